def matmul_kernel(
    a_ptr,
    b_ptr,
    c_ptr,
    M,
    N,
    K,
    stride_am,
    stride_ak,
    stride_bk,
    stride_bn,
    stride_cm,
    stride_cn,
    BLOCK_M: tl.constexpr,
    BLOCK_N: tl.constexpr,
    BLOCK_K: tl.constexpr,
    GROUP_M: tl.constexpr,
):
    pid = tl.program_id(axis=0)
    num_pid_m = tl.cdiv(M, BLOCK_M)
    num_pid_n = tl.cdiv(N, BLOCK_N)
    num_pid_in_group = GROUP_M * num_pid_n
    group_id = pid // num_pid_in_group
    first_pid_m = group_id * GROUP_M
    group_size_m = min(num_pid_m - first_pid_m, GROUP_M)
    pid_m = first_pid_m + ((pid % num_pid_in_group) % group_size_m)
    pid_n = (pid % num_pid_in_group) // group_size_m

    offs_am = (pid_m * BLOCK_M + tl.arange(0, BLOCK_M)) % M
    offs_bn = (pid_n * BLOCK_N + tl.arange(0, BLOCK_N)) % N
    offs_k = tl.arange(0, BLOCK_K)
    a_ptrs = a_ptr + offs_am[:, None] * stride_am + offs_k[None, :] * stride_ak
    b_ptrs = b_ptr + offs_k[:, None] * stride_bk + offs_bn[None, :] * stride_bn

    acc = tl.zeros((BLOCK_M, BLOCK_N), dtype=tl.float32)
    for kk in range(0, tl.cdiv(K, BLOCK_K)):
        a = tl.load(a_ptrs, mask=offs_k[None, :] < K - kk * BLOCK_K, other=0.0)
        b = tl.load(b_ptrs, mask=offs_k[:, None] < K - kk * BLOCK_K, other=0.0)
        acc = tl.dot(a, b, acc)
        a_ptrs += BLOCK_K * stride_ak
        b_ptrs += BLOCK_K * stride_bk

    c = acc.to(c_ptr.dtype.element_ty)
    offs_cm = pid_m * BLOCK_M + tl.arange(0, BLOCK_M)
    offs_cn = pid_n * BLOCK_N + tl.arange(0, BLOCK_N)
    c_ptrs = c_ptr + offs_cm[:, None] * stride_cm + offs_cn[None, :] * stride_cn
    mask = (offs_cm[:, None] < M) & (offs_cn[None, :] < N)
    tl.store(c_ptrs, c, mask=mask)

# config = {"BLOCK_K": 64, "BLOCK_M": 128, "BLOCK_N": 512, "GROUP_M": 8, "arch": "sm_100", "dtype": "fp16", "num_ctas": 1, "num_stages": 3, "num_warps": 8}
# arch = sm_100


// ===== COMPILED SASS (sm_100a) =====

	.target	sm_100a

	.elftype	@"ET_EXEC"


//--------------------- .note.nv.tkinfo           --------------------------
	.section	.note.nv.tkinfo,"",@"SHT_NOTE"
	.sectionflags	@"SHF_NOTE_NV_TKINFO"
	.tkinfo
        /*0018*/ 	.word	0x00000081
        /*0030*/ 	.string	""
        /*0030*/ 	.string	"ptxas-blackwell"
        /*0030*/ 	.string	"Cuda compilation tools, release 12.9, V12.9.86"
        /*0030*/ 	.string	"Build cuda_12.9.r12.9/compiler.36037853_0"
        /*0030*/ 	.string	"-v  -suppress-debug-info  -lineinfo  -arch sm_100a "



//--------------------- .note.nv.cuver            --------------------------
	.section	.note.nv.cuver,"",@"SHT_NOTE"
	.sectionflags	@"SHF_NOTE_NV_CUVER"
        /*0018*/ 	.short	0x0001
        /*001a*/ 	.short	0x0064
        /*001c*/ 	.short	0x0001
        /*001e*/ 	.short	0x0000
        /*0020*/ 	.short	0x0001
        /*0022*/ 	.short	0x0000


//--------------------- .nv.info                  --------------------------
	.section	.nv.info,"",@"SHT_CUDA_INFO"
	.align	4


	//----- nvinfo : EIATTR_REGCOUNT
	.align		4
        /*0000*/ 	.byte	0x04, 0x2f
        /*0002*/ 	.short	(.L_4 - .L_3)
	.align		4
.L_3:
        /*0004*/ 	.word	index@(matmul_kernel)
        /*0008*/ 	.word	0x00000080


	//----- nvinfo : EIATTR_FRAME_SIZE
	.align		4
.L_4:
        /*000c*/ 	.byte	0x04, 0x11
        /*000e*/ 	.short	(.L_6 - .L_5)
	.align		4
.L_5:
        /*0010*/ 	.word	index@($__internal_2_$__cuda_sm10x_tcgen05_guardrail_trap_unallocated_columns_being_dealloced)
        /*0014*/ 	.word	0x00000768


	//----- nvinfo : EIATTR_FRAME_SIZE
	.align		4
.L_6:
        /*0018*/ 	.byte	0x04, 0x11
        /*001a*/ 	.short	(.L_8 - .L_7)
	.align		4
.L_7:
        /*001c*/ 	.word	index@($__internal_1_$__cuda_sm10x_tcgen05_guardrail_trap_phase_invalid_during_alloc)
        /*0020*/ 	.word	0x00000768


	//----- nvinfo : EIATTR_FRAME_SIZE
	.align		4
.L_8:
        /*0024*/ 	.byte	0x04, 0x11
        /*0026*/ 	.short	(.L_10 - .L_9)
	.align		4
.L_9:
        /*0028*/ 	.word	index@($__internal_0_$__cuda_sm10x_tcgen05_guardrail_trap_col_being_dealloced_not_returned_by_alloc)
        /*002c*/ 	.word	0x00000768


	//----- nvinfo : EIATTR_FRAME_SIZE
	.align		4
.L_10:
        /*0030*/ 	.byte	0x04, 0x11
        /*0032*/ 	.short	(.L_12 - .L_11)
	.align		4
.L_11:
        /*0034*/ 	.word	index@(matmul_kernel)
        /*0038*/ 	.word	0x00000768


	//----- nvinfo : EIATTR_MIN_STACK_SIZE
	.align		4
.L_12:
        /*003c*/ 	.byte	0x04, 0x12
        /*003e*/ 	.short	(.L_14 - .L_13)
	.align		4
.L_13:
        /*0040*/ 	.word	index@(matmul_kernel)
        /*0044*/ 	.word	0x00000768
.L_14:


//--------------------- .nv.info.matmul_kernel    --------------------------
	.section	.nv.info.matmul_kernel,"",@"SHT_CUDA_INFO"
	.sectionflags	@""
	.align	4


	//----- nvinfo : EIATTR_CUDA_API_VERSION
	.align		4
        /*0000*/ 	.byte	0x04, 0x37
        /*0002*/ 	.short	(.L_16 - .L_15)
.L_15:
        /*0004*/ 	.word	0x00000081


	//----- nvinfo : EIATTR_KPARAM_INFO
	.align		4
.L_16:
        /*0008*/ 	.byte	0x04, 0x17
        /*000a*/ 	.short	(.L_18 - .L_17)
.L_17:
        /*000c*/ 	.word	0x00000000
        /*0010*/ 	.short	0x000d
        /*0012*/ 	.short	0x0048
        /*0014*/ 	.byte	0x00, 0xf4, 0x21, 0x00


	//----- nvinfo : EIATTR_KPARAM_INFO
	.align		4
.L_18:
        /*0018*/ 	.byte	0x04, 0x17
        /*001a*/ 	.short	(.L_20 - .L_19)
.L_19:
        /*001c*/ 	.word	0x00000000
        /*0020*/ 	.short	0x000c
        /*0022*/ 	.short	0x0040
        /*0024*/ 	.byte	0x00, 0xf4, 0x21, 0x00


	//----- nvinfo : EIATTR_KPARAM_INFO
	.align		4
.L_20:
        /*0028*/ 	.byte	0x04, 0x17
        /*002a*/ 	.short	(.L_22 - .L_21)
.L_21:
        /*002c*/ 	.word	0x00000000
        /*0030*/ 	.short	0x000b
        /*0032*/ 	.short	0x0038
        /*0034*/ 	.byte	0x00, 0xf0, 0x11, 0x00


	//----- nvinfo : EIATTR_KPARAM_INFO
	.align		4
.L_22:
        /*0038*/ 	.byte	0x04, 0x17
        /*003a*/ 	.short	(.L_24 - .L_23)
.L_23:
        /*003c*/ 	.word	0x00000000
        /*0040*/ 	.short	0x000a
        /*0042*/ 	.short	0x0034
        /*0044*/ 	.byte	0x00, 0xf0, 0x11, 0x00


	//----- nvinfo : EIATTR_KPARAM_INFO
	.align		4
.L_24:
        /*0048*/ 	.byte	0x04, 0x17
        /*004a*/ 	.short	(.L_26 - .L_25)
.L_25:
        /*004c*/ 	.word	0x00000000
        /*0050*/ 	.short	0x0009
        /*0052*/ 	.short	0x0030
        /*0054*/ 	.byte	0x00, 0xf0, 0x11, 0x00


	//----- nvinfo : EIATTR_KPARAM_INFO
	.align		4
.L_26:
        /*0058*/ 	.byte	0x04, 0x17
        /*005a*/ 	.short	(.L_28 - .L_27)
.L_27:
        /*005c*/ 	.word	0x00000000
        /*0060*/ 	.short	0x0008
        /*0062*/ 	.short	0x002c
        /*0064*/ 	.byte	0x00, 0xf0, 0x11, 0x00


	//----- nvinfo : EIATTR_KPARAM_INFO
	.align		4
.L_28:
        /*0068*/ 	.byte	0x04, 0x17
        /*006a*/ 	.short	(.L_30 - .L_29)
.L_29:
        /*006c*/ 	.word	0x00000000
        /*0070*/ 	.short	0x0007
        /*0072*/ 	.short	0x0028
        /*0074*/ 	.byte	0x00, 0xf0, 0x11, 0x00


	//----- nvinfo : EIATTR_KPARAM_INFO
	.align		4
.L_30:
        /*0078*/ 	.byte	0x04, 0x17
        /*007a*/ 	.short	(.L_32 - .L_31)
.L_31:
        /*007c*/ 	.word	0x00000000
        /*0080*/ 	.short	0x0006
        /*0082*/ 	.short	0x0024
        /*0084*/ 	.byte	0x00, 0xf0, 0x11, 0x00


	//----- nvinfo : EIATTR_KPARAM_INFO
	.align		4
.L_32:
        /*0088*/ 	.byte	0x04, 0x17
        /*008a*/ 	.short	(.L_34 - .L_33)
.L_33:
        /*008c*/ 	.word	0x00000000
        /*0090*/ 	.short	0x0005
        /*0092*/ 	.short	0x0020
        /*0094*/ 	.byte	0x00, 0xf0, 0x11, 0x00


	//----- nvinfo : EIATTR_KPARAM_INFO
	.align		4
.L_34:
        /*0098*/ 	.byte	0x04, 0x17
        /*009a*/ 	.short	(.L_36 - .L_35)
.L_35:
        /*009c*/ 	.word	0x00000000
        /*00a0*/ 	.short	0x0004
        /*00a2*/ 	.short	0x001c
        /*00a4*/ 	.byte	0x00, 0xf0, 0x11, 0x00


	//----- nvinfo : EIATTR_KPARAM_INFO
	.align		4
.L_36:
        /*00a8*/ 	.byte	0x04, 0x17
        /*00aa*/ 	.short	(.L_38 - .L_37)
.L_37:
        /*00ac*/ 	.word	0x00000000
        /*00b0*/ 	.short	0x0003
        /*00b2*/ 	.short	0x0018
        /*00b4*/ 	.byte	0x00, 0xf0, 0x11, 0x00


	//----- nvinfo : EIATTR_KPARAM_INFO
	.align		4
.L_38:
        /*00b8*/ 	.byte	0x04, 0x17
        /*00ba*/ 	.short	(.L_40 - .L_39)
.L_39:
        /*00bc*/ 	.word	0x00000000
        /*00c0*/ 	.short	0x0002
        /*00c2*/ 	.short	0x0010
        /*00c4*/ 	.byte	0x00, 0xf4, 0x21, 0x00


	//----- nvinfo : EIATTR_KPARAM_INFO
	.align		4
.L_40:
        /*00c8*/ 	.byte	0x04, 0x17
        /*00ca*/ 	.short	(.L_42 - .L_41)
.L_41:
        /*00cc*/ 	.word	0x00000000
        /*00d0*/ 	.short	0x0001
        /*00d2*/ 	.short	0x0008
        /*00d4*/ 	.byte	0x00, 0xf4, 0x21, 0x00


	//----- nvinfo : EIATTR_KPARAM_INFO
	.align		4
.L_42:
        /*00d8*/ 	.byte	0x04, 0x17
        /*00da*/ 	.short	(.L_44 - .L_43)
.L_43:
        /*00dc*/ 	.word	0x00000000
        /*00e0*/ 	.short	0x0000
        /*00e2*/ 	.short	0x0000
        /*00e4*/ 	.byte	0x00, 0xf4, 0x21, 0x00


	//----- nvinfo : EIATTR_AT_ENTRY_FRAGMENTS
	.align		4
.L_44:
        /*00e8*/ 	.byte	0x04, 0x4f
        /*00ea*/ 	.short	(.L_46 - .L_45)


	//   ....[0]....
.L_45:
        /*00ec*/ 	.word	0x00000004


	//----- nvinfo : EIATTR_RESERVED_SMEM_USED
	.align		4
.L_46:
        /*00f0*/ 	.byte	0x01, 0x41
	.zero		2


	//----- nvinfo : EIATTR_SPARSE_MMA_MASK
	.align		4
        /*00f4*/ 	.byte	0x03, 0x50
        /*00f6*/ 	.short	0x0000


	//----- nvinfo : EIATTR_TCGEN05_1CTA_USED
	.align		4
        /*00f8*/ 	.byte	0x01, 0x51
	.zero		2


	//----- nvinfo : EIATTR_MAXREG_COUNT
	.align		4
        /*00fc*/ 	.byte	0x03, 0x1b
        /*00fe*/ 	.short	0x00ff


	//----- nvinfo : EIATTR_NUM_BARRIERS
	.align		4
        /*0100*/ 	.byte	0x02, 0x4c
        /*0102*/ 	.byte	0x01
	.zero		1


	//----- nvinfo : EIATTR_ANNOTATIONS
	.align		4
        /*0104*/ 	.byte	0x04, 0x55
        /*0106*/ 	.short	(.L_48 - .L_47)


	//   ....[0]....
.L_47:
        /*0108*/ 	.word	0x00000001
        /*010c*/ 	.byte	0x90, 0x09, 0x00, 0x00, 0x01, 0x00, 0x00, 0x00, 0xf0, 0x09, 0x00, 0x00, 0x01, 0x00, 0x00, 0x00
        /* <DEDUP_REMOVED lines=776> */
        /*319c*/ 	.byte	0xd0, 0xef, 0x01, 0x00, 0x01, 0x00, 0x00, 0x00, 0xf0, 0xef, 0x01, 0x00


	//----- nvinfo : EIATTR_INT_WARP_WIDE_INSTR_OFFSETS
	.align		4
.L_48:
        /*31a8*/ 	.byte	0x04, 0x31
        /*31aa*/ 	.short	(.L_50 - .L_49)


	//   ....[0]....
.L_49:
        /*31ac*/ 	.word	0x00000fb0


	//   ....[1]....
        /*31b0*/ 	.word	0x00000fc0


	//   ....[2]....
        /*31b4*/ 	.word	0x0000b2f0


	//   ....[3]....
        /*31b8*/ 	.word	0x0001eea0


	//   ....[4]....
        /*31bc*/ 	.word	0x0001eef0


	//----- nvinfo : EIATTR_COOP_GROUP_MASK_REGIDS
	.align		4
.L_50:
        /*31c0*/ 	.byte	0x04, 0x29
        /*31c2*/ 	.short	(.L_52 - .L_51)


	//   ....[0]....
.L_51:
        /*31c4*/ 	.word	0xffffffff


	//   ....[1]....
        /*31c8*/ 	.word	0xffffffff


	//   ....[2]....
        /*31cc*/ 	.word	0xffffffff


	//   ....[3]....
        /*31d0*/ 	.word	0xffffffff


	//----- nvinfo : EIATTR_COOP_GROUP_INSTR_OFFSETS
	.align		4
.L_52:
        /*31d4*/ 	.byte	0x04, 0x28
        /*31d6*/ 	.short	(.L_54 - .L_53)


	//   ....[0]....
.L_53:
        /*31d8*/ 	.word	0x00000080


	//   ....[1]....
        /*31dc*/ 	.word	0x00000340


	//   ....[2]....
        /*31e0*/ 	.word	0x0001ed30


	//   ....[3]....
        /*31e4*/ 	.word	0x0001efa0


	//----- nvinfo : EIATTR_VRC_CTA_INIT_COUNT
	.align		4
.L_54:
        /*31e8*/ 	.byte	0x02, 0x4a
        /*31ea*/ 	.byte	0x80
	.zero		1


	//----- nvinfo : EIATTR_MBARRIER_INSTR_OFFSETS
	.align		4
        /*31ec*/ 	.byte	0x04, 0x39
        /*31ee*/ 	.short	(.L_56 - .L_55)


	//   ....[0]....
.L_55:
        /*31f0*/ 	.word	0x00001130
        /*31f4*/ 	.word	0x000000ff
        /*31f8*/ 	.word	0x00000000
        /*31fc*/ 	.short	0x0100
        /*31fe*/ 	.byte	0x0b
	.zero		1


	//   ....[1]....
        /*3200*/ 	.word	0x0000b300
        /*3204*/ 	.word	0x000000ff
        /*3208*/ 	.word	0x00028008
        /*320c*/ 	.short	0x0100
        /*320e*/ 	.byte	0x09
	.zero		1


	//   ....[2]....
        /*3210*/ 	.word	0x0000f610
        /*3214*/ 	.word	0x000000ff
        /*3218*/ 	.word	0x00000000
        /*321c*/ 	.short	0x010a
        /*321e*/ 	.byte	0x0b
	.zero		1


	//   ....[3]....
        /*3220*/ 	.word	0x00014b80
        /*3224*/ 	.word	0x000000ff
        /*3228*/ 	.word	0x00000000
        /*322c*/ 	.short	0x010a
        /*322e*/ 	.byte	0x0b
	.zero		1


	//   ....[4]....
        /*3230*/ 	.word	0x00014c20
        /*3234*/ 	.word	0x000000ff
        /*3238*/ 	.word	0x00028000
        /*323c*/ 	.short	0x0108
        /*323e*/ 	.byte	0x09
	.zero		1


	//   ....[5]....
        /*3240*/ 	.word	0x00014c80
        /*3244*/ 	.word	0x000000ff
        /*3248*/ 	.word	0x00028008
        /*324c*/ 	.short	0x0108
        /*324e*/ 	.byte	0x09
	.zero		1


	//   ....[6]....
        /*3250*/ 	.word	0x0001efe0
        /*3254*/ 	.word	0x000000ff
        /*3258*/ 	.word	0x00000000
        /*325c*/ 	.short	0x010a
        /*325e*/ 	.byte	0x0b
	.zero		1


	//   ....[7]....
        /*3260*/ 	.word	0x0001f020
        /*3264*/ 	.word	0x000000ff
        /*3268*/ 	.word	0x00000000
        /*326c*/ 	.short	0x010a
        /*326e*/ 	.byte	0x0b
	.zero		1


	//----- nvinfo : EIATTR_NUM_MBARRIERS
	.align		4
.L_56:
        /*3270*/ 	.byte	0x03, 0x38
        /*3272*/ 	.short	0x0002


	//----- nvinfo : EIATTR_EXIT_INSTR_OFFSETS
	.align		4
        /*3274*/ 	.byte	0x04, 0x1c
        /*3276*/ 	.short	(.L_58 - .L_57)


	//   ....[0]....
.L_57:
        /*3278*/ 	.word	0x0001efb0


	//----- nvinfo : EIATTR_REQNTID
	.align		4
.L_58:
        /*327c*/ 	.byte	0x04, 0x10
        /*327e*/ 	.short	(.L_60 - .L_59)
.L_59:
        /*3280*/ 	.word	0x00000100
        /*3284*/ 	.word	0x00000001
        /*3288*/ 	.word	0x00000001


	//----- nvinfo : EIATTR_CRS_STACK_SIZE
	.align		4
.L_60:
        /*328c*/ 	.byte	0x04, 0x1e
        /*328e*/ 	.short	(.L_62 - .L_61)
.L_61:
        /*3290*/ 	.word	0x00000000


	//----- nvinfo : EIATTR_CBANK_PARAM_SIZE
	.align		4
.L_62:
        /*3294*/ 	.byte	0x03, 0x19
        /*3296*/ 	.short	0x0050


	//----- nvinfo : EIATTR_PARAM_CBANK
	.align		4
        /*3298*/ 	.byte	0x04, 0x0a
        /*329a*/ 	.short	(.L_64 - .L_63)
	.align		4
.L_63:
        /*329c*/ 	.word	index@(.nv.constant0.matmul_kernel)
        /*32a0*/ 	.short	0x0380
        /*32a2*/ 	.short	0x0050


	//----- nvinfo : EIATTR_SW_WAR
	.align		4
.L_64:
        /*32a4*/ 	.byte	0x04, 0x36
        /*32a6*/ 	.short	(.L_66 - .L_65)
.L_65:
        /*32a8*/ 	.word	0x00000008
.L_66:


//--------------------- .nv.compat                --------------------------
	.section	.nv.compat,"",@"SHT_CUDA_COMPAT_INFO"
	.align	4
        /*0000*/ 	.byte	0x02, 0x02, 0x02, 0x00, 0x02, 0x05, 0x05, 0x00, 0x02, 0x03, 0x00, 0x00, 0x02, 0x06, 0x01, 0x00


//--------------------- .nv.callgraph             --------------------------
	.section	.nv.callgraph,"",@"SHT_CUDA_CALLGRAPH"
	.align	4
	.sectionentsize	8
	.align		4
        /*0000*/ 	.word	0x00000000
	.align		4
        /*0004*/ 	.word	0xffffffff
	.align		4
        /*0008*/ 	.word	0x00000000
	.align		4
        /*000c*/ 	.word	0xfffffffe
	.align		4
        /*0010*/ 	.word	0x00000000
	.align		4
        /*0014*/ 	.word	0xfffffffd
	.align		4
        /*0018*/ 	.word	0x00000000
	.align		4
        /*001c*/ 	.word	0xfffffffc


//--------------------- .text.matmul_kernel       --------------------------
	.section	.text.matmul_kernel,"ax",@progbits
	.align	128
        .global         matmul_kernel
        .type           matmul_kernel,@function
        .size           matmul_kernel,(.L_x_20 - matmul_kernel)
        .other          matmul_kernel,@"STO_CUDA_ENTRY STV_DEFAULT"
matmul_kernel:
.text.matmul_kernel:
[----:B------:R-:W0:Y:S01]  /*0000*/  LDC R1, c[0x0][0x37c] ;  /* 0x0000df00ff017b82 */ /* 0x000e220000000800 */
[----:B------:R-:W1:Y:S01]  /*0010*/  S2R R0, SR_TID.X ;  /* 0x0000000000007919 */ /* 0x000e620000002100 */
[----:B0-----:R-:W-:Y:S01]  /*0020*/  VIADD R1, R1, 0xfffff898 ;  /* 0xfffff89801017836 */ /* 0x001fe20000000000 */
[----:B------:R-:W0:Y:S01]  /*0030*/  LDCU.64 UR20, c[0x0][0x358] ;  /* 0x00006b00ff1477ac */ /* 0x000e220008000a00 */
[----:B-1----:R-:W-:-:S13]  /*0040*/  ISETP.GE.U32.AND P0, PT, R0, 0x20, PT ;  /* 0x000000200000780c */ /* 0x002fda0003f06070 */
[----:B------:R-:W-:Y:S02]  /*0050*/  VOTEU.ANY UP0, P0 ;  /* 0x0000000000ff7886 */ /* 0x000fe40000000100 */
[----:B------:R-:W-:Y:S05]  /*0060*/  BRA.U UP0, `(.L_x_0) ;  /* 0x0000000100b87547 */ /* 0x000fea000b800000 */
[----:B------:R-:W1:Y:S01]  /*0070*/  S2UR UR6, SR_CgaCtaId ;  /* 0x00000000000679c3 */ /* 0x000e620000008800 */
[----:B------:R-:W-:Y:S01]  /*0080*/  NOP ;  /* 0x0000000000007918 */ /* 0x000fe20000000000 */
[----:B------:R-:W-:Y:S02]  /*0090*/  UMOV UR4, 0x40 ;  /* 0x0000004000047882 */ /* 0x000fe40000000000 */
[----:B-1----:R-:W-:-:S09]  /*00a0*/  ULEA UR4, UR6, UR4, 0x18 ;  /* 0x0000000406047291 */ /* 0x002fd2000f8ec0ff */
[----:B------:R-:W1:Y:S01]  /*00b0*/  LDS.U8 R0, [UR4] ;  /* 0x00000004ff007984 */ /* 0x000e620008000000 */
[----:B------:R-:W-:Y:S02]  /*00c0*/  UMOV UR4, 0x400 ;  /* 0x0000040000047882 */ /* 0x000fe40000000000 */
[----:B------:R-:W-:Y:S01]  /*00d0*/  ULEA UR4, UR6, UR4, 0x18 ;  /* 0x0000000406047291 */ /* 0x000fe2000f8ec0ff */
[----:B-1----:R-:W-:-:S13]  /*00e0*/  ISETP.NE.AND P0, PT, R0, RZ, PT ;  /* 0x000000ff0000720c */ /* 0x002fda0003f05270 */
[----:B------:R-:W-:Y:S05]  /*00f0*/  @P0 BRA `(.L_x_1) ;  /* 0x00000000007c0947 */ /* 0x000fea0003800000 */
[----:B------:R-:W-:-:S13]  /*0100*/  ELECT P0, URZ, PT ;  /* 0x0000000000ff782f */ /* 0x000fda0003800000 */
[----:B------:R-:W-:Y:S05]  /*0110*/  @!P0 BRA `(.L_x_2) ;  /* 0x0000000000848947 */ /* 0x000fea0003800000 */
[----:B------:R-:W-:Y:S01]  /*0120*/  UMOV UR5, 0x10 ;  /* 0x0000001000057882 */ /* 0x000fe20000000000 */
[----:B------:R-:W-:Y:S02]  /*0130*/  IMAD.MOV.U32 R4, RZ, RZ, 0x1 ;  /* 0x00000001ff047424 */ /* 0x000fe400078e00ff */
[----:B------:R-:W-:Y:S02]  /*0140*/  IMAD.MOV.U32 R5, RZ, RZ, 0xffff ;  /* 0x0000ffffff057424 */ /* 0x000fe400078e00ff */
[----:B------:R-:W-:Y:S04]  /*0150*/  DEPBAR.LE SB1, 0x36 ;  /* 0x00009d800000791a */ /* 0x000fe80000000000 */
[----:B------:R-:W1:Y:S02]  /*0160*/  UTCATOMSWS.FIND_AND_SET.ALIGN UP1, UR5, UR5 ;  /* 0x00000005000575e3 */ /* 0x000e640008020800 */
[----:B-1----:R-:W-:-:S04]  /*0170*/  PLOP3.LUT P0, PT, PT, PT, UP1, 0x80, 0x8 ;  /* 0x000000000008781c */ /* 0x002fc80003f0f018 */
[----:B------:R-:W-:-:S04]  /*0180*/  SEL R0, RZ, 0xffffffff, !P0 ;  /* 0xffffffffff007807 */ /* 0x000fc80004000000 */
[----:B------:R-:W-:Y:S01]  /*0190*/  ISETP.NE.AND P0, PT, R0, RZ, PT ;  /* 0x000000ff0000720c */ /* 0x000fe20003f05270 */
[----:B------:R-:W-:-:S12]  /*01a0*/  IMAD.U32 R0, RZ, RZ, UR5 ;  /* 0x00000005ff007e24 */ /* 0x000fd8000f8e00ff */
[----:B------:R-:W-:Y:S05]  /*01b0*/  @P0 BRA `(.L_x_3) ;  /* 0x0000000000240947 */ /* 0x000fea0003800000 */
.L_x_4:
[----:B------:R-:W-:Y:S05]  /*01c0*/  NANOSLEEP 0x64 ;  /* 0x000000640000795d */ /* 0x000fea0003800000 */
[----:B------:R-:W-:-:S05]  /*01d0*/  UMOV UR5, 0x10 ;  /* 0x0000001000057882 */ /* 0x000fca0000000000 */
[----:B------:R-:W-:Y:S04]  /*01e0*/  DEPBAR.LE SB1, 0x36 ;  /* 0x00009d800000791a */ /* 0x000fe80000000000 */
[----:B------:R-:W1:Y:S02]  /*01f0*/  UTCATOMSWS.FIND_AND_SET.ALIGN UP1, UR5, UR5 ;  /* 0x00000005000575e3 */ /* 0x000e640008020800 */
[----:B-1----:R-:W-:-:S04]  /*0200*/  PLOP3.LUT P0, PT, PT, PT, UP1, 0x80, 0x8 ;  /* 0x000000000008781c */ /* 0x002fc80003f0f018 */
[----:B------:R-:W-:-:S04]  /*0210*/  SEL R0, RZ, 0xffffffff, !P0 ;  /* 0xffffffffff007807 */ /* 0x000fc80004000000 */
[----:B------:R-:W-:Y:S01]  /*0220*/  ISETP.NE.AND P0, PT, R0, RZ, PT ;  /* 0x000000ff0000720c */ /* 0x000fe20003f05270 */
[----:B------:R-:W-:-:S12]  /*0230*/  IMAD.U32 R0, RZ, RZ, UR5 ;  /* 0x00000005ff007e24 */ /* 0x000fd8000f8e00ff */
[----:B------:R-:W-:Y:S05]  /*0240*/  @!P0 BRA `(.L_x_4) ;  /* 0xfffffffc00dc8947 */ /* 0x000fea000383ffff */
.L_x_3:
[C---:B------:R-:W-:Y:S01]  /*0250*/  VIADD R3, R0.reuse, 0x10 ;  /* 0x0000001000037836 */ /* 0x040fe20000000000 */
[----:B------:R-:W-:Y:S01]  /*0260*/  UMOV UR5, 0x50 ;  /* 0x0000005000057882 */ /* 0x000fe20000000000 */
[----:B------:R-:W-:Y:S01]  /*0270*/  SHF.L.U32 R2, R5, R0, RZ ;  /* 0x0000000005027219 */ /* 0x000fe200000006ff */
[----:B------:R-:W-:Y:S01]  /*0280*/  ULEA UR5, UR6, UR5, 0x18 ;  /* 0x0000000506057291 */ /* 0x000fe2000f8ec0ff */
[----:B------:R-:W-:Y:S01]  /*0290*/  IMAD.SHL.U32 R0, R0, 0x20, RZ ;  /* 0x0000002000007824 */ /* 0x000fe200078e00ff */
[----:B------:R-:W-:-:S04]  /*02a0*/  SHF.L.U32 R3, R4, R3, RZ ;  /* 0x0000000304037219 */ /* 0x000fc800000006ff */
[----:B------:R-:W-:-:S05]  /*02b0*/  LOP3.LUT R2, R3, R2, RZ, 0xfc, !PT ;  /* 0x0000000203027212 */ /* 0x000fca00078efcff */
[----:B------:R1:W-:Y:S04]  /*02c0*/  ATOMS.OR RZ, [UR5], R2 ;  /* 0x00000002ffff798c */ /* 0x0003e8000b000005 */
[----:B------:R1:W-:Y:S01]  /*02d0*/  STS [UR4], R0 ;  /* 0x00000000ff007988 */ /* 0x0003e20008000804 */
[----:B------:R-:W-:Y:S05]  /*02e0*/  BRA `(.L_x_2) ;  /* 0x0000000000107947 */ /* 0x000fea0003800000 */
.L_x_1:
[----:B------:R-:W-:Y:S01]  /*02f0*/  IMAD.MOV.U32 R0, RZ, RZ, -0x1 ;  /* 0xffffffffff007424 */ /* 0x000fe200078e00ff */
[----:B------:R-:W-:-:S04]  /*0300*/  MOV R2, 0x330 ;  /* 0x0000033000027802 */ /* 0x000fc80000000f00 */
[----:B------:R1:W-:Y:S03]  /*0310*/  STS [UR4], R0 ;  /* 0x00000000ff007988 */ /* 0x0003e60008000804 */
[----:B01----:R-:W-:Y:S05]  /*0320*/  CALL.REL.NOINC `($__internal_1_$__cuda_sm10x_tcgen05_guardrail_trap_phase_invalid_during_alloc) ;  /* 0x000001ec00547944 */ /* 0x003fea0003c00000 */
.L_x_2:
[----:B------:R-:W-:Y:S05]  /*0330*/  WARPSYNC.ALL ;  /* 0x0000000000007948 */ /* 0x000fea0003800000 */
[----:B------:R-:W-:Y:S01]  /*0340*/  NOP ;  /* 0x0000000000007918 */ /* 0x000fe20000000000 */
.L_x_0:
[----:B------:R-:W2:Y:S01]  /*0350*/  LDC.64 R58, c[0x0][0x398] ;  /* 0x0000e600ff3a7b82 */ /* 0x000ea20000000a00 */
[----:B------:R-:W3:Y:S01]  /*0360*/  S2R R5, SR_CTAID.X ;  /* 0x0000000000057919 */ /* 0x000ee20000002500 */
[----:B------:R-:W-:Y:S01]  /*0370*/  UMOV UR9, 0x400 ;  /* 0x0000040000097882 */ /* 0x000fe20000000000 */
[----:B------:R-:W4:Y:S01]  /*0380*/  LDCU.128 UR24, c[0x0][0x380] ;  /* 0x00007000ff1877ac */ /* 0x000f220008000c00 */
[----:B------:R-:W5:Y:S01]  /*0390*/  S2R R13, SR_TID.X ;  /* 0x00000000000d7919 */ /* 0x000f620000002100 */
[----:B------:R-:W-:-:S03]  /*03a0*/  UMOV UR6, 0x1 ;  /* 0x0000000100067882 */ /* 0x000fc60000000000 */
[----:B------:R-:W1:Y:S08]  /*03b0*/  S2UR UR4, SR_CgaCtaId ;  /* 0x00000000000479c3 */ /* 0x000e700000008800 */
[----:B------:R-:W0:Y:S01]  /*03c0*/  LDC.64 R124, c[0x0][0x3a8] ;  /* 0x0000ea00ff7c7b82 */ /* 0x000e220000000a00 */
[----:B-12---:R-:W-:-:S07]  /*03d0*/  VIADD R0, R59, 0x1ff ;  /* 0x000001ff3b007836 */ /* 0x006fce0000000000 */
[----:B------:R-:W1:Y:S01]  /*03e0*/  LDC.64 R122, c[0x0][0x3a0] ;  /* 0x0000e800ff7a7b82 */ /* 0x000e620000000a00 */
[----:B------:R-:W-:Y:S01]  /*03f0*/  SHF.R.S32.HI R3, RZ, 0x1f, R0 ;  /* 0x0000001fff037819 */ /* 0x000fe20000011400 */
[----:B------:R-:W-:-:S03]  /*0400*/  ULEA UR9, UR4, UR9, 0x18 ;  /* 0x0000000904097291 */ /* 0x000fc6000f8ec0ff */
[----:B------:R-:W-:Y:S02]  /*0410*/  LEA.HI R3, R3, R0, RZ, 0x9 ;  /* 0x0000000003037211 */ /* 0x000fe400078f48ff */
[----:B---3--:R-:W-:Y:S01]  /*0420*/  IABS R8, R5 ;  /* 0x0000000500087213 */ /* 0x008fe20000000000 */
[----:B------:R-:W-:Y:S01]  /*0430*/  UIADD3 UR11, UPT, UPT, UR9, 0x28000, URZ ;  /* 0x00028000090b7890 */ /* 0x000fe2000fffe0ff */
[----:B------:R-:W-:-:S05]  /*0440*/  SHF.R.S32.HI R3, RZ, 0x9, R3 ;  /* 0x00000009ff037819 */ /* 0x000fca0000011403 */
[----:B------:R-:W-:-:S05]  /*0450*/  IMAD.SHL.U32 R4, R3, 0x8, RZ ;  /* 0x0000000803047824 */ /* 0x000fca00078e00ff */
[-C--:B------:R-:W-:Y:S02]  /*0460*/  IABS R7, R4.reuse ;  /* 0x0000000400077213 */ /* 0x080fe40000000000 */
[----:B------:R-:W-:Y:S02]  /*0470*/  IABS R10, R4 ;  /* 0x00000004000a7213 */ /* 0x000fe40000000000 */
[----:B------:R-:W2:Y:S08]  /*0480*/  I2F.RP R0, R7 ;  /* 0x0000000700007306 */ /* 0x000eb00000209400 */
[----:B--2---:R-:W2:Y:S02]  /*0490*/  MUFU.RCP R0, R0 ;  /* 0x0000000000007308 */ /* 0x004ea40000001000 */
[----:B--2---:R-:W-:-:S02]  /*04a0*/  VIADD R2, R0, 0xffffffe ;  /* 0x0ffffffe00027836 */ /* 0x004fc40000000000 */
[----:B------:R-:W-:-:S04]  /*04b0*/  IMAD.MOV R0, RZ, RZ, -R10 ;  /* 0x000000ffff007224 */ /* 0x000fc800078e0a0a */
[----:B------:R2:W3:Y:S02]  /*04c0*/  F2I.FTZ.U32.TRUNC.NTZ R3, R2 ;  /* 0x0000000200037305 */ /* 0x0004e4000021f000 */
[----:B--2---:R-:W-:Y:S02]  /*04d0*/  IMAD.MOV.U32 R2, RZ, RZ, RZ ;  /* 0x000000ffff027224 */ /* 0x004fe400078e00ff */
[----:B---3--:R-:W-:-:S04]  /*04e0*/  IMAD.MOV R6, RZ, RZ, -R3 ;  /* 0x000000ffff067224 */ /* 0x008fc800078e0a03 */
[----:B------:R-:W-:Y:S02]  /*04f0*/  IMAD R9, R6, R7, RZ ;  /* 0x0000000706097224 */ /* 0x000fe400078e02ff */
[----:B------:R-:W-:Y:S01]  /*0500*/  IMAD.MOV.U32 R6, RZ, RZ, R8 ;  /* 0x000000ffff067224 */ /* 0x000fe200078e0008 */
[----:B------:R-:W-:Y:S01]  /*0510*/  IABS R8, R58 ;  /* 0x0000003a00087213 */ /* 0x000fe20000000000 */
[----:B------:R-:W-:-:S06]  /*0520*/  IMAD.HI.U32 R3, R3, R9, R2 ;  /* 0x0000000903037227 */ /* 0x000fcc00078e0002 */
[----:B------:R-:W-:-:S04]  /*0530*/  IMAD.HI.U32 R3, R3, R6, RZ ;  /* 0x0000000603037227 */ /* 0x000fc800078e00ff */
[----:B------:R-:W-:Y:S01]  /*0540*/  IMAD R0, R3, R0, R6 ;  /* 0x0000000003007224 */ /* 0x000fe200078e0206 */
[----:B------:R-:W-:Y:S04]  /*0550*/  BAR.SYNC.DEFER_BLOCKING 0x0 ;  /* 0x0000000000007b1d */ /* 0x000fe80000010000 */
[----:B------:R-:W-:-:S13]  /*0560*/  ISETP.GT.U32.AND P1, PT, R7, R0, PT ;  /* 0x000000000700720c */ /* 0x000fda0003f24070 */
[----:B------:R-:W-:Y:S02]  /*0570*/  @!P1 IMAD.IADD R0, R0, 0x1, -R7 ;  /* 0x0000000100009824 */ /* 0x000fe400078e0a07 */
[----:B------:R-:W-:Y:S01]  /*0580*/  @!P1 VIADD R3, R3, 0x1 ;  /* 0x0000000103039836 */ /* 0x000fe20000000000 */
[----:B------:R-:W-:Y:S02]  /*0590*/  ISETP.NE.AND P1, PT, R4, RZ, PT ;  /* 0x000000ff0400720c */ /* 0x000fe40003f25270 */
[----:B------:R-:W-:Y:S02]  /*05a0*/  ISETP.GE.U32.AND P0, PT, R0, R7, PT ;  /* 0x000000070000720c */ /* 0x000fe40003f06070 */
[----:B------:R-:W-:-:S04]  /*05b0*/  LOP3.LUT R0, R5, R4, RZ, 0x3c, !PT ;  /* 0x0000000405007212 */ /* 0x000fc800078e3cff */
[----:B------:R-:W-:Y:S01]  /*05c0*/  ISETP.GE.AND P2, PT, R0, RZ, PT ;  /* 0x000000ff0000720c */ /* 0x000fe20003f46270 */
[----:B------:R-:W-:-:S06]  /*05d0*/  VIADD R0, R58, 0x7f ;  /* 0x0000007f3a007836 */ /* 0x000fcc0000000000 */
[----:B------:R-:W-:-:S04]  /*05e0*/  @P0 VIADD R3, R3, 0x1 ;  /* 0x0000000103030836 */ /* 0x000fc80000000000 */
[----:B------:R-:W-:Y:S01]  /*05f0*/  IMAD.MOV.U32 R2, RZ, RZ, R3 ;  /* 0x000000ffff027224 */ /* 0x000fe200078e0003 */
[----:B------:R-:W-:-:S03]  /*0600*/  SHF.R.S32.HI R3, RZ, 0x1f, R0 ;  /* 0x0000001fff037819 */ /* 0x000fc60000011400 */
[----:B------:R-:W-:Y:S01]  /*0610*/  @!P2 IMAD.MOV R2, RZ, RZ, -R2 ;  /* 0x000000ffff02a224 */ /* 0x000fe200078e0a02 */
[----:B------:R-:W-:Y:S02]  /*0620*/  @!P1 LOP3.LUT R2, RZ, R4, RZ, 0x33, !PT ;  /* 0x00000004ff029212 */ /* 0x000fe400078e33ff */
[----:B------:R-:W-:-:S03]  /*0630*/  LEA.HI R3, R3, R0, RZ, 0x7 ;  /* 0x0000000003037211 */ /* 0x000fc600078f38ff */
[----:B------:R-:W-:Y:S02]  /*0640*/  IMAD.SHL.U32 R10, R2, 0x8, RZ ;  /* 0x00000008020a7824 */ /* 0x000fe400078e00ff */
[----:B------:R-:W-:-:S03]  /*0650*/  IMAD.MOV R2, RZ, RZ, -R2 ;  /* 0x000000ffff027224 */ /* 0x000fc600078e0a02 */
[----:B------:R-:W-:Y:S01]  /*0660*/  LEA.HI.SX32 R3, R3, -R10, 0x19 ;  /* 0x8000000a03037211 */ /* 0x000fe200078fcaff */
[----:B------:R-:W-:-:S03]  /*0670*/  IMAD R12, R4, R2, R5 ;  /* 0x00000002040c7224 */ /* 0x000fc600078e0205 */
[----:B------:R-:W-:Y:S02]  /*0680*/  VIMNMX R11, PT, PT, R3, 0x8, PT ;  /* 0x00000008030b7848 */ /* 0x000fe40003fe0100 */
[----:B------:R-:W-:Y:S02]  /*0690*/  IABS R9, R12 ;  /* 0x0000000c00097213 */ /* 0x000fe40000000000 */
[-C--:B------:R-:W-:Y:S02]  /*06a0*/  IABS R7, R11.reuse ;  /* 0x0000000b00077213 */ /* 0x080fe40000000000 */
[----:B------:R-:W-:Y:S02]  /*06b0*/  IABS R4, R11 ;  /* 0x0000000b00047213 */ /* 0x000fe40000000000 */
[----:B------:R-:W2:Y:S08]  /*06c0*/  I2F.RP R0, R7 ;  /* 0x0000000700007306 */ /* 0x000eb00000209400 */
[----:B--2---:R-:W2:Y:S02]  /*06d0*/  MUFU.RCP R0, R0 ;  /* 0x0000000000007308 */ /* 0x004ea40000001000 */
[----:B--2---:R-:W-:-:S06]  /*06e0*/  VIADD R3, R0, 0xffffffe ;  /* 0x0ffffffe00037836 */ /* 0x004fcc0000000000 */
[----:B------:R-:W2:Y:S02]  /*06f0*/  F2I.FTZ.U32.TRUNC.NTZ R3, R3 ;  /* 0x0000000300037305 */ /* 0x000ea4000021f000 */
[----:B--2---:R-:W-:-:S04]  /*0700*/  IMAD.MOV R6, RZ, RZ, -R3 ;  /* 0x000000ffff067224 */ /* 0x004fc800078e0a03 */
[----:B------:R-:W-:-:S04]  /*0710*/  IMAD.MOV.U32 R2, RZ, RZ, R6 ;  /* 0x000000ffff027224 */ /* 0x000fc800078e0006 */
[----:B------:R-:W-:Y:S02]  /*0720*/  IMAD R5, R2, R7, RZ ;  /* 0x0000000702057224 */ /* 0x000fe400078e02ff */
[----:B------:R-:W-:-:S04]  /*0730*/  IMAD.MOV.U32 R2, RZ, RZ, RZ ;  /* 0x000000ffff027224 */ /* 0x000fc800078e00ff */
[----:B------:R-:W-:-:S04]  /*0740*/  IMAD.HI.U32 R2, R3, R5, R2 ;  /* 0x0000000503027227 */ /* 0x000fc800078e0002 */
[----:B------:R-:W-:Y:S01]  /*0750*/  IMAD.MOV R3, RZ, RZ, -R4 ;  /* 0x000000ffff037224 */ /* 0x000fe200078e0a04 */
[----:B------:R-:W-:Y:S01]  /*0760*/  IABS R4, R59 ;  /* 0x0000003b00047213 */ /* 0x000fe20000000000 */
[----:B------:R-:W-:-:S04]  /*0770*/  IMAD.HI.U32 R0, R2, R9, RZ ;  /* 0x0000000902007227 */ /* 0x000fc800078e00ff */
[----:B------:R-:W-:Y:S02]  /*0780*/  IMAD R2, R0, R3, R9 ;  /* 0x0000000300027224 */ /* 0x000fe400078e0209 */
[----:B------:R-:W2:Y:S03]  /*0790*/  I2F.RP R3, R8 ;  /* 0x0000000800037306 */ /* 0x000ea60000209400 */
[----:B------:R-:W-:-:S05]  /*07a0*/  ISETP.GT.U32.AND P1, PT, R7, R2, PT ;  /* 0x000000020700720c */ /* 0x000fca0003f24070 */
[----:B--2---:R-:W2:Y:S08]  /*07b0*/  MUFU.RCP R3, R3 ;  /* 0x0000000300037308 */ /* 0x004eb00000001000 */
[----:B------:R-:W-:Y:S02]  /*07c0*/  @!P1 IMAD.IADD R2, R2, 0x1, -R7 ;  /* 0x0000000102029824 */ /* 0x000fe400078e0a07 */
[----:B------:R-:W-:Y:S01]  /*07d0*/  @!P1 VIADD R0, R0, 0x1 ;  /* 0x0000000100009836 */ /* 0x000fe20000000000 */
[----:B------:R-:W-:-:S02]  /*07e0*/  ISETP.NE.AND P1, PT, R11, RZ, PT ;  /* 0x000000ff0b00720c */ /* 0x000fc40003f25270 */
[----:B------:R-:W-:Y:S02]  /*07f0*/  ISETP.GE.U32.AND P0, PT, R2, R7, PT ;  /* 0x000000070200720c */ /* 0x000fe40003f06070 */
[----:B------:R-:W-:-:S04]  /*0800*/  LOP3.LUT R2, R12, R11, RZ, 0x3c, !PT ;  /* 0x0000000b0c027212 */ /* 0x000fc800078e3cff */
[----:B------:R-:W-:Y:S01]  /*0810*/  ISETP.GE.AND P2, PT, R2, RZ, PT ;  /* 0x000000ff0200720c */ /* 0x000fe20003f46270 */
[----:B------:R-:W-:-:S04]  /*0820*/  IMAD.MOV.U32 R2, RZ, RZ, R4 ;  /* 0x000000ffff027224 */ /* 0x000fc800078e0004 */
[----:B------:R-:W3:Y:S01]  /*0830*/  I2F.RP R6, R2 ;  /* 0x0000000200067306 */ /* 0x000ee20000209400 */
[----:B--2---:R-:W-:Y:S01]  /*0840*/  VIADD R4, R3, 0xffffffe ;  /* 0x0ffffffe03047836 */ /* 0x004fe20000000000 */
[----:B-----5:R-:W-:Y:S01]  /*0850*/  LOP3.LUT R3, R13, 0x7f, RZ, 0xc0, !PT ;  /* 0x0000007f0d037812 */ /* 0x020fe200078ec0ff */
[----:B------:R-:W-:-:S04]  /*0860*/  @P0 VIADD R0, R0, 0x1 ;  /* 0x0000000100000836 */ /* 0x000fc80000000000 */
[----:B------:R-:W-:Y:S01]  /*0870*/  IMAD.MOV.U32 R9, RZ, RZ, R0 ;  /* 0x000000ffff097224 */ /* 0x000fe200078e0000 */
[----:B------:R2:W5:Y:S03]  /*0880*/  F2I.FTZ.U32.TRUNC.NTZ R5, R4 ;  /* 0x0000000400057305 */ /* 0x000566000021f000 */
[----:B------:R-:W-:Y:S01]  /*0890*/  @!P2 IMAD.MOV R9, RZ, RZ, -R9 ;  /* 0x000000ffff09a224 */ /* 0x000fe200078e0a09 */
[----:B------:R-:W-:-:S04]  /*08a0*/  @!P1 LOP3.LUT R9, RZ, R11, RZ, 0x33, !PT ;  /* 0x0000000bff099212 */ /* 0x000fc800078e33ff */
[----:B---3--:R-:W3:Y:S01]  /*08b0*/  MUFU.RCP R6, R6 ;  /* 0x0000000600067308 */ /* 0x008ee20000001000 */
[----:B------:R-:W-:Y:S02]  /*08c0*/  IMAD.MOV R0, RZ, RZ, -R9 ;  /* 0x000000ffff007224 */ /* 0x000fe400078e0a09 */
[----:B--2---:R-:W-:Y:S02]  /*08d0*/  IMAD.MOV.U32 R4, RZ, RZ, RZ ;  /* 0x000000ffff047224 */ /* 0x004fe400078e00ff */
[----:B------:R-:W-:Y:S02]  /*08e0*/  IMAD R0, R11, R0, R12 ;  /* 0x000000000b007224 */ /* 0x000fe400078e020c */
[----:B-----5:R-:W-:Y:S02]  /*08f0*/  IMAD.MOV R7, RZ, RZ, -R5 ;  /* 0x000000ffff077224 */ /* 0x020fe400078e0a05 */
[----:B------:R-:W-:Y:S02]  /*0900*/  IMAD.IADD R0, R10, 0x1, R0 ;  /* 0x000000010a007824 */ /* 0x000fe400078e0200 */
[----:B------:R-:W-:Y:S01]  /*0910*/  IMAD.SHL.U32 R15, R9, 0x200, RZ ;  /* 0x00000200090f7824 */ /* 0x000fe200078e00ff */
[----:B------:R-:W-:Y:S01]  /*0920*/  SHF.R.U32.HI R9, RZ, 0x5, R13 ;  /* 0x00000005ff097819 */ /* 0x000fe2000001160d */
[----:B------:R-:W-:Y:S01]  /*0930*/  IMAD R14, R0, 0x80, R3 ;  /* 0x00000080000e7824 */ /* 0x000fe200078e0203 */
[----:B------:R-:W2:Y:S01]  /*0940*/  LDS R10, [UR9] ;  /* 0x00000009ff0a7984 */ /* 0x000ea20008000800 */
[----:B------:R-:W-:-:S02]  /*0950*/  IMAD R3, R7, R8, RZ ;  /* 0x0000000807037224 */ /* 0x000fc400078e02ff */
[----:B---3--:R-:W-:Y:S01]  /*0960*/  VIADD R6, R6, 0xffffffe ;  /* 0x0ffffffe06067836 */ /* 0x008fe20000000000 */
[----:B------:R-:W-:Y:S01]  /*0970*/  IABS R0, R14 ;  /* 0x0000000e00007213 */ /* 0x000fe20000000000 */
[----:B------:R-:W-:Y:S01]  /*0980*/  IMAD.HI.U32 R4, R5, R3, R4 ;  /* 0x0000000305047227 */ /* 0x000fe200078e0004 */
[----:B------:R-:W-:Y:S01]  /*0990*/  STL [R1+0x3ac], R14 ;  /* 0x0003ac0e01007387 */ /* 0x000fe20000100800 */
[----:B------:R3:W5:Y:S01]  /*09a0*/  F2I.FTZ.U32.TRUNC.NTZ R7, R6 ;  /* 0x0000000600077305 */ /* 0x000762000021f000 */
[----:B------:R-:W-:Y:S01]  /*09b0*/  BAR.SYNC.DEFER_BLOCKING 0x0 ;  /* 0x0000000000007b1d */ /* 0x000fe20000010000 */
[----:B------:R-:W-:Y:S01]  /*09c0*/  IMAD.MOV.U32 R3, RZ, RZ, R0 ;  /* 0x000000ffff037224 */ /* 0x000fe200078e0000 */
[----:B------:R-:W-:-:S03]  /*09d0*/  ISETP.GE.AND P1, PT, R14, RZ, PT ;  /* 0x000000ff0e00720c */ /* 0x000fc60003f26270 */
[----:B------:R-:W-:Y:S01]  /*09e0*/  IMAD.HI.U32 R4, R4, R3, RZ ;  /* 0x0000000304047227 */ /* 0x000fe200078e00ff */
[----:B------:R-:W-:Y:S03]  /*09f0*/  STL [R1+0x3a4], R15 ;  /* 0x0003a40f01007387 */ /* 0x000fe60000100800 */
[----:B------:R-:W-:Y:S02]  /*0a00*/  IMAD.MOV R4, RZ, RZ, -R4 ;  /* 0x000000ffff047224 */ /* 0x000fe400078e0a04 */
[----:B---3--:R-:W-:Y:S02]  /*0a10*/  IMAD.MOV.U32 R6, RZ, RZ, RZ ;  /* 0x000000ffff067224 */ /* 0x008fe400078e00ff */
[----:B------:R-:W-:Y:S01]  /*0a20*/  IMAD R3, R8, R4, R3 ;  /* 0x0000000408037224 */ /* 0x000fe200078e0203 */
[----:B------:R-:W-:Y:S01]  /*0a30*/  SHF.R.U32.HI R4, RZ, 0x6, R13 ;  /* 0x00000006ff047819 */ /* 0x000fe2000001160d */
[----:B-----5:R-:W-:-:S03]  /*0a40*/  IMAD.MOV R5, RZ, RZ, -R7 ;  /* 0x000000ffff057224 */ /* 0x020fc600078e0a07 */
[----:B------:R-:W-:Y:S01]  /*0a50*/  ISETP.GT.U32.AND P0, PT, R8, R3, PT ;  /* 0x000000030800720c */ /* 0x000fe20003f04070 */
[----:B------:R-:W-:Y:S01]  /*0a60*/  IMAD R5, R5, R2, RZ ;  /* 0x0000000205057224 */ /* 0x000fe200078e02ff */
[----:B------:R-:W-:-:S03]  /*0a70*/  SGXT.U32 R4, R4, 0x2 ;  /* 0x000000020404781a */ /* 0x000fc60000000000 */
[----:B------:R-:W-:Y:S01]  /*0a80*/  IMAD.HI.U32 R0, R7, R5, R6 ;  /* 0x0000000507007227 */ /* 0x000fe200078e0006 */
[----:B------:R-:W-:-:S03]  /*0a90*/  LOP3.LUT R4, R15, R4, RZ, 0xfc, !PT ;  /* 0x000000040f047212 */ /* 0x000fc600078efcff */
[C---:B------:R-:W-:Y:S01]  /*0aa0*/  IMAD.SHL.U32 R6, R9.reuse, 0x200000, RZ ;  /* 0x0020000009067824 */ /* 0x040fe200078e00ff */
[----:B------:R-:W-:Y:S01]  /*0ab0*/  LOP3.LUT R20, R4, 0x1fc, RZ, 0xfc, !PT ;  /* 0x000001fc04147812 */ /* 0x000fe200078efcff */
[----:B------:R-:W-:Y:S01]  /*0ac0*/  IMAD.SHL.U32 R7, R9, 0x40, RZ ;  /* 0x0000004009077824 */ /* 0x000fe200078e00ff */
[----:B------:R-:W-:Y:S01]  /*0ad0*/  SHF.R.U32.HI R9, RZ, 0x7, R13 ;  /* 0x00000007ff097819 */ /* 0x000fe2000001160d */
[----:B------:R-:W-:Y:S01]  /*0ae0*/  @!P0 IMAD.IADD R3, R3, 0x1, -R8 ;  /* 0x0000000103038824 */ /* 0x000fe200078e0a08 */
[----:B------:R-:W-:Y:S02]  /*0af0*/  IABS R17, R4 ;  /* 0x0000000400117213 */ /* 0x000fe40000000000 */
[----:B------:R-:W-:Y:S02]  /*0b00*/  SGXT.U32 R32, R9, 0x1 ;  /* 0x000000010920781a */ /* 0x000fe40000000000 */
[----:B------:R-:W-:Y:S01]  /*0b10*/  ISETP.GT.U32.AND P0, PT, R8, R3, PT ;  /* 0x000000030800720c */ /* 0x000fe20003f04070 */
[----:B------:R-:W-:Y:S01]  /*0b20*/  IMAD.HI.U32 R5, R0, R17, RZ ;  /* 0x0000001100057227 */ /* 0x000fe200078e00ff */
[----:B------:R-:W-:-:S02]  /*0b30*/  LOP3.LUT R22, R4, 0x4, RZ, 0xfc, !PT ;  /* 0x0000000404167812 */ /* 0x000fc400078efcff */
[----:B------:R-:W-:Y:S01]  /*0b40*/  LOP3.LUT R6, R6, 0x600000, RZ, 0xc0, !PT ;  /* 0x0060000006067812 */ /* 0x000fe200078ec0ff */
[----:B0-----:R-:W-:Y:S01]  /*0b50*/  IMAD R11, R32, R124, RZ ;  /* 0x0000007c200b7224 */ /* 0x001fe200078e02ff */
[----:B------:R-:W-:Y:S01]  /*0b60*/  IABS R21, R20 ;  /* 0x0000001400157213 */ /* 0x000fe20000000000 */
[----:B------:R-:W-:Y:S01]  /*0b70*/  IMAD.MOV R5, RZ, RZ, -R5 ;  /* 0x000000ffff057224 */ /* 0x000fe200078e0a05 */
[----:B------:R-:W-:Y:S01]  /*0b80*/  LOP3.LUT R7, R7, 0x100, RZ, 0xc0, !PT ;  /* 0x0000010007077812 */ /* 0x000fe200078ec0ff */
[----:B------:R-:W-:Y:S01]  /*0b90*/  IMAD R9, R124, 0x2, R11 ;  /* 0x000000027c097824 */ /* 0x000fe200078e020b */
[----:B------:R-:W-:Y:S01]  /*0ba0*/  STL [R1+0xa8], R11 ;  /* 0x0000a80b01007387 */ /* 0x000fe20000100800 */
[----:B------:R-:W-:Y:S01]  /*0bb0*/  LOP3.LUT R18, R4, 0x8, RZ, 0xfc, !PT ;  /* 0x0000000804127812 */ /* 0x000fe200078efcff */
[----:B------:R-:W-:Y:S01]  /*0bc0*/  IMAD R17, R2, R5, R17 ;  /* 0x0000000502117224 */ /* 0x000fe200078e0211 */
[----:B------:R-:W-:Y:S01]  /*0bd0*/  IABS R19, R22 ;  /* 0x0000001600137213 */ /* 0x000fe20000000000 */
[----:B------:R0:W-:Y:S01]  /*0be0*/  STL [R1+0x390], R9 ;  /* 0x0003900901007387 */ /* 0x0001e20000100800 */
[----:B------:R-:W-:Y:S01]  /*0bf0*/  @!P0 IMAD.IADD R3, R3, 0x1, -R8 ;  /* 0x0000000103038824 */ /* 0x000fe200078e0a08 */
[----:B------:R-:W-:-:S02]  /*0c00*/  ISETP.NE.AND P0, PT, R58, RZ, PT ;  /* 0x000000ff3a00720c */ /* 0x000fc40003f05270 */
[----:B------:R-:W-:Y:S01]  /*0c10*/  R2UR UR5, R6 ;  /* 0x00000000060572ca */ /* 0x000fe200000e0000 */
[----:B------:R-:W-:Y:S01]  /*0c20*/  IMAD.MOV.U32 R8, RZ, RZ, R3 ;  /* 0x000000ffff087224 */ /* 0x000fe200078e0003 */
[----:B------:R-:W-:Y:S01]  /*0c30*/  R2UR UR10, R7 ;  /* 0x00000000070a72ca */ /* 0x000fe200000e0000 */
[----:B------:R-:W-:Y:S01]  /*0c40*/  IMAD.HI.U32 R6, R0, R21, RZ ;  /* 0x0000001500067227 */ /* 0x000fe200078e00ff */
[----:B------:R-:W-:Y:S02]  /*0c50*/  IABS R7, R18 ;  /* 0x0000001200077213 */ /* 0x000fe40000000000 */
[----:B--2---:R-:W-:Y:S01]  /*0c60*/  R2UR UR8, R10 ;  /* 0x000000000a0872ca */ /* 0x004fe200000e0000 */
[----:B0-----:R-:W-:Y:S01]  /*0c70*/  IMAD R9, R124, 0x2, R9 ;  /* 0x000000027c097824 */ /* 0x001fe200078e0209 */
[----:B------:R-:W-:Y:S01]  /*0c80*/  LOP3.LUT R10, R13, 0xff, RZ, 0xc0, !PT ;  /* 0x000000ff0d0a7812 */ /* 0x000fe200078ec0ff */
[----:B------:R-:W-:-:S03]  /*0c90*/  IMAD.HI.U32 R3, R0, R19, RZ ;  /* 0x0000001300037227 */ /* 0x000fc600078e00ff */
[----:B------:R0:W-:Y:S01]  /*0ca0*/  STL [R1+0x38c], R9 ;  /* 0x00038c0901007387 */ /* 0x0001e20000100800 */
[----:B------:R-:W-:Y:S01]  /*0cb0*/  @!P1 IMAD.MOV R8, RZ, RZ, -R8 ;  /* 0x000000ffff089224 */ /* 0x000fe200078e0a08 */
[----:B------:R-:W-:Y:S01]  /*0cc0*/  @!P0 LOP3.LUT R8, RZ, R58, RZ, 0x33, !PT ;  /* 0x0000003aff088212 */ /* 0x000fe200078e33ff */
[----:B------:R-:W-:Y:S01]  /*0cd0*/  IMAD.MOV R6, RZ, RZ, -R6 ;  /* 0x000000ffff067224 */ /* 0x000fe200078e0a06 */
[----:B------:R-:W-:Y:S01]  /*0ce0*/  ISETP.NE.U32.AND P1, PT, R10, RZ, PT ;  /* 0x000000ff0a00720c */ /* 0x000fe20003f25070 */
[----:B------:R-:W-:Y:S02]  /*0cf0*/  IMAD.HI.U32 R5, R0, R7, RZ ;  /* 0x0000000700057227 */ /* 0x000fe400078e00ff */
[----:B------:R-:W-:Y:S02]  /*0d00*/  UIADD3 UR10, UPT, UPT, UR10, UR5, UR8 ;  /* 0x000000050a0a7290 */ /* 0x000fe4000fffe008 */
[----:B------:R-:W-:Y:S02]  /*0d10*/  IMAD.MOV R3, RZ, RZ, -R3 ;  /* 0x000000ffff037224 */ /* 0x000fe400078e0a03 */
[----:B0-----:R-:W-:-:S02]  /*0d20*/  IMAD R9, R124, 0x2, R9 ;  /* 0x000000027c097824 */ /* 0x001fc400078e0209 */
[----:B------:R-:W-:Y:S02]  /*0d30*/  IMAD R21, R2, R6, R21 ;  /* 0x0000000602157224 */ /* 0x000fe400078e0215 */
[----:B-1----:R-:W-:Y:S01]  /*0d40*/  IMAD R6, R8, R123, RZ ;  /* 0x0000007b08067224 */ /* 0x002fe200078e02ff */
[----:B------:R0:W-:Y:S01]  /*0d50*/  STL [R1+0x2e8], R9 ;  /* 0x0002e80901007387 */ /* 0x0001e20000100800 */
[----:B------:R-:W-:Y:S01]  /*0d60*/  IMAD.MOV R5, RZ, RZ, -R5 ;  /* 0x000000ffff057224 */ /* 0x000fe200078e0a05 */
[----:B------:R-:W-:Y:S01]  /*0d70*/  LOP3.LUT R8, R32, 0x8, RZ, 0xfc, !PT ;  /* 0x0000000820087812 */ /* 0x000fe200078efcff */
[----:B------:R-:W-:Y:S02]  /*0d80*/  IMAD R19, R2, R3, R19 ;  /* 0x0000000302137224 */ /* 0x000fe400078e0213 */
[----:B------:R-:W-:Y:S02]  /*0d90*/  VIADD R3, R122, 0x3f ;  /* 0x0000003f7a037836 */ /* 0x000fe40000000000 */
[--C-:B------:R-:W-:Y:S01]  /*0da0*/  IMAD R5, R2, R5, R7.reuse ;  /* 0x0000000502057224 */ /* 0x100fe200078e0207 */
[----:B------:R-:W-:Y:S01]  /*0db0*/  PRMT R7, RZ, 0x7610, R7 ;  /* 0x00007610ff077816 */ /* 0x000fe20000000007 */
[----:B0-----:R-:W-:Y:S01]  /*0dc0*/  IMAD R9, R124, 0x2, R9 ;  /* 0x000000027c097824 */ /* 0x001fe200078e0209 */
[----:B------:R-:W-:-:S03]  /*0dd0*/  ISETP.GT.AND P0, PT, R3, 0x3f, PT ;  /* 0x0000003f0300780c */ /* 0x000fc60003f04270 */
[----:B------:R-:W-:Y:S01]  /*0de0*/  IMAD R26, R124, 0x2, R9 ;  /* 0x000000027c1a7824 */ /* 0x000fe200078e0209 */
[----:B------:R-:W-:Y:S01]  /*0df0*/  STL [R1+0x394], R9 ;  /* 0x0003940901007387 */ /* 0x000fe20000100800 */
[----:B------:R-:W-:Y:S02]  /*0e00*/  ISETP.LT.AND P4, PT, R8, R122, P0 ;  /* 0x0000007a0800720c */ /* 0x000fe40000781270 */
[C---:B------:R-:W-:Y:S01]  /*0e10*/  IMAD R39, R124.reuse, 0x2, R26 ;  /* 0x000000027c277824 */ /* 0x040fe200078e021a */
[----:B------:R-:W-:Y:S03]  /*0e20*/  STL [R1+0x31c], R6 ;  /* 0x00031c0601007387 */ /* 0x000fe60000100800 */
[C---:B------:R-:W-:Y:S01]  /*0e30*/  IMAD R34, R124.reuse, 0x2, R39 ;  /* 0x000000027c227824 */ /* 0x040fe200078e0227 */
[----:B------:R-:W-:Y:S03]  /*0e40*/  STL [R1+0x318], R26 ;  /* 0x0003181a01007387 */ /* 0x000fe60000100800 */
[C---:B------:R-:W-:Y:S01]  /*0e50*/  IMAD R13, R124.reuse, 0x2, R34 ;  /* 0x000000027c0d7824 */ /* 0x040fe200078e0222 */
[----:B------:R0:W-:Y:S03]  /*0e60*/  STL [R1+0x3a8], R3 ;  /* 0x0003a80301007387 */ /* 0x0001e60000100800 */
[----:B------:R-:W-:Y:S01]  /*0e70*/  IMAD R41, R124, 0x2, R13 ;  /* 0x000000027c297824 */ /* 0x000fe200078e020d */
[----:B------:R1:W-:Y:S04]  /*0e80*/  STL [R1+0x314], R39 ;  /* 0x0003142701007387 */ /* 0x0003e80000100800 */
[----:B------:R1:W-:Y:S01]  /*0e90*/  STL [R1+0x310], R34 ;  /* 0x0003102201007387 */ /* 0x0003e20000100800 */
[----:B0-----:R-:W-:-:S03]  /*0ea0*/  LOP3.LUT R3, R32, 0xa, RZ, 0xfc, !PT ;  /* 0x0000000a20037812 */ /* 0x001fc600078efcff */
[----:B------:R1:W-:Y:S01]  /*0eb0*/  STL [R1+0x30c], R13 ;  /* 0x00030c0d01007387 */ /* 0x0003e20000100800 */
[----:B------:R-:W-:-:S03]  /*0ec0*/  ISETP.LT.AND P2, PT, R3, R122, P0 ;  /* 0x0000007a0300720c */ /* 0x000fc60000741270 */
[----:B------:R1:W-:Y:S04]  /*0ed0*/  STL.S16 [R1+0x334], R7 ;  /* 0x0003340701007387 */ /* 0x0003e80000100600 */
[----:B------:R1:W-:Y:S01]  /*0ee0*/  STL [R1+0x308], R41 ;  /* 0x0003082901007387 */ /* 0x0003e20000100800 */
[----:B----4-:R-:W-:Y:S05]  /*0ef0*/  BRA.U UP0, `(.L_x_5) ;  /* 0x0000000100187547 */ /* 0x010fea000b800000 */
[----:B------:R-:W-:Y:S01]  /*0f00*/  ELECT P3, URZ, PT ;  /* 0x0000000000ff782f */ /* 0x000fe20003860000 */
[----:B------:R-:W-:Y:S01]  /*0f10*/  IMAD.MOV.U32 R3, RZ, RZ, 0x1 ;  /* 0x00000001ff037424 */ /* 0x000fe200078e00ff */
[----:B------:R-:W-:Y:S01]  /*0f20*/  UMOV UR5, 0x40 ;  /* 0x0000004000057882 */ /* 0x000fe20000000000 */
[----:B------:R-:W-:Y:S01]  /*0f30*/  UVIRTCOUNT.DEALLOC.SMPOOL 0x80 ;  /* 0x000000800000784c */ /* 0x000fe20000000000 */
[----:B------:R-:W-:-:S09]  /*0f40*/  ULEA UR5, UR4, UR5, 0x18 ;  /* 0x0000000504057291 */ /* 0x000fd2000f8ec0ff */
[----:B------:R0:W-:Y:S03]  /*0f50*/  @P3 STS.U8 [UR5], R3 ;  /* 0x00000003ff003988 */ /* 0x0001e60008000005 */
.L_x_5:
[----:B------:R-:W-:Y:S01]  /*0f60*/  STTM.x64 tmem[UR10], RZ ;  /* 0x000000ff000079ed */ /* 0x000fe2000834000a */
[----:B------:R-:W-:Y:S01]  /*0f70*/  STTM.x64 tmem[UR10+0x40], RZ ;  /* 0x000040ff000079ed */ /* 0x000fe2000834000a */
[----:B------:R-:W-:Y:S01]  /*0f80*/  STTM.x64 tmem[UR10+0x80], RZ ;  /* 0x000080ff000079ed */ /* 0x000fe2000834000a */
[----:B------:R-:W-:Y:S01]  /*0f90*/  STTM.x64 tmem[UR10+0xc0], RZ ;  /* 0x0000c0ff000079ed */ /* 0x000fe2000834000a */
[----:B------:R-:W2:Y:S02]  /*0fa0*/  FENCE.VIEW.ASYNC.T ;  /* 0x00000000000073c6 */ /* 0x000ea40000000200 */
[----:B--2---:R-:W-:Y:S01]  /*0fb0*/  VOTEU.ALL UP1, P1 ;  /* 0x0000000000ff7886 */ /* 0x004fe20000820000 */
[----:B------:R-:W-:Y:S01]  /*0fc0*/  VOTEU.ALL UP2, P1 ;  /* 0x0000000000ff7886 */ /* 0x000fe20000840000 */
[----:B------:R-:W-:Y:S01]  /*0fd0*/  IMAD R37, R124, 0x2, R41 ;  /* 0x000000027c257824 */ /* 0x000fe200078e0229 */
[----:B------:R-:W-:Y:S01]  /*0fe0*/  STL [R1+0x728], R125 ;  /* 0x0007287d01007387 */ /* 0x000fe20000100800 */
[----:B0-----:R-:W-:Y:S01]  /*0ff0*/  IMAD.SHL.U32 R3, R6, 0x2, RZ ;  /* 0x0000000206037824 */ /* 0x001fe200078e00ff */
[----:B------:R-:W-:-:S04]  /*1000*/  @!UP1 UIADD3 UR4, UPT, UPT, -UR6, 0x100000, URZ ;  /* 0x0010000006049890 */ /* 0x000fc8000fffe1ff */
[----:B------:R-:W-:Y:S02]  /*1010*/  @!UP1 USHF.L.U32 UR5, UR4, 0xb, URZ ;  /* 0x0000000b04059899 */ /* 0x000fe400080006ff */
[----:B------:R-:W-:Y:S01]  /*1020*/  @!UP1 USHF.L.U32 UR4, UR4, 0x1, URZ ;  /* 0x0000000104049899 */ /* 0x000fe200080006ff */
[----:B------:R-:W-:Y:S01]  /*1030*/  IMAD.MOV.U32 R8, RZ, RZ, R7 ;  /* 0x000000ffff087224 */ /* 0x000fe200078e0007 */
[----:B------:R-:W-:Y:S01]  /*1040*/  BAR.SYNC.DEFER_BLOCKING 0x0 ;  /* 0x0000000000007b1d */ /* 0x000fe20000010000 */
[----:B------:R-:W-:Y:S01]  /*1050*/  IMAD R33, R124, 0x2, R37 ;  /* 0x000000027c217824 */ /* 0x000fe200078e0225 */
[----:B------:R-:W-:Y:S02]  /*1060*/  PRMT R14, RZ, 0x7610, R14 ;  /* 0x00007610ff0e7816 */ /* 0x000fe4000000000e */
[----:B------:R-:W-:Y:S01]  /*1070*/  LOP3.LUT R16, R32, 0x10, RZ, 0xfc, !PT ;  /* 0x0000001020107812 */ /* 0x000fe200078efcff */
[----:B------:R-:W-:Y:S01]  /*1080*/  IMAD R10, R124, 0x2, R33 ;  /* 0x000000027c0a7824 */ /* 0x000fe200078e0221 */
[----:B------:R-:W-:Y:S01]  /*1090*/  LOP3.LUT R15, R32, 0x18, RZ, 0xfc, !PT ;  /* 0x00000018200f7812 */ /* 0x000fe200078efcff */
[----:B------:R-:W0:Y:S01]  /*10a0*/  LDCU UR7, c[0x0][0x3b0] ;  /* 0x00007600ff0777ac */ /* 0x000e220008000800 */
[----:B------:R-:W-:Y:S01]  /*10b0*/  STL [R1+0x304], R37 ;  /* 0x0003042501007387 */ /* 0x000fe20000100800 */
[----:B------:R-:W-:Y:S01]  /*10c0*/  PRMT R12, RZ, 0x7610, R12 ;  /* 0x00007610ff0c7816 */ /* 0x000fe2000000000c */
[----:B------:R-:W-:-:S02]  /*10d0*/  IMAD R11, R124, 0x2, R10 ;  /* 0x000000027c0b7824 */ /* 0x000fc400078e020a */
[----:B------:R2:W-:Y:S02]  /*10e0*/  STL [R1+0x328], R3 ;  /* 0x0003280301007387 */ /* 0x0005e40000100800 */
[----:B------:R-:W-:Y:S02]  /*10f0*/  IMAD R24, R124, 0x2, R11 ;  /* 0x000000027c187824 */ /* 0x000fe400078e020b */
[----:B------:R-:W-:Y:S01]  /*1100*/  STL [R1+0x300], R33 ;  /* 0x0003002101007387 */ /* 0x000fe20000100800 */
[----:B--2---:R-:W-:-:S03]  /*1110*/  IADD3 R3, P3, PT, R3, UR24, RZ ;  /* 0x0000001803037c10 */ /* 0x004fc6000ff7e0ff */
[----:B------:R-:W2:Y:S02]  /*1120*/  FENCE.VIEW.ASYNC.S ;  /* 0x00000000000073c6 */ /* 0x000ea40000000000 */
[----:B--2---:R2:W3:Y:S01]  /*1130*/  @!UP2 SYNCS.EXCH.64 URZ, [UR11], UR4 ;  /* 0x000000040bffa5b2 */ /* 0x0044e20008000100 */
[----:B------:R-:W-:Y:S02]  /*1140*/  LEA.HI.X.SX32 R36, R6, UR25, 0x1, P3 ;  /* 0x0000001906247c11 */ /* 0x000fe400098f0eff */
[----:B------:R-:W-:-:S03]  /*1150*/  LEA R6, P3, R9, R3, 0x1 ;  /* 0x0000000309067211 */ /* 0x000fc600078608ff */
[----:B------:R-:W-:Y:S01]  /*1160*/  STL [R1+0x250], R36 ;  /* 0x0002502401007387 */ /* 0x000fe20000100800 */
[----:B-1----:R-:W-:Y:S01]  /*1170*/  LEA.HI.X.SX32 R7, R9, R36, 0x1, P3 ;  /* 0x0000002409077211 */ /* 0x002fe200018f0eff */
[----:B---3--:R-:W-:Y:S06]  /*1180*/  BAR.SYNC.DEFER_BLOCKING 0x0 ;  /* 0x0000000000007b1d */ /* 0x008fec0000010000 */
[----:B------:R1:W3:Y:S01]  /*1190*/  @P4 LDG.E.U16 R8, desc[UR20][R6.64] ;  /* 0x0000001406084981 */ /* 0x0002e2000c1e1500 */
[----:B------:R-:W-:-:S04]  /*11a0*/  IMAD R23, R124, 0x2, R24 ;  /* 0x000000027c177824 */ /* 0x000fc800078e0218 */
[----:B------:R-:W-:-:S04]  /*11b0*/  IMAD R25, R124, 0x2, R23 ;  /* 0x000000027c197824 */ /* 0x000fc800078e0217 */
[----:B------:R-:W-:Y:S01]  /*11c0*/  IMAD R27, R124, 0x2, R25 ;  /* 0x000000027c1b7824 */ /* 0x000fe200078e0219 */
[-C--:B-1----:R-:W-:Y:S01]  /*11d0*/  LEA R6, P5, R13, R3.reuse, 0x1 ;  /* 0x000000030d067211 */ /* 0x082fe200078a08ff */
[----:B---3--:R1:W-:Y:S01]  /*11e0*/  @P4 STL [R1+0x334], R8 ;  /* 0x0003340801004387 */ /* 0x0083e20000100800 */
[----:B------:R-:W-:Y:S02]  /*11f0*/  ISETP.LT.AND P4, PT, R15, R122, P0 ;  /* 0x0000007a0f00720c */ /* 0x000fe40000781270 */
[----:B-1----:R-:W-:-:S04]  /*1200*/  LEA R8, P3, R26, R3, 0x1 ;  /* 0x000000031a087211 */ /* 0x002fc800078608ff */
[----:B------:R-:W-:Y:S02]  /*1210*/  LEA.HI.X.SX32 R9, R26, R36, 0x1, P3 ;  /* 0x000000241a097211 */ /* 0x000fe400018f0eff */
[----:B------:R-:W-:-:S03]  /*1220*/  ISETP.LT.AND P3, PT, R16, R122, P0 ;  /* 0x0000007a1000720c */ /* 0x000fc60000761270 */
[----:B------:R1:W3:Y:S01]  /*1230*/  @P2 LDG.E.U16 R14, desc[UR20][R8.64] ;  /* 0x00000014080e2981 */ /* 0x0002e2000c1e1500 */
[----:B------:R-:W-:Y:S01]  /*1240*/  LEA.HI.X.SX32 R7, R13, R36, 0x1, P5 ;  /* 0x000000240d077211 */ /* 0x000fe200028f0eff */
[----:B------:R-:W-:-:S04]  /*1250*/  IMAD R26, R124, 0x2, R27 ;  /* 0x000000027c1a7824 */ /* 0x000fc800078e021b */
[----:B------:R-:W-:Y:S01]  /*1260*/  IMAD R16, R124, 0x2, R26 ;  /* 0x000000027c107824 */ /* 0x000fe200078e021a */
[----:B-1----:R-:W-:-:S06]  /*1270*/  PRMT R9, RZ, 0x7610, R9 ;  /* 0x00007610ff097816 */ /* 0x002fcc0000000009 */
[----:B------:R-:W4:Y:S04]  /*1280*/  @P3 LDG.E.U16 R9, desc[UR20][R6.64] ;  /* 0x0000001406093981 */ /* 0x000f28000c1e1500 */
[----:B---3--:R1:W-:Y:S02]  /*1290*/  STL [R1+0x358], R14 ;  /* 0x0003580e01007387 */ /* 0x0083e40000100800 */
[----:B-1----:R-:W-:-:S04]  /*12a0*/  LEA R14, P2, R10, R3, 0x1 ;  /* 0x000000030a0e7211 */ /* 0x002fc800078408ff */
[----:B------:R-:W-:-:S05]  /*12b0*/  LEA.HI.X.SX32 R15, R10, R36, 0x1, P2 ;  /* 0x000000240a0f7211 */ /* 0x000fca00010f0eff */
[----:B------:R-:W3:Y:S04]  /*12c0*/  @P4 LDG.E.U16 R12, desc[UR20][R14.64] ;  /* 0x000000140e0c4981 */ /* 0x000ee8000c1e1500 */
[----:B----4-:R1:W-:Y:S02]  /*12d0*/  STL [R1+0x330], R9 ;  /* 0x0003300901007387 */ /* 0x0103e40000100800 */
[----:B-1----:R-:W-:-:S04]  /*12e0*/  LOP3.LUT R9, R32, 0x1a, RZ, 0xfc, !PT ;  /* 0x0000001a20097812 */ /* 0x002fc800078efcff */
[----:B------:R-:W-:Y:S02]  /*12f0*/  ISETP.LT.AND P4, PT, R9, R122, P0 ;  /* 0x0000007a0900720c */ /* 0x000fe40000781270 */
[----:B------:R-:W-:Y:S01]  /*1300*/  PRMT R8, RZ, 0x7610, R8 ;  /* 0x00007610ff087816 */ /* 0x000fe20000000008 */
[----:B---3--:R1:W-:Y:S02]  /*1310*/  STL [R1+0x324], R12 ;  /* 0x0003240c01007387 */ /* 0x0083e40000100800 */
[----:B-1----:R-:W-:-:S04]  /*1320*/  LEA R12, P2, R11, R3, 0x1 ;  /* 0x000000030b0c7211 */ /* 0x002fc800078408ff */
[----:B------:R-:W-:-:S05]  /*1330*/  LEA.HI.X.SX32 R13, R11, R36, 0x1, P2 ;  /* 0x000000240b0d7211 */ /* 0x000fca00010f0eff */
[----:B------:R1:W3:Y:S01]  /*1340*/  @P4 LDG.E.U16 R8, desc[UR20][R12.64] ;  /* 0x000000140c084981 */ /* 0x0002e2000c1e1500 */
[----:B------:R-:W-:-:S04]  /*1350*/  LOP3.LUT R7, R32, 0x20, RZ, 0xfc, !PT ;  /* 0x0000002020077812 */ /* 0x000fc800078efcff */
[----:B------:R-:W-:Y:S02]  /*1360*/  ISETP.LT.AND P3, PT, R7, R122, P0 ;  /* 0x0000007a0700720c */ /* 0x000fe40000761270 */
[C---:B------:R-:W-:Y:S02]  /*1370*/  LEA R10, P5, R25.reuse, R3, 0x1 ;  /* 0x00000003190a7211 */ /* 0x040fe400078a08ff */
[----:B------:R-:W-:Y:S02]  /*1380*/  PRMT R6, RZ, 0x7610, R6 ;  /* 0x00007610ff067816 */ /* 0x000fe40000000006 */
[----:B------:R-:W-:Y:S02]  /*1390*/  LEA.HI.X.SX32 R11, R25, R36, 0x1, P5 ;  /* 0x00000024190b7211 */ /* 0x000fe400028f0eff */
[----:B------:R-:W-:Y:S01]  /*13a0*/  LOP3.LUT R9, R32, 0x28, RZ, 0xfc, !PT ;  /* 0x0000002820097812 */ /* 0x000fe200078efcff */
[----:B------:R-:W-:-:S04]  /*13b0*/  IMAD R28, R124, 0x2, R16 ;  /* 0x000000027c1c7824 */ /* 0x000fc800078e0210 */
[----:B------:R-:W4:Y:S01]  /*13c0*/  @P3 LDG.E.U16 R6, desc[UR20][R10.64] ;  /* 0x000000140a063981 */ /* 0x000f22000c1e1500 */
[----:B------:R-:W-:Y:S02]  /*13d0*/  ISETP.LT.AND P2, PT, R9, R122, P0 ;  /* 0x0000007a0900720c */ /* 0x000fe40000741270 */
[----:B-1----:R-:W-:Y:S01]  /*13e0*/  PRMT R13, RZ, 0x7610, R13 ;  /* 0x00007610ff0d7816 */ /* 0x002fe2000000000d */
[----:B------:R-:W-:Y:S01]  /*13f0*/  IMAD R29, R124, 0x2, R28 ;  /* 0x000000027c1d7824 */ /* 0x000fe200078e021c */
[----:B---3--:R1:W-:Y:S02]  /*1400*/  STL [R1+0x350], R8 ;  /* 0x0003500801007387 */ /* 0x0083e40000100800 */
[----:B-1----:R-:W-:-:S04]  /*1410*/  LEA R8, P4, R28, R3, 0x1 ;  /* 0x000000031c087211 */ /* 0x002fc800078808ff */
[----:B------:R-:W-:-:S05]  /*1420*/  LEA.HI.X.SX32 R9, R28, R36, 0x1, P4 ;  /* 0x000000241c097211 */ /* 0x000fca00020f0eff */
[----:B------:R1:W3:Y:S01]  /*1430*/  @P2 LDG.E.U16 R13, desc[UR20][R8.64] ;  /* 0x00000014080d2981 */ /* 0x0002e2000c1e1500 */
[----:B------:R-:W-:-:S04]  /*1440*/  IMAD R30, R124, 0x2, R29 ;  /* 0x000000027c1e7824 */ /* 0x000fc800078e021d */
[----:B------:R-:W-:-:S04]  /*1450*/  IMAD R7, R124, 0x2, R30 ;  /* 0x000000027c077824 */ /* 0x000fc800078e021e */
[C---:B------:R-:W-:Y:S01]  /*1460*/  IMAD R15, R124.reuse, 0x2, R7 ;  /* 0x000000027c0f7824 */ /* 0x040fe200078e0207 */
[----:B----4-:R4:W-:Y:S03]  /*1470*/  STL [R1+0x320], R6 ;  /* 0x0003200601007387 */ /* 0x0109e60000100800 */
[----:B------:R-:W-:-:S04]  /*1480*/  IMAD R31, R124, 0x2, R15 ;  /* 0x000000027c1f7824 */ /* 0x000fc800078e020f */
[----:B------:R-:W-:Y:S01]  /*1490*/  IMAD R25, R124, 0x2, R31 ;  /* 0x000000027c197824 */ /* 0x000fe200078e021f */
[C---:B----4-:R-:W-:Y:S02]  /*14a0*/  LOP3.LUT R6, R32.reuse, 0x30, RZ, 0xfc, !PT ;  /* 0x0000003020067812 */ /* 0x050fe400078efcff */
[----:B------:R-:W-:Y:S02]  /*14b0*/  LOP3.LUT R12, R32, 0x38, RZ, 0xfc, !PT ;  /* 0x00000038200c7812 */ /* 0x000fe400078efcff */
[-C--:B------:R-:W-:Y:S01]  /*14c0*/  ISETP.LT.AND P5, PT, R6, R122.reuse, P0 ;  /* 0x0000007a0600720c */ /* 0x080fe200007a1270 */
[----:B------:R-:W-:Y:S01]  /*14d0*/  IMAD R6, R124, 0x2, R25 ;  /* 0x000000027c067824 */ /* 0x000fe200078e0219 */
[----:B------:R-:W-:-:S03]  /*14e0*/  ISETP.LT.AND P4, PT, R12, R122, P0 ;  /* 0x0000007a0c00720c */ /* 0x000fc60000781270 */
[----:B------:R-:W-:Y:S01]  /*14f0*/  IMAD R28, R124, 0x2, R6 ;  /* 0x000000027c1c7824 */ /* 0x000fe200078e0206 */
[CC--:B------:R-:W-:Y:S01]  /*1500*/  LEA R14, P2, R15.reuse, R3.reuse, 0x1 ;  /* 0x000000030f0e7211 */ /* 0x0c0fe200078408ff */
[----:B------:R-:W-:Y:S01]  /*1510*/  STL [R1+0x72c], R6 ;  /* 0x00072c0601007387 */ /* 0x000fe20000100800 */
[----:B------:R-:W-:Y:S02]  /*1520*/  PRMT R10, RZ, 0x7610, R10 ;  /* 0x00007610ff0a7816 */ /* 0x000fe4000000000a */
[----:B------:R-:W-:Y:S02]  /*1530*/  LEA R12, P6, R28, R3, 0x1 ;  /* 0x000000031c0c7211 */ /* 0x000fe400078c08ff */
[----:B------:R-:W-:Y:S02]  /*1540*/  LEA.HI.X.SX32 R15, R15, R36, 0x1, P2 ;  /* 0x000000240f0f7211 */ /* 0x000fe400010f0eff */
[----:B-1----:R-:W-:-:S03]  /*1550*/  PRMT R8, RZ, 0x7610, R8 ;  /* 0x00007610ff087816 */ /* 0x002fc60000000008 */
[----:B------:R1:W4:Y:S04]  /*1560*/  @P5 LDG.E.U16 R10, desc[UR20][R14.64] ;  /* 0x000000140e0a5981 */ /* 0x000328000c1e1500 */
[----:B---3--:R3:W-:Y:S02]  /*1570*/  STL [R1+0x348], R13 ;  /* 0x0003480d01007387 */ /* 0x0087e40000100800 */
[----:B---3--:R-:W-:-:S05]  /*1580*/  LEA.HI.X.SX32 R13, R28, R36, 0x1, P6 ;  /* 0x000000241c0d7211 */ /* 0x008fca00030f0eff */
[----:B------:R-:W3:Y:S01]  /*1590*/  @P4 LDG.E.U16 R8, desc[UR20][R12.64] ;  /* 0x000000140c084981 */ /* 0x000ee2000c1e1500 */
[----:B------:R-:W-:-:S04]  /*15a0*/  LOP3.LUT R9, R32, 0x12, RZ, 0xfc, !PT ;  /* 0x0000001220097812 */ /* 0x000fc800078efcff */
[----:B------:R-:W-:Y:S02]  /*15b0*/  ISETP.LT.AND P2, PT, R9, R122, P0 ;  /* 0x0000007a0900720c */ /* 0x000fe40000741270 */
[----:B-1----:R-:W-:Y:S01]  /*15c0*/  PRMT R14, RZ, 0x7610, R14 ;  /* 0x00007610ff0e7816 */ /* 0x002fe2000000000e */
[----:B----4-:R-:W-:Y:S04]  /*15d0*/  STL [R1+0x340], R10 ;  /* 0x0003400a01007387 */ /* 0x010fe80000100800 */
[----:B---3--:R1:W-:Y:S02]  /*15e0*/  STL [R1+0x338], R8 ;  /* 0x0003380801007387 */ /* 0x0083e40000100800 */
[----:B-1----:R-:W-:-:S04]  /*15f0*/  LEA R8, P4, R41, R3, 0x1 ;  /* 0x0000000329087211 */ /* 0x002fc800078808ff */
[----:B------:R-:W-:-:S05]  /*1600*/  LEA.HI.X.SX32 R9, R41, R36, 0x1, P4 ;  /* 0x0000002429097211 */ /* 0x000fca00020f0eff */
[----:B------:R-:W3:Y:S01]  /*1610*/  @P2 LDG.E.U16 R14, desc[UR20][R8.64] ;  /* 0x00000014080e2981 */ /* 0x000ee2000c1e1500 */
[----:B------:R-:W-:-:S04]  /*1620*/  LOP3.LUT R11, R32, 0x22, RZ, 0xfc, !PT ;  /* 0x00000022200b7812 */ /* 0x000fc800078efcff */
[----:B------:R-:W-:Y:S02]  /*1630*/  ISETP.LT.AND P3, PT, R11, R122, P0 ;  /* 0x0000007a0b00720c */ /* 0x000fe40000761270 */
[C---:B------:R-:W-:Y:S02]  /*1640*/  LEA R10, P5, R27.reuse, R3, 0x1 ;  /* 0x000000031b0a7211 */ /* 0x040fe400078a08ff */
[----:B------:R-:W-:Y:S02]  /*1650*/  PRMT R40, RZ, 0x7610, R40 ;  /* 0x00007610ff287816 */ /* 0x000fe40000000028 */
[----:B------:R-:W-:Y:S02]  /*1660*/  LEA.HI.X.SX32 R11, R27, R36, 0x1, P5 ;  /* 0x000000241b0b7211 */ /* 0x000fe400028f0eff */
[C---:B------:R-:W-:Y:S02]  /*1670*/  LOP3.LUT R12, R32.reuse, 0x32, RZ, 0xfc, !PT ;  /* 0x00000032200c7812 */ /* 0x040fe400078efcff */
[----:B------:R-:W-:-:S03]  /*1680*/  LOP3.LUT R15, R32, 0x2a, RZ, 0xfc, !PT ;  /* 0x0000002a200f7812 */ /* 0x000fc600078efcff */
[----:B------:R1:W4:Y:S01]  /*1690*/  @P3 LDG.E.U16 R40, desc[UR20][R10.64] ;  /* 0x000000140a283981 */ /* 0x000322000c1e1500 */
[-C--:B------:R-:W-:Y:S02]  /*16a0*/  ISETP.LT.AND P3, PT, R12, R122.reuse, P0 ;  /* 0x0000007a0c00720c */ /* 0x080fe40000761270 */
[----:B------:R-:W-:Y:S02]  /*16b0*/  ISETP.LT.AND P4, PT, R15, R122, P0 ;  /* 0x0000007a0f00720c */ /* 0x000fe40000781270 */
[----:B------:R-:W-:-:S04]  /*16c0*/  LEA R12, P5, R31, R3, 0x1 ;  /* 0x000000031f0c7211 */ /* 0x000fc800078a08ff */
[----:B------:R-:W-:Y:S02]  /*16d0*/  LEA.HI.X.SX32 R13, R31, R36, 0x1, P5 ;  /* 0x000000241f0d7211 */ /* 0x000fe400028f0eff */
[----:B-1----:R-:W-:Y:S02]  /*16e0*/  PRMT R10, RZ, 0x7610, R10 ;  /* 0x00007610ff0a7816 */ /* 0x002fe4000000000a */
[----:B------:R-:W-:-:S04]  /*16f0*/  PRMT R11, RZ, 0x7610, R11 ;  /* 0x00007610ff0b7816 */ /* 0x000fc8000000000b */
[----:B------:R-:W2:Y:S04]  /*1700*/  @P3 LDG.E.U16 R10, desc[UR20][R12.64] ;  /* 0x000000140c0a3981 */ /* 0x000ea8000c1e1500 */
[----:B---3--:R1:W-:Y:S02]  /*1710*/  STL [R1+0x354], R14 ;  /* 0x0003540e01007387 */ /* 0x0083e40000100800 */
[----:B-1----:R-:W-:-:S04]  /*1720*/  LEA R14, P2, R29, R3, 0x1 ;  /* 0x000000031d0e7211 */ /* 0x002fc800078408ff */
[----:B------:R-:W-:-:S05]  /*1730*/  LEA.HI.X.SX32 R15, R29, R36, 0x1, P2 ;  /* 0x000000241d0f7211 */ /* 0x000fca00010f0eff */
[----:B------:R-:W3:Y:S01]  /*1740*/  @P4 LDG.E.U16 R11, desc[UR20][R14.64] ;  /* 0x000000140e0b4981 */ /* 0x000ee2000c1e1500 */
[----:B------:R-:W-:Y:S01]  /*1750*/  LOP3.LUT R9, R32, 0x3a, RZ, 0xfc, !PT ;  /* 0x0000003a20097812 */ /* 0x000fe200078efcff */
[----:B------:R-:W-:Y:S01]  /*1760*/  IMAD R28, R124, 0x2, R28 ;  /* 0x000000027c1c7824 */ /* 0x000fe200078e021c */
[----:B------:R-:W-:Y:S02]  /*1770*/  LOP3.LUT R8, R32, 0xc, RZ, 0xfc, !PT ;  /* 0x0000000c20087812 */ /* 0x000fe400078efcff */
[-C--:B------:R-:W-:Y:S02]  /*1780*/  ISETP.LT.AND P2, PT, R9, R122.reuse, P0 ;  /* 0x0000007a0900720c */ /* 0x080fe40000741270 */
[----:B------:R-:W-:Y:S01]  /*1790*/  ISETP.LT.AND P4, PT, R8, R122, P0 ;  /* 0x0000007a0800720c */ /* 0x000fe20000781270 */
[----:B----4-:R1:W-:Y:S01]  /*17a0*/  STL [R1+0x34c], R40 ;  /* 0x00034c2801007387 */ /* 0x0103e20000100800 */
[----:B------:R-:W-:Y:S02]  /*17b0*/  LEA R8, P6, R28, R3, 0x1 ;  /* 0x000000031c087211 */ /* 0x000fe400078c08ff */
[----:B------:R-:W-:-:S02]  /*17c0*/  PRMT R38, RZ, 0x7610, R38 ;  /* 0x00007610ff267816 */ /* 0x000fc40000000026 */
[----:B------:R-:W-:Y:S02]  /*17d0*/  LEA.HI.X.SX32 R9, R28, R36, 0x1, P6 ;  /* 0x000000241c097211 */ /* 0x000fe400030f0eff */
[----:B-1----:R-:W-:Y:S01]  /*17e0*/  LOP3.LUT R40, R32, 0x14, RZ, 0xfc, !PT ;  /* 0x0000001420287812 */ /* 0x002fe200078efcff */
[----:B--2---:R1:W-:Y:S03]  /*17f0*/  STL [R1+0x33c], R10 ;  /* 0x00033c0a01007387 */ /* 0x0043e60000100800 */
[----:B------:R-:W-:Y:S01]  /*1800*/  ISETP.LT.AND P3, PT, R40, R122, P0 ;  /* 0x0000007a2800720c */ /* 0x000fe20000761270 */
[----:B------:R2:W4:Y:S01]  /*1810*/  @P2 LDG.E.U16 R38, desc[UR20][R8.64] ;  /* 0x0000001408262981 */ /* 0x000522000c1e1500 */
[----:B------:R-:W-:Y:S02]  /*1820*/  PRMT R13, RZ, 0x7610, R13 ;  /* 0x00007610ff0d7816 */ /* 0x000fe4000000000d */
[----:B-1----:R-:W-:-:S02]  /*1830*/  LEA R10, P5, R39, R3, 0x1 ;  /* 0x00000003270a7211 */ /* 0x002fc400078a08ff */
[C---:B--2---:R-:W-:Y:S02]  /*1840*/  LEA R8, P2, R37.reuse, R3, 0x1 ;  /* 0x0000000325087211 */ /* 0x044fe400078408ff */
[----:B------:R-:W-:Y:S02]  /*1850*/  PRMT R12, RZ, 0x7610, R12 ;  /* 0x00007610ff0c7816 */ /* 0x000fe4000000000c */
[----:B------:R-:W-:-:S05]  /*1860*/  LEA.HI.X.SX32 R9, R37, R36, 0x1, P2 ;  /* 0x0000002425097211 */ /* 0x000fca00010f0eff */
[----:B------:R1:W2:Y:S04]  /*1870*/  @P3 LDG.E.U16 R12, desc[UR20][R8.64] ;  /* 0x00000014080c3981 */ /* 0x0002a8000c1e1500 */
[----:B---3--:R3:W-:Y:S02]  /*1880*/  STL [R1+0x344], R11 ;  /* 0x0003440b01007387 */ /* 0x0087e40000100800 */
[----:B---3--:R-:W-:-:S05]  /*1890*/  LEA.HI.X.SX32 R11, R39, R36, 0x1, P5 ;  /* 0x00000024270b7211 */ /* 0x008fca00028f0eff */
[----:B------:R3:W2:Y:S01]  /*18a0*/  @P4 LDG.E.U16 R13, desc[UR20][R10.64] ;  /* 0x000000140a0d4981 */ /* 0x0006a2000c1e1500 */
[----:B------:R-:W-:Y:S01]  /*18b0*/  IMAD R28, R124, 0x2, R28 ;  /* 0x000000027c1c7824 */ /* 0x000fe200078e021c */
[----:B-1----:R-:W-:Y:S02]  /*18c0*/  LEA R8, P6, R24, R3, 0x1 ;  /* 0x0000000318087211 */ /* 0x002fe400078c08ff */
[C---:B---3--:R-:W-:Y:S02]  /*18d0*/  LOP3.LUT R11, R32.reuse, 0x24, RZ, 0xfc, !PT ;  /* 0x00000024200b7812 */ /* 0x048fe400078efcff */
[C---:B------:R-:W-:Y:S02]  /*18e0*/  LOP3.LUT R10, R32.reuse, 0x2c, RZ, 0xfc, !PT ;  /* 0x0000002c200a7812 */ /* 0x040fe400078efcff */
[----:B------:R-:W-:Y:S01]  /*18f0*/  ISETP.LT.AND P4, PT, R11, R122, P0 ;  /* 0x0000007a0b00720c */ /* 0x000fe20000781270 */
[----:B--2---:R-:W-:Y:S04]  /*1900*/  STL [R1+0x378], R13 ;  /* 0x0003780d01007387 */ /* 0x004fe80000100800 */
[----:B------:R-:W-:Y:S04]  /*1910*/  STL [R1+0x374], R12 ;  /* 0x0003740c01007387 */ /* 0x000fe80000100800 */
[----:B----4-:R-:W-:Y:S04]  /*1920*/  STL [R1+0x35c], R38 ;  /* 0x00035c2601007387 */ /* 0x010fe80000100800 */
[----:B------:R1:W-:Y:S04]  /*1930*/  STL [R1+0x724], R124 ;  /* 0x0007247c01007387 */ /* 0x0003e80000100800 */
[----:B-1----:R-:W2:Y:S01]  /*1940*/  LDL R124, [R1+0x250] ;  /* 0x00025000017c7983 */ /* 0x002ea20000100800 */
[----:B------:R-:W-:-:S04]  /*1950*/  LOP3.LUT R13, R32, 0x1c, RZ, 0xfc, !PT ;  /* 0x0000001c200d7812 */ /* 0x000fc800078efcff */
[-C--:B------:R-:W-:Y:S02]  /*1960*/  ISETP.LT.AND P2, PT, R13, R122.reuse, P0 ;  /* 0x0000007a0d00720c */ /* 0x080fe40000741270 */
[----:B------:R-:W-:Y:S02]  /*1970*/  ISETP.LT.AND P3, PT, R10, R122, P0 ;  /* 0x0000007a0a00720c */ /* 0x000fe40000761270 */
[----:B------:R-:W-:Y:S02]  /*1980*/  LEA R10, P5, R26, R3, 0x1 ;  /* 0x000000031a0a7211 */ /* 0x000fe400078a08ff */
[----:B------:R-:W-:Y:S02]  /*1990*/  PRMT R35, RZ, 0x7610, R35 ;  /* 0x00007610ff237816 */ /* 0x000fe40000000023 */
[----:B------:R-:W-:Y:S02]  /*19a0*/  LEA.HI.X.SX32 R9, R24, R36, 0x1, P6 ;  /* 0x0000002418097211 */ /* 0x000fe400030f0eff */
[----:B------:R-:W-:-:S02]  /*19b0*/  PRMT R31, RZ, 0x7610, R31 ;  /* 0x00007610ff1f7816 */ /* 0x000fc4000000001f */
[----:B------:R-:W-:Y:S01]  /*19c0*/  LEA R12, P6, R30, R3, 0x1 ;  /* 0x000000031e0c7211 */ /* 0x000fe200078c08ff */
[----:B------:R1:W3:Y:S01]  /*19d0*/  @P2 LDG.E.U16 R35, desc[UR20][R8.64] ;  /* 0x0000001408232981 */ /* 0x0002e2000c1e1500 */
[-C--:B------:R-:W-:Y:S02]  /*19e0*/  LEA.HI.X.SX32 R11, R26, R36.reuse, 0x1, P5 ;  /* 0x000000241a0b7211 */ /* 0x080fe400028f0eff */
[----:B------:R-:W-:Y:S02]  /*19f0*/  PRMT R29, RZ, 0x7610, R29 ;  /* 0x00007610ff1d7816 */ /* 0x000fe4000000001d */
[----:B------:R-:W-:Y:S01]  /*1a00*/  LEA.HI.X.SX32 R13, R30, R36, 0x1, P6 ;  /* 0x000000241e0d7211 */ /* 0x000fe200030f0eff */
[----:B------:R4:W3:Y:S01]  /*1a10*/  @P4 LDG.E.U16 R31, desc[UR20][R10.64] ;  /* 0x000000140a1f4981 */ /* 0x0008e2000c1e1500 */
[----:B-1----:R-:W-:-:S03]  /*1a20*/  LOP3.LUT R8, R32, 0x3c, RZ, 0xfc, !PT ;  /* 0x0000003c20087812 */ /* 0x002fc600078efcff */
[----:B------:R1:W3:Y:S01]  /*1a30*/  @P3 LDG.E.U16 R29, desc[UR20][R12.64] ;  /* 0x000000140c1d3981 */ /* 0x0002e2000c1e1500 */
[----:B------:R-:W-:Y:S02]  /*1a40*/  LOP3.LUT R9, R32, 0x34, RZ, 0xfc, !PT ;  /* 0x0000003420097812 */ /* 0x000fe400078efcff */
[-C--:B------:R-:W-:Y:S02]  /*1a50*/  ISETP.LT.AND P4, PT, R8, R122.reuse, P0 ;  /* 0x0000007a0800720c */ /* 0x080fe40000781270 */
[----:B----4-:R-:W-:Y:S02]  /*1a60*/  LOP3.LUT R10, R32, 0xe, RZ, 0xfc, !PT ;  /* 0x0000000e200a7812 */ /* 0x010fe400078efcff */
[----:B------:R-:W-:Y:S02]  /*1a70*/  LEA R8, P6, R25, R3, 0x1 ;  /* 0x0000000319087211 */ /* 0x000fe400078c08ff */
[-C--:B------:R-:W-:Y:S02]  /*1a80*/  ISETP.LT.AND P3, PT, R10, R122.reuse, P0 ;  /* 0x0000007a0a00720c */ /* 0x080fe40000761270 */
[----:B------:R-:W-:-:S02]  /*1a90*/  ISETP.LT.AND P5, PT, R9, R122, P0 ;  /* 0x0000007a0900720c */ /* 0x000fc400007a1270 */
[----:B------:R-:W-:Y:S02]  /*1aa0*/  PRMT R14, RZ, 0x7610, R14 ;  /* 0x00007610ff0e7816 */ /* 0x000fe4000000000e */
[----:B------:R-:W-:Y:S02]  /*1ab0*/  LEA R10, P2, R28, R3, 0x1 ;  /* 0x000000031c0a7211 */ /* 0x000fe400078408ff */
[----:B------:R-:W-:Y:S02]  /*1ac0*/  PRMT R27, RZ, 0x7610, R27 ;  /* 0x00007610ff1b7816 */ /* 0x000fe4000000001b */
[----:B------:R-:W-:Y:S02]  /*1ad0*/  PRMT R26, RZ, 0x7610, R26 ;  /* 0x00007610ff1a7816 */ /* 0x000fe4000000001a */
[----:B------:R-:W-:Y:S02]  /*1ae0*/  PRMT R24, RZ, 0x7610, R24 ;  /* 0x00007610ff187816 */ /* 0x000fe40000000018 */
[----:B------:R-:W-:-:S02]  /*1af0*/  PRMT R15, RZ, 0x7610, R15 ;  /* 0x00007610ff0f7816 */ /* 0x000fc4000000000f */
[----:B------:R-:W-:Y:S02]  /*1b00*/  PRMT R6, RZ, 0x7610, R6 ;  /* 0x00007610ff067816 */ /* 0x000fe40000000006 */
[-C--:B--2---:R-:W-:Y:S02]  /*1b10*/  LEA.HI.X.SX32 R9, R25, R124.reuse, 0x1, P6 ;  /* 0x0000007c19097211 */ /* 0x084fe400030f0eff */
[----:B-1----:R-:W-:Y:S02]  /*1b20*/  LEA R12, P6, R34, R3, 0x1 ;  /* 0x00000003220c7211 */ /* 0x002fe400078c08ff */
[-C--:B------:R-:W-:Y:S01]  /*1b30*/  LEA.HI.X.SX32 R11, R28, R124.reuse, 0x1, P2 ;  /* 0x0000007c1c0b7211 */ /* 0x080fe200010f0eff */
[----:B------:R1:W2:Y:S01]  /*1b40*/  @P5 LDG.E.U16 R27, desc[UR20][R8.64] ;  /* 0x00000014081b5981 */ /* 0x0002a2000c1e1500 */
[----:B------:R-:W-:-:S03]  /*1b50*/  LEA.HI.X.SX32 R13, R34, R124, 0x1, P6 ;  /* 0x0000007c220d7211 */ /* 0x000fc600030f0eff */
[----:B------:R4:W2:Y:S04]  /*1b60*/  @P4 LDG.E.U16 R26, desc[UR20][R10.64] ;  /* 0x000000140a1a4981 */ /* 0x0008a8000c1e1500 */
[----:B------:R0:W2:Y:S01]  /*1b70*/  @P3 LDG.E.U16 R14, desc[UR20][R12.64] ;  /* 0x000000140c0e3981 */ /* 0x0000a2000c1e1500 */
[C---:B-1----:R-:W-:Y:S02]  /*1b80*/  LOP3.LUT R9, R32.reuse, 0x16, RZ, 0xfc, !PT ;  /* 0x0000001620097812 */ /* 0x042fe400078efcff */
[----:B------:R-:W-:Y:S02]  /*1b90*/  LOP3.LUT R8, R32, 0x1e, RZ, 0xfc, !PT ;  /* 0x0000001e20087812 */ /* 0x000fe400078efcff */
[----:B------:R-:W-:Y:S02]  /*1ba0*/  ISETP.GT.U32.AND P2, PT, R2, R21, PT ;  /* 0x000000150200720c */ /* 0x000fe40003f44070 */
[----:B------:R-:W-:-:S02]  /*1bb0*/  ISETP.LT.AND P5, PT, R9, R122, P0 ;  /* 0x0000007a0900720c */ /* 0x000fc400007a1270 */
[----:B------:R-:W-:Y:S02]  /*1bc0*/  ISETP.LT.AND P4, PT, R8, R122, P0 ;  /* 0x0000007a0800720c */ /* 0x000fe40000781270 */
[-C--:B------:R-:W-:Y:S02]  /*1bd0*/  LEA R8, P3, R33, R3.reuse, 0x1 ;  /* 0x0000000321087211 */ /* 0x080fe400078608ff */
[----:B----4-:R-:W-:Y:S02]  /*1be0*/  LEA R10, P6, R23, R3, 0x1 ;  /* 0x00000003170a7211 */ /* 0x010fe400078c08ff */
[-C--:B------:R-:W-:Y:S02]  /*1bf0*/  LEA.HI.X.SX32 R9, R33, R124.reuse, 0x1, P3 ;  /* 0x0000007c21097211 */ /* 0x080fe400018f0eff */
[----:B------:R-:W-:Y:S01]  /*1c00*/  LEA.HI.X.SX32 R11, R23, R124, 0x1, P6 ;  /* 0x0000007c170b7211 */ /* 0x000fe200030f0eff */
[----:B------:R-:W-:Y:S01]  /*1c10*/  @!P2 IMAD.IADD R21, R21, 0x1, -R2 ;  /* 0x000000011515a824 */ /* 0x000fe200078e0a02 */
[----:B------:R-:W-:Y:S01]  /*1c20*/  ISETP.GT.U32.AND P2, PT, R2, R17, PT ;  /* 0x000000110200720c */ /* 0x000fe20003f44070 */
[----:B------:R1:W4:Y:S04]  /*1c30*/  @P5 LDG.E.U16 R24, desc[UR20][R8.64] ;  /* 0x0000001408185981 */ /* 0x000328000c1e1500 */
[----:B------:R-:W4:Y:S01]  /*1c40*/  @P4 LDG.E.U16 R15, desc[UR20][R10.64] ;  /* 0x000000140a0f4981 */ /* 0x000f22000c1e1500 */
[----:B0-----:R-:W-:-:S04]  /*1c50*/  LOP3.LUT R12, R32, 0x26, RZ, 0xfc, !PT ;  /* 0x00000026200c7812 */ /* 0x001fc800078efcff */
[----:B------:R-:W-:-:S03]  /*1c60*/  ISETP.LT.AND P5, PT, R12, R122, P0 ;  /* 0x0000007a0c00720c */ /* 0x000fc600007a1270 */
[----:B------:R-:W-:Y:S01]  /*1c70*/  @!P2 IMAD.IADD R17, R17, 0x1, -R2 ;  /* 0x000000011111a824 */ /* 0x000fe200078e0a02 */
[----:B-1----:R-:W-:-:S04]  /*1c80*/  LEA R8, P2, R16, R3, 0x1 ;  /* 0x0000000310087211 */ /* 0x002fc800078408ff */
[----:B------:R-:W-:-:S05]  /*1c90*/  LEA.HI.X.SX32 R9, R16, R124, 0x1, P2 ;  /* 0x0000007c10097211 */ /* 0x000fca00010f0eff */
[----:B------:R0:W4:Y:S01]  /*1ca0*/  @P5 LDG.E.U16 R6, desc[UR20][R8.64] ;  /* 0x0000001408065981 */ /* 0x000122000c1e1500 */
[C---:B------:R-:W-:Y:S02]  /*1cb0*/  ISETP.GT.U32.AND P3, PT, R2.reuse, R21, PT ;  /* 0x000000150200720c */ /* 0x040fe40003f64070 */
[----:B------:R-:W-:Y:S01]  /*1cc0*/  ISETP.GT.U32.AND P4, PT, R2, R19, PT ;  /* 0x000000130200720c */ /* 0x000fe20003f84070 */
[----:B------:R-:W-:Y:S01]  /*1cd0*/  STL [R1+0x50], R28 ;  /* 0x0000501c01007387 */ /* 0x000fe20000100800 */
[----:B------:R-:W-:-:S03]  /*1ce0*/  ISETP.GE.AND P2, PT, R20, RZ, PT ;  /* 0x000000ff1400720c */ /* 0x000fc60003f46270 */
[----:B---3--:R-:W-:Y:S01]  /*1cf0*/  STL [R1+0x370], R35 ;  /* 0x0003702301007387 */ /* 0x008fe20000100800 */
[----:B------:R-:W-:-:S03]  /*1d00*/  ISETP.GT.U32.AND P6, PT, R2, R17, PT ;  /* 0x000000110200720c */ /* 0x000fc60003fc4070 */
[----:B------:R-:W-:Y:S04]  /*1d10*/  STL [R1+0x36c], R31 ;  /* 0x00036c1f01007387 */ /* 0x000fe80000100800 */
[----:B------:R-:W-:Y:S01]  /*1d20*/  STL [R1+0x368], R29 ;  /* 0x0003681d01007387 */ /* 0x000fe20000100800 */
[--C-:B------:R-:W-:Y:S02]  /*1d30*/  @!P3 IMAD.IADD R21, R21, 0x1, -R2.reuse ;  /* 0x000000011515b824 */ /* 0x100fe400078e0a02 */
[--C-:B------:R-:W-:Y:S01]  /*1d40*/  @!P4 IMAD.IADD R19, R19, 0x1, -R2.reuse ;  /* 0x000000011313c824 */ /* 0x100fe200078e0a02 */
[----:B------:R-:W-:Y:S01]  /*1d50*/  ISETP.GE.AND P4, PT, R4, RZ, PT ;  /* 0x000000ff0400720c */ /* 0x000fe20003f86270 */
[----:B0-----:R-:W-:Y:S01]  /*1d60*/  IMAD.MOV.U32 R8, RZ, RZ, R21 ;  /* 0x000000ffff087224 */ /* 0x001fe200078e0015 */
[----:B------:R-:W-:Y:S01]  /*1d70*/  ISETP.GT.U32.AND P3, PT, R2, R5, PT ;  /* 0x000000050200720c */ /* 0x000fe20003f64070 */
[----:B------:R-:W-:-:S02]  /*1d80*/  @!P6 IMAD.IADD R17, R17, 0x1, -R2 ;  /* 0x000000011111e824 */ /* 0x000fc400078e0a02 */
[----:B------:R-:W-:Y:S01]  /*1d90*/  @!P2 IMAD.MOV R8, RZ, RZ, -R8 ;  /* 0x000000ffff08a224 */ /* 0x000fe200078e0a08 */
[----:B------:R-:W-:-:S09]  /*1da0*/  LOP3.LUT R16, R4, 0x14, RZ, 0xfc, !PT ;  /* 0x0000001404107812 */ /* 0x000fd200078efcff */
[----:B------:R-:W-:Y:S01]  /*1db0*/  @!P3 IMAD.IADD R5, R5, 0x1, -R2 ;  /* 0x000000010505b824 */ /* 0x000fe200078e0a02 */
[----:B------:R-:W-:Y:S02]  /*1dc0*/  ISETP.GT.U32.AND P3, PT, R2, R19, PT ;  /* 0x000000130200720c */ /* 0x000fe40003f64070 */
[----:B------:R-:W-:Y:S02]  /*1dd0*/  ISETP.GE.AND P5, PT, R22, RZ, PT ;  /* 0x000000ff1600720c */ /* 0x000fe40003fa6270 */
[----:B------:R-:W-:-:S09]  /*1de0*/  ISETP.GT.U32.AND P6, PT, R2, R5, PT ;  /* 0x000000050200720c */ /* 0x000fd20003fc4070 */
[----:B------:R-:W-:-:S04]  /*1df0*/  @!P3 IMAD.IADD R19, R19, 0x1, -R2 ;  /* 0x000000011313b824 */ /* 0x000fc800078e0a02 */
[----:B------:R-:W-:Y:S01]  /*1e00*/  IMAD.MOV.U32 R23, RZ, RZ, R19 ;  /* 0x000000ffff177224 */ /* 0x000fe200078e0013 */
[----:B------:R-:W-:-:S03]  /*1e10*/  ISETP.GE.AND P2, PT, R18, RZ, PT ;  /* 0x000000ff1200720c */ /* 0x000fc60003f46270 */
[----:B------:R-:W-:Y:S01]  /*1e20*/  @!P5 IMAD.MOV R23, RZ, RZ, -R23 ;  /* 0x000000ffff17d224 */ /* 0x000fe200078e0a17 */
[C---:B------:R-:W-:Y:S01]  /*1e30*/  LOP3.LUT R20, R4.reuse, 0x18, RZ, 0xfc, !PT ;  /* 0x0000001804147812 */ /* 0x040fe200078efcff */
[----:B------:R-:W-:Y:S01]  /*1e40*/  @!P6 IMAD.IADD R5, R5, 0x1, -R2 ;  /* 0x000000010505e824 */ /* 0x000fe200078e0a02 */
[----:B------:R-:W-:-:S04]  /*1e50*/  LOP3.LUT R18, R4, 0x20, RZ, 0xfc, !PT ;  /* 0x0000002004127812 */ /* 0x000fc800078efcff */
[----:B------:R-:W-:Y:S02]  /*1e60*/  IABS R21, R18 ;  /* 0x0000001200157213 */ /* 0x000fe40000000000 */
[----:B------:R-:W-:-:S04]  /*1e70*/  LOP3.LUT R22, R4, 0x30, RZ, 0xfc, !PT ;  /* 0x0000003004167812 */ /* 0x000fc800078efcff */
[----:B------:R-:W-:Y:S01]  /*1e80*/  IABS R123, R22 ;  /* 0x00000016007b7213 */ /* 0x000fe20000000000 */
[----:B--2---:R0:W-:Y:S02]  /*1e90*/  STL [R1+0x388], R14 ;  /* 0x0003880e01007387 */ /* 0x0041e40000100800 */
[----:B0-----:R-:W-:-:S04]  /*1ea0*/  LOP3.LUT R14, R4, 0xc, RZ, 0xfc, !PT ;  /* 0x0000000c040e7812 */ /* 0x001fc800078efcff */
[----:B------:R-:W-:Y:S01]  /*1eb0*/  IABS R13, R14 ;  /* 0x0000000e000d7213 */ /* 0x000fe20000000000 */
[----:B------:R-:W-:Y:S04]  /*1ec0*/  STL [R1+0x754], R122 ;  /* 0x0007547a01007387 */ /* 0x000fe80000100800 */
[----:B------:R-:W-:Y:S01]  /*1ed0*/  IMAD.HI.U32 R12, R0, R13, RZ ;  /* 0x0000000d000c7227 */ /* 0x000fe200078e00ff */
[----:B------:R-:W-:Y:S03]  /*1ee0*/  STL [R1+0x364], R27 ;  /* 0x0003641b01007387 */ /* 0x000fe60000100800 */
[----:B------:R-:W-:Y:S01]  /*1ef0*/  IMAD.MOV R12, RZ, RZ, -R12 ;  /* 0x000000ffff0c7224 */ /* 0x000fe200078e0a0c */
[----:B------:R-:W-:Y:S03]  /*1f00*/  STL [R1+0x360], R26 ;  /* 0x0003601a01007387 */ /* 0x000fe60000100800 */
[----:B------:R-:W-:Y:S01]  /*1f10*/  IMAD R13, R2, R12, R13 ;  /* 0x0000000c020d7224 */ /* 0x000fe200078e020d */
[----:B------:R0:W-:Y:S02]  /*1f20*/  STL [R1+0x744], R8 ;  /* 0x0007440801007387 */ /* 0x0001e40000100800 */
[----:B0-----:R-:W-:-:S04]  /*1f30*/  IMAD.MOV.U32 R8, RZ, RZ, R17 ;  /* 0x000000ffff087224 */ /* 0x001fc800078e0011 */
[----:B------:R-:W-:Y:S01]  /*1f40*/  @!P4 IMAD.MOV R8, RZ, RZ, -R8 ;  /* 0x000000ffff08c224 */ /* 0x000fe200078e0a08 */
[----:B------:R-:W-:Y:S02]  /*1f50*/  ISETP.GT.U32.AND P4, PT, R2, R13, PT ;  /* 0x0000000d0200720c */ /* 0x000fe40003f84070 */
[----:B------:R-:W-:Y:S01]  /*1f60*/  LOP3.LUT R12, R4, 0x10, RZ, 0xfc, !PT ;  /* 0x00000010040c7812 */ /* 0x000fe200078efcff */
[----:B----4-:R-:W-:Y:S03]  /*1f70*/  STL [R1+0x384], R24 ;  /* 0x0003841801007387 */ /* 0x010fe60000100800 */
[----:B------:R-:W-:Y:S01]  /*1f80*/  IABS R11, R12 ;  /* 0x0000000c000b7213 */ /* 0x000fe20000000000 */
[----:B------:R0:W-:Y:S04]  /*1f90*/  STL [R1+0x380], R15 ;  /* 0x0003800f01007387 */ /* 0x0001e80000100800 */
[----:B------:R-:W-:-:S04]  /*1fa0*/  IMAD.HI.U32 R9, R0, R11, RZ ;  /* 0x0000000b00097227 */ /* 0x000fc800078e00ff */
[----:B------:R-:W-:Y:S01]  /*1fb0*/  @!P4 IMAD.IADD R13, R13, 0x1, -R2 ;  /* 0x000000010d0dc824 */ /* 0x000fe200078e0a02 */
[----:B0-----:R-:W-:Y:S01]  /*1fc0*/  IABS R15, R16 ;  /* 0x00000010000f7213 */ /* 0x001fe20000000000 */
[----:B------:R-:W-:-:S03]  /*1fd0*/  IMAD.MOV R10, RZ, RZ, -R9 ;  /* 0x000000ffff0a7224 */ /* 0x000fc600078e0a09 */
[----:B------:R-:W-:Y:S01]  /*1fe0*/  ISETP.GT.U32.AND P4, PT, R2, R13, PT ;  /* 0x0000000d0200720c */ /* 0x000fe20003f84070 */
[----:B------:R-:W-:-:S04]  /*1ff0*/  IMAD.HI.U32 R9, R0, R15, RZ ;  /* 0x0000000f00097227 */ /* 0x000fc800078e00ff */
[----:B------:R-:W-:Y:S02]  /*2000*/  IMAD R11, R2, R10, R11 ;  /* 0x0000000a020b7224 */ /* 0x000fe400078e020b */
[----:B------:R-:W-:-:S03]  /*2010*/  IMAD.MOV R9, RZ, RZ, -R9 ;  /* 0x000000ffff097224 */ /* 0x000fc600078e0a09 */
[C---:B------:R-:W-:Y:S01]  /*2020*/  ISETP.GT.U32.AND P5, PT, R2.reuse, R11, PT ;  /* 0x0000000b0200720c */ /* 0x040fe20003fa4070 */
[C---:B------:R-:W-:Y:S02]  /*2030*/  IMAD R15, R2.reuse, R9, R15 ;  /* 0x00000009020f7224 */ /* 0x040fe400078e020f */
[----:B------:R-:W-:Y:S01]  /*2040*/  @!P4 IMAD.IADD R13, R13, 0x1, -R2 ;  /* 0x000000010d0dc824 */ /* 0x000fe200078e0a02 */
[----:B------:R-:W-:Y:S02]  /*2050*/  IABS R17, R20 ;  /* 0x0000001400117213 */ /* 0x000fe40000000000 */
[----:B------:R-:W-:Y:S01]  /*2060*/  ISETP.GT.U32.AND P4, PT, R2, R15, PT ;  /* 0x0000000f0200720c */ /* 0x000fe20003f84070 */
[----:B------:R-:W-:Y:S01]  /*2070*/  STL [R1+0x748], R8 ;  /* 0x0007480801007387 */ /* 0x000fe20000100800 */
[----:B------:R-:W-:-:S03]  /*2080*/  ISETP.GE.AND P3, PT, R14, RZ, PT ;  /* 0x000000ff0e00720c */ /* 0x000fc60003f66270 */
[----:B------:R0:W-:Y:S01]  /*2090*/  STL [R1+0x37c], R6 ;  /* 0x00037c0601007387 */ /* 0x0001e20000100800 */
[----:B------:R-:W-:Y:S01]  /*20a0*/  ISETP.GE.AND P6, PT, R12, RZ, PT ;  /* 0x000000ff0c00720c */ /* 0x000fe20003fc6270 */
[----:B------:R-:W-:Y:S01]  /*20b0*/  @!P5 IMAD.IADD R11, R11, 0x1, -R2 ;  /* 0x000000010b0bd824 */ /* 0x000fe200078e0a02 */
[----:B------:R-:W-:Y:S01]  /*20c0*/  LOP3.LUT R12, R4, 0x1c, RZ, 0xfc, !PT ;  /* 0x0000001c040c7812 */ /* 0x000fe200078efcff */
[----:B0-----:R-:W-:Y:S02]  /*20d0*/  IMAD.MOV.U32 R6, RZ, RZ, R5 ;  /* 0x000000ffff067224 */ /* 0x001fe400078e0005 */
[----:B------:R-:W-:-:S04]  /*20e0*/  IMAD.HI.U32 R5, R0, R17, RZ ;  /* 0x0000001100057227 */ /* 0x000fc800078e00ff */
[----:B------:R-:W-:Y:S01]  /*20f0*/  @!P2 IMAD.MOV R6, RZ, RZ, -R6 ;  /* 0x000000ffff06a224 */ /* 0x000fe200078e0a06 */
[----:B------:R-:W-:Y:S01]  /*2100*/  ISETP.GE.AND P2, PT, R16, RZ, PT ;  /* 0x000000ff1000720c */ /* 0x000fe20003f46270 */
[----:B------:R-:W-:Y:S01]  /*2110*/  IMAD.MOV R5, RZ, RZ, -R5 ;  /* 0x000000ffff057224 */ /* 0x000fe200078e0a05 */
[----:B------:R-:W-:Y:S01]  /*2120*/  STL [R1+0x48], R23 ;  /* 0x0000481701007387 */ /* 0x000fe20000100800 */
[----:B------:R-:W-:Y:S01]  /*2130*/  LOP3.LUT R16, R4, 0x24, RZ, 0xfc, !PT ;  /* 0x0000002404107812 */ /* 0x000fe200078efcff */
[----:B------:R-:W-:Y:S01]  /*2140*/  @!P4 IMAD.IADD R15, R15, 0x1, -R2 ;  /* 0x000000010f0fc824 */ /* 0x000fe200078e0a02 */
[----:B------:R-:W-:Y:S01]  /*2150*/  IABS R19, R12 ;  /* 0x0000000c00137213 */ /* 0x000fe20000000000 */
[----:B------:R0:W-:Y:S01]  /*2160*/  STL [R1+0x3c], R6 ;  /* 0x00003c0601007387 */ /* 0x0001e20000100800 */
[C---:B------:R-:W-:Y:S01]  /*2170*/  ISETP.GT.U32.AND P5, PT, R2.reuse, R11, PT ;  /* 0x0000000b0200720c */ /* 0x040fe20003fa4070 */
[----:B------:R-:W-:Y:S01]  /*2180*/  IMAD R17, R2, R5, R17 ;  /* 0x0000000502117224 */ /* 0x000fe200078e0211 */
[----:B------:R-:W-:Y:S01]  /*2190*/  IABS R9, R16 ;  /* 0x0000001000097213 */ /* 0x000fe20000000000 */
[----:B------:R-:W-:Y:S01]  /*21a0*/  IMAD.HI.U32 R5, R0, R19, RZ ;  /* 0x0000001300057227 */ /* 0x000fe200078e00ff */
[----:B------:R-:W-:-:S03]  /*21b0*/  ISETP.GT.U32.AND P4, PT, R2, R15, PT ;  /* 0x0000000f0200720c */ /* 0x000fc60003f84070 */
[----:B0-----:R-:W-:-:S04]  /*21c0*/  IMAD.MOV.U32 R6, RZ, RZ, R13 ;  /* 0x000000ffff067224 */ /* 0x001fc800078e000d */
[----:B------:R-:W-:Y:S01]  /*21d0*/  @!P3 IMAD.MOV R6, RZ, RZ, -R6 ;  /* 0x000000ffff06b224 */ /* 0x000fe200078e0a06 */
[----:B------:R-:W-:Y:S01]  /*21e0*/  ISETP.GT.U32.AND P3, PT, R2, R17, PT ;  /* 0x000000110200720c */ /* 0x000fe20003f64070 */
[----:B------:R-:W-:Y:S02]  /*21f0*/  IMAD.MOV.U32 R13, RZ, RZ, R9 ;  /* 0x000000ffff0d7224 */ /* 0x000fe400078e0009 */
[----:B------:R-:W-:-:S04]  /*2200*/  IMAD.HI.U32 R9, R0, R21, RZ ;  /* 0x0000001500097227 */ /* 0x000fc800078e00ff */
[----:B------:R-:W-:Y:S02]  /*2210*/  IMAD.MOV R5, RZ, RZ, -R5 ;  /* 0x000000ffff057224 */ /* 0x000fe400078e0a05 */
[----:B------:R-:W-:Y:S02]  /*2220*/  IMAD.MOV R9, RZ, RZ, -R9 ;  /* 0x000000ffff097224 */ /* 0x000fe400078e0a09 */
[--C-:B------:R-:W-:Y:S02]  /*2230*/  @!P5 IMAD.IADD R11, R11, 0x1, -R2.reuse ;  /* 0x000000010b0bd824 */ /* 0x100fe400078e0a02 */
[C---:B------:R-:W-:Y:S02]  /*2240*/  IMAD R5, R2.reuse, R5, R19 ;  /* 0x0000000502057224 */ /* 0x040fe400078e0213 */
[C---:B------:R-:W-:Y:S02]  /*2250*/  IMAD R9, R2.reuse, R9, R21 ;  /* 0x0000000902097224 */ /* 0x040fe400078e0215 */
[----:B------:R-:W-:Y:S01]  /*2260*/  @!P4 IMAD.IADD R15, R15, 0x1, -R2 ;  /* 0x000000010f0fc824 */ /* 0x000fe200078e0a02 */
[----:B------:R-:W-:Y:S01]  /*2270*/  ISETP.GT.U32.AND P4, PT, R2, R5, PT ;  /* 0x000000050200720c */ /* 0x000fe20003f84070 */
[----:B------:R-:W-:-:S02]  /*2280*/  IMAD.MOV.U32 R8, RZ, RZ, R11 ;  /* 0x000000ffff087224 */ /* 0x000fc400078e000b */
[----:B------:R-:W-:Y:S02]  /*2290*/  @!P3 IMAD.IADD R17, R17, 0x1, -R2 ;  /* 0x000000011111b824 */ /* 0x000fe400078e0a02 */
[----:B------:R-:W-:Y:S01]  /*22a0*/  @!P6 IMAD.MOV R8, RZ, RZ, -R8 ;  /* 0x000000ffff08e224 */ /* 0x000fe200078e0a08 */
[C---:B------:R-:W-:Y:S02]  /*22b0*/  ISETP.GT.U32.AND P6, PT, R2.reuse, R9, PT ;  /* 0x000000090200720c */ /* 0x040fe40003fc4070 */
[----:B------:R-:W-:Y:S01]  /*22c0*/  ISETP.GT.U32.AND P3, PT, R2, R17, PT ;  /* 0x000000110200720c */ /* 0x000fe20003f64070 */
[----:B------:R-:W-:Y:S01]  /*22d0*/  IMAD.HI.U32 R10, R0, R13, RZ ;  /* 0x0000000d000a7227 */ /* 0x000fe200078e00ff */
[----:B------:R-:W-:Y:S02]  /*22e0*/  ISETP.GE.AND P5, PT, R20, RZ, PT ;  /* 0x000000ff1400720c */ /* 0x000fe40003fa6270 */
[----:B------:R-:W-:Y:S01]  /*22f0*/  LOP3.LUT R20, R4, 0x28, RZ, 0xfc, !PT ;  /* 0x0000002804147812 */ /* 0x000fe200078efcff */
[----:B------:R0:W-:Y:S01]  /*2300*/  STL [R1+0x2c], R6 ;  /* 0x00002c0601007387 */ /* 0x0001e20000100800 */
[----:B------:R-:W-:-:S02]  /*2310*/  @!P4 IMAD.IADD R5, R5, 0x1, -R2 ;  /* 0x000000010505c824 */ /* 0x000fc400078e0a02 */
[----:B------:R-:W-:Y:S01]  /*2320*/  IMAD.MOV R10, RZ, RZ, -R10 ;  /* 0x000000ffff0a7224 */ /* 0x000fe200078e0a0a */
[----:B------:R-:W-:Y:S02]  /*2330*/  IABS R19, R20 ;  /* 0x0000001400137213 */ /* 0x000fe40000000000 */
[----:B------:R-:W-:Y:S02]  /*2340*/  @!P6 IMAD.IADD R9, R9, 0x1, -R2 ;  /* 0x000000010909e824 */ /* 0x000fe400078e0a02 */
[----:B0-----:R-:W-:Y:S01]  /*2350*/  IMAD.MOV.U32 R6, RZ, RZ, R15 ;  /* 0x000000ffff067224 */ /* 0x001fe200078e000f */
[C---:B------:R-:W-:Y:S01]  /*2360*/  ISETP.GT.U32.AND P6, PT, R2.reuse, R5, PT ;  /* 0x000000050200720c */ /* 0x040fe20003fc4070 */
[----:B------:R-:W-:Y:S02]  /*2370*/  IMAD R13, R2, R10, R13 ;  /* 0x0000000a020d7224 */ /* 0x000fe400078e020d */
[----:B------:R-:W-:Y:S01]  /*2380*/  @!P2 IMAD.MOV R6, RZ, RZ, -R6 ;  /* 0x000000ffff06a224 */ /* 0x000fe200078e0a06 */
[----:B------:R-:W-:Y:S01]  /*2390*/  LOP3.LUT R14, R4, 0x2c, RZ, 0xfc, !PT ;  /* 0x0000002c040e7812 */ /* 0x000fe200078efcff */
[----:B------:R-:W-:Y:S01]  /*23a0*/  IMAD.HI.U32 R10, R0, R19, RZ ;  /* 0x00000013000a7227 */ /* 0x000fe200078e00ff */
[----:B------:R-:W-:Y:S03]  /*23b0*/  STL [R1+0x24], R8 ;  /* 0x0000240801007387 */ /* 0x000fe60000100800 */
[----:B------:R-:W-:Y:S01]  /*23c0*/  @!P3 IMAD.IADD R17, R17, 0x1, -R2 ;  /* 0x000000011111b824 */ /* 0x000fe200078e0a02 */
[----:B------:R0:W-:Y:S01]  /*23d0*/  STL [R1+0x20], R6 ;  /* 0x0000200601007387 */ /* 0x0001e20000100800 */
[----:B------:R-:W-:Y:S01]  /*23e0*/  IABS R21, R14 ;  /* 0x0000000e00157213 */ /* 0x000fe20000000000 */
[----:B------:R-:W-:Y:S01]  /*23f0*/  IMAD.MOV R10, RZ, RZ, -R10 ;  /* 0x000000ffff0a7224 */ /* 0x000fe200078e0a0a */
[----:B------:R-:W-:-:S02]  /*2400*/  ISETP.GT.U32.AND P3, PT, R2, R13, PT ;  /* 0x0000000d0200720c */ /* 0x000fc40003f64070 */
[----:B------:R-:W-:Y:S01]  /*2410*/  ISETP.GE.AND P2, PT, R12, RZ, PT ;  /* 0x000000ff0c00720c */ /* 0x000fe20003f46270 */
[----:B------:R-:W-:Y:S02]  /*2420*/  IMAD R11, R2, R10, R19 ;  /* 0x0000000a020b7224 */ /* 0x000fe400078e0213 */
[----:B0-----:R-:W-:Y:S02]  /*2430*/  IMAD.MOV.U32 R6, RZ, RZ, R17 ;  /* 0x000000ffff067224 */ /* 0x001fe400078e0011 */
[----:B------:R-:W-:-:S04]  /*2440*/  IMAD.HI.U32 R12, R0, R21, RZ ;  /* 0x00000015000c7227 */ /* 0x000fc800078e00ff */
[----:B------:R-:W-:Y:S01]  /*2450*/  @!P5 IMAD.MOV R6, RZ, RZ, -R6 ;  /* 0x000000ffff06d224 */ /* 0x000fe200078e0a06 */
[C---:B------:R-:W-:Y:S01]  /*2460*/  ISETP.GT.U32.AND P5, PT, R2.reuse, R9, PT ;  /* 0x000000090200720c */ /* 0x040fe20003fa4070 */
[----:B------:R-:W-:Y:S01]  /*2470*/  @!P6 IMAD.IADD R5, R5, 0x1, -R2 ;  /* 0x000000010505e824 */ /* 0x000fe200078e0a02 */
[----:B------:R-:W-:Y:S01]  /*2480*/  ISETP.GT.U32.AND P6, PT, R2, R11, PT ;  /* 0x0000000b0200720c */ /* 0x000fe20003fc4070 */
[----:B------:R-:W-:Y:S02]  /*2490*/  IMAD.MOV R12, RZ, RZ, -R12 ;  /* 0x000000ffff0c7224 */ /* 0x000fe400078e0a0c */
[----:B------:R-:W-:-:S04]  /*24a0*/  IMAD.HI.U32 R10, R0, R123, RZ ;  /* 0x0000007b000a7227 */ /* 0x000fc800078e00ff */
[C---:B------:R-:W-:Y:S02]  /*24b0*/  IMAD R15, R2.reuse, R12, R21 ;  /* 0x0000000c020f7224 */ /* 0x040fe400078e0215 */
[----:B------:R-:W-:Y:S02]  /*24c0*/  @!P3 IMAD.IADD R13, R13, 0x1, -R2 ;  /* 0x000000010d0db824 */ /* 0x000fe400078e0a02 */
[----:B------:R-:W-:Y:S02]  /*24d0*/  IMAD.MOV R12, RZ, RZ, -R10 ;  /* 0x000000ffff0c7224 */ /* 0x000fe400078e0a0a */
[--C-:B------:R-:W-:Y:S01]  /*24e0*/  @!P5 IMAD.IADD R9, R9, 0x1, -R2.reuse ;  /* 0x000000010909d824 */ /* 0x100fe200078e0a02 */
[C---:B------:R-:W-:Y:S01]  /*24f0*/  ISETP.GT.U32.AND P3, PT, R2.reuse, R13, PT ;  /* 0x0000000d0200720c */ /* 0x040fe20003f64070 */
[C---:B------:R-:W-:Y:S01]  /*2500*/  IMAD R123, R2.reuse, R12, R123 ;  /* 0x0000000c027b7224 */ /* 0x040fe200078e027b */
[----:B------:R-:W-:Y:S01]  /*2510*/  ISETP.GT.U32.AND P5, PT, R2, R15, PT ;  /* 0x0000000f0200720c */ /* 0x000fe20003fa4070 */
[----:B------:R-:W-:Y:S01]  /*2520*/  @!P6 IMAD.IADD R11, R11, 0x1, -R2 ;  /* 0x000000010b0be824 */ /* 0x000fe200078e0a02 */
[----:B------:R-:W-:-:S02]  /*2530*/  LOP3.LUT R21, R4, 0x34, RZ, 0xfc, !PT ;  /* 0x0000003404157812 */ /* 0x000fc400078efcff */
[----:B------:R-:W-:Y:S02]  /*2540*/  ISETP.GE.AND P4, PT, R18, RZ, PT ;  /* 0x000000ff1200720c */ /* 0x000fe40003f86270 */
[----:B------:R-:W-:Y:S02]  /*2550*/  ISETP.GT.U32.AND P6, PT, R2, R123, PT ;  /* 0x0000007b0200720c */ /* 0x000fe40003fc4070 */
[----:B------:R-:W-:Y:S02]  /*2560*/  IABS R121, R21 ;  /* 0x0000001500797213 */ /* 0x000fe40000000000 */
[C---:B------:R-:W-:Y:S01]  /*2570*/  LOP3.LUT R18, R4.reuse, 0x3c, RZ, 0xfc, !PT ;  /* 0x0000003c04127812 */ /* 0x040fe200078efcff */
[----:B------:R0:W-:Y:S01]  /*2580*/  STL [R1+0x1c], R6 ;  /* 0x00001c0601007387 */ /* 0x0001e20000100800 */
[----:B------:R-:W-:Y:S01]  /*2590*/  IMAD.MOV.U32 R8, RZ, RZ, R5 ;  /* 0x000000ffff087224 */ /* 0x000fe200078e0005 */
[----:B------:R-:W-:Y:S01]  /*25a0*/  LOP3.LUT R19, R4, 0x38, RZ, 0xfc, !PT ;  /* 0x0000003804137812 */ /* 0x000fe200078efcff */
[----:B------:R-:W-:Y:S01]  /*25b0*/  IMAD.HI.U32 R10, R0, R121, RZ ;  /* 0x00000079000a7227 */ /* 0x000fe200078e00ff */
[----:B------:R-:W-:-:S03]  /*25c0*/  IABS R23, R18 ;  /* 0x0000001200177213 */ /* 0x000fc60000000000 */
[--C-:B------:R-:W-:Y:S01]  /*25d0*/  @!P3 IMAD.IADD R13, R13, 0x1, -R2.reuse ;  /* 0x000000010d0db824 */ /* 0x100fe200078e0a02 */
[----:B------:R-:W-:Y:S01]  /*25e0*/  ISETP.GE.AND P3, PT, R16, RZ, PT ;  /* 0x000000ff1000720c */ /* 0x000fe20003f66270 */
[----:B------:R-:W-:Y:S02]  /*25f0*/  @!P5 IMAD.IADD R15, R15, 0x1, -R2 ;  /* 0x000000010f0fd824 */ /* 0x000fe400078e0a02 */
[----:B0-----:R-:W-:Y:S01]  /*2600*/  IMAD.MOV.U32 R6, RZ, RZ, R9 ;  /* 0x000000ffff067224 */ /* 0x001fe200078e0009 */
[----:B------:R-:W-:Y:S01]  /*2610*/  ISETP.GE.AND P5, PT, R20, RZ, PT ;  /* 0x000000ff1400720c */ /* 0x000fe20003fa6270 */
[----:B------:R-:W-:Y:S01]  /*2620*/  IMAD.MOV R10, RZ, RZ, -R10 ;  /* 0x000000ffff0a7224 */ /* 0x000fe200078e0a0a */
[----:B------:R-:W-:Y:S01]  /*2630*/  IABS R17, R19 ;  /* 0x0000001300117213 */ /* 0x000fe20000000000 */
[----:B------:R-:W-:Y:S01]  /*2640*/  @!P2 IMAD.MOV R8, RZ, RZ, -R8 ;  /* 0x000000ffff08a224 */ /* 0x000fe200078e0a08 */
[----:B------:R-:W-:Y:S01]  /*2650*/  LOP3.LUT R20, R4, 0x40, RZ, 0xfc, !PT ;  /* 0x0000004004147812 */ /* 0x000fe200078efcff */
[----:B------:R-:W-:Y:S01]  /*2660*/  @!P6 IMAD.IADD R123, R123, 0x1, -R2 ;  /* 0x000000017b7be824 */ /* 0x000fe200078e0a02 */
[----:B------:R-:W-:Y:S01]  /*2670*/  ISETP.GT.U32.AND P6, PT, R2, R15, PT ;  /* 0x0000000f0200720c */ /* 0x000fe20003fc4070 */
[----:B------:R-:W-:-:S02]  /*2680*/  @!P4 IMAD.MOV R6, RZ, RZ, -R6 ;  /* 0x000000ffff06c224 */ /* 0x000fc400078e0a06 */
[----:B------:R-:W-:Y:S01]  /*2690*/  IMAD.HI.U32 R5, R0, R23, RZ ;  /* 0x0000001700057227 */ /* 0x000fe200078e00ff */
[C---:B------:R-:W-:Y:S01]  /*26a0*/  ISETP.GT.U32.AND P2, PT, R2.reuse, R11, PT ;  /* 0x0000000b0200720c */ /* 0x040fe20003f44070 */
[----:B------:R-:W-:Y:S02]  /*26b0*/  STL [R1+0x18], R8 ;  /* 0x0000180801007387 */ /* 0x000fe40000100800 */
[----:B------:R-:W-:Y:S01]  /*26c0*/  IMAD R121, R2, R10, R121 ;  /* 0x0000000a02797224 */ /* 0x000fe200078e0279 */
[----:B------:R-:W-:Y:S01]  /*26d0*/  IABS R10, R20 ;  /* 0x00000014000a7213 */ /* 0x000fe20000000000 */
[----:B------:R-:W-:Y:S01]  /*26e0*/  IMAD.HI.U32 R12, R0, R17, RZ ;  /* 0x00000011000c7227 */ /* 0x000fe200078e00ff */
[----:B------:R0:W-:Y:S03]  /*26f0*/  STL [R1+0xc], R6 ;  /* 0x00000c0601007387 */ /* 0x0001e60000100800 */
[----:B------:R-:W-:-:S02]  /*2700*/  IMAD.MOV R5, RZ, RZ, -R5 ;  /* 0x000000ffff057224 */ /* 0x000fc400078e0a05 */
[----:B------:R-:W-:Y:S02]  /*2710*/  IMAD.MOV R12, RZ, RZ, -R12 ;  /* 0x000000ffff0c7224 */ /* 0x000fe400078e0a0c */
[----:B0-----:R-:W-:Y:S02]  /*2720*/  IMAD.MOV.U32 R6, RZ, RZ, R13 ;  /* 0x000000ffff067224 */ /* 0x001fe400078e000d */
[----:B------:R-:W-:Y:S02]  /*2730*/  IMAD.MOV.U32 R13, RZ, RZ, R10 ;  /* 0x000000ffff0d7224 */ /* 0x000fe400078e000a */
[----:B------:R-:W-:Y:S01]  /*2740*/  @!P3 IMAD.MOV R6, RZ, RZ, -R6 ;  /* 0x000000ffff06b224 */ /* 0x000fe200078e0a06 */
[C---:B------:R-:W-:Y:S01]  /*2750*/  ISETP.GT.U32.AND P3, PT, R2.reuse, R121, PT ;  /* 0x000000790200720c */ /* 0x040fe20003f64070 */
[C---:B------:R-:W-:Y:S02]  /*2760*/  IMAD R10, R2.reuse, R5, R23 ;  /* 0x00000005020a7224 */ /* 0x040fe400078e0217 */
[C---:B------:R-:W-:Y:S01]  /*2770*/  IMAD R17, R2.reuse, R12, R17 ;  /* 0x0000000c02117224 */ /* 0x040fe200078e0211 */
[C---:B------:R-:W-:Y:S01]  /*2780*/  ISETP.GT.U32.AND P4, PT, R2.reuse, R123, PT ;  /* 0x0000007b0200720c */ /* 0x040fe20003f84070 */
[--C-:B------:R-:W-:Y:S01]  /*2790*/  @!P6 IMAD.IADD R15, R15, 0x1, -R2.reuse ;  /* 0x000000010f0fe824 */ /* 0x100fe200078e0a02 */
[C---:B------:R-:W-:Y:S01]  /*27a0*/  ISETP.GT.U32.AND P6, PT, R2.reuse, R10, PT ;  /* 0x0000000a0200720c */ /* 0x040fe20003fc4070 */
[----:B------:R-:W-:Y:S01]  /*27b0*/  @!P2 IMAD.IADD R11, R11, 0x1, -R2 ;  /* 0x000000010b0ba824 */ /* 0x000fe200078e0a02 */
[----:B------:R-:W-:-:S02]  /*27c0*/  ISETP.GT.U32.AND P2, PT, R2, R17, PT ;  /* 0x000000110200720c */ /* 0x000fc40003f44070 */
[----:B------:R-:W-:Y:S01]  /*27d0*/  LOP3.LUT R16, R4, 0x44, RZ, 0xfc, !PT ;  /* 0x0000004404107812 */ /* 0x000fe200078efcff */
[----:B------:R-:W-:Y:S01]  /*27e0*/  IMAD.HI.U32 R5, R0, R13, RZ ;  /* 0x0000000d00057227 */ /* 0x000fe200078e00ff */
[----:B------:R0:W-:Y:S03]  /*27f0*/  STL [R1+0x8], R6 ;  /* 0x0000080601007387 */ /* 0x0001e60000100800 */
[--C-:B------:R-:W-:Y:S01]  /*2800*/  @!P3 IMAD.IADD R121, R121, 0x1, -R2.reuse ;  /* 0x000000017979b824 */ /* 0x100fe200078e0a02 */
[----:B------:R-:W-:Y:S01]  /*2810*/  ISETP.GE.AND P3, PT, R22, RZ, PT ;  /* 0x000000ff1600720c */ /* 0x000fe20003f66270 */
[--C-:B------:R-:W-:Y:S01]  /*2820*/  @!P4 IMAD.IADD R123, R123, 0x1, -R2.reuse ;  /* 0x000000017b7bc824 */ /* 0x100fe200078e0a02 */
[----:B------:R-:W-:Y:S01]  /*2830*/  IABS R9, R16 ;  /* 0x0000001000097213 */ /* 0x000fe20000000000 */
[----:B------:R-:W-:Y:S01]  /*2840*/  @!P6 IMAD.IADD R10, R10, 0x1, -R2 ;  /* 0x000000010a0ae824 */ /* 0x000fe200078e0a02 */
[----:B------:R-:W-:Y:S01]  /*2850*/  ISETP.GE.AND P4, PT, R14, RZ, PT ;  /* 0x000000ff0e00720c */ /* 0x000fe20003f86270 */
[----:B0-----:R-:W-:-:S02]  /*2860*/  IMAD.MOV.U32 R6, RZ, RZ, R11 ;  /* 0x000000ffff067224 */ /* 0x001fc400078e000b */
[----:B------:R-:W-:Y:S02]  /*2870*/  IMAD.MOV R5, RZ, RZ, -R5 ;  /* 0x000000ffff057224 */ /* 0x000fe400078e0a05 */
[----:B------:R-:W-:Y:S02]  /*2880*/  @!P2 IMAD.IADD R17, R17, 0x1, -R2 ;  /* 0x000000011111a824 */ /* 0x000fe400078e0a02 */
[----:B------:R-:W-:Y:S01]  /*2890*/  @!P5 IMAD.MOV R6, RZ, RZ, -R6 ;  /* 0x000000ffff06d224 */ /* 0x000fe200078e0a06 */
[C---:B------:R-:W-:Y:S01]  /*28a0*/  ISETP.GT.U32.AND P5, PT, R2.reuse, R10, PT ;  /* 0x0000000a0200720c */ /* 0x040fe20003fa4070 */
[----:B------:R-:W-:Y:S02]  /*28b0*/  IMAD.MOV.U32 R23, RZ, RZ, R9 ;  /* 0x000000ffff177224 */ /* 0x000fe400078e0009 */
[C---:B------:R-:W-:Y:S01]  /*28c0*/  IMAD R5, R2.reuse, R5, R13 ;  /* 0x0000000502057224 */ /* 0x040fe200078e020d */
[----:B------:R-:W-:Y:S01]  /*28d0*/  ISETP.GT.U32.AND P6, PT, R2, R17, PT ;  /* 0x000000110200720c */ /* 0x000fe20003fc4070 */
[----:B------:R-:W-:Y:S01]  /*28e0*/  IMAD.HI.U32 R9, R0, R23, RZ ;  /* 0x0000001700097227 */ /* 0x000fe200078e00ff */
[----:B------:R-:W-:-:S02]  /*28f0*/  LOP3.LUT R24, R4, 0x48, RZ, 0xfc, !PT ;  /* 0x0000004804187812 */ /* 0x000fc400078efcff */
[C---:B------:R-:W-:Y:S01]  /*2900*/  ISETP.GT.U32.AND P2, PT, R2.reuse, R121, PT ;  /* 0x000000790200720c */ /* 0x040fe20003f44070 */
[----:B------:R-:W-:Y:S02]  /*2910*/  IMAD.MOV.U32 R125, RZ, RZ, R15 ;  /* 0x000000ffff7d7224 */ /* 0x000fe400078e000f */
[----:B------:R-:W-:Y:S01]  /*2920*/  @!P3 IMAD.MOV R123, RZ, RZ, -R123 ;  /* 0x000000ffff7bb224 */ /* 0x000fe200078e0a7b */
[C---:B------:R-:W-:Y:S01]  /*2930*/  ISETP.GT.U32.AND P3, PT, R2.reuse, R5, PT ;  /* 0x000000050200720c */ /* 0x040fe20003f64070 */
[----:B------:R-:W-:Y:S01]  /*2940*/  IMAD.MOV R9, RZ, RZ, -R9 ;  /* 0x000000ffff097224 */ /* 0x000fe200078e0a09 */
[----:B------:R-:W-:Y:S01]  /*2950*/  IABS R13, R24 ;  /* 0x00000018000d7213 */ /* 0x000fe20000000000 */
[----:B------:R-:W-:Y:S01]  /*2960*/  @!P4 IMAD.MOV R125, RZ, RZ, -R125 ;  /* 0x000000ffff7dc224 */ /* 0x000fe200078e0a7d */
[----:B------:R-:W-:Y:S01]  /*2970*/  ISETP.GE.AND P4, PT, R21, RZ, PT ;  /* 0x000000ff1500720c */ /* 0x000fe20003f86270 */
[----:B------:R-:W-:Y:S02]  /*2980*/  IMAD R12, R2, R9, R23 ;  /* 0x00000009020c7224 */ /* 0x000fe400078e0217 */
[----:B------:R-:W-:Y:S01]  /*2990*/  @!P5 IMAD.IADD R10, R10, 0x1, -R2 ;  /* 0x000000010a0ad824 */ /* 0x000fe200078e0a02 */
[----:B------:R-:W-:Y:S01]  /*29a0*/  ISETP.GE.AND P5, PT, R18, RZ, PT ;  /* 0x000000ff1200720c */ /* 0x000fe20003fa6270 */
[----:B------:R-:W-:-:S04]  /*29b0*/  IMAD.HI.U32 R9, R0, R13, RZ ;  /* 0x0000000d00097227 */ /* 0x000fc800078e00ff */
[--C-:B------:R-:W-:Y:S01]  /*29c0*/  @!P6 IMAD.IADD R17, R17, 0x1, -R2.reuse ;  /* 0x000000011111e824 */ /* 0x100fe200078e0a02 */
[C---:B------:R-:W-:Y:S01]  /*29d0*/  ISETP.GT.U32.AND P6, PT, R2.reuse, R12, PT ;  /* 0x0000000c0200720c */ /* 0x040fe20003fc4070 */
[--C-:B------:R-:W-:Y:S02]  /*29e0*/  @!P2 IMAD.IADD R121, R121, 0x1, -R2.reuse ;  /* 0x000000017979a824 */ /* 0x100fe400078e0a02 */
[----:B------:R-:W-:Y:S02]  /*29f0*/  IMAD.MOV R9, RZ, RZ, -R9 ;  /* 0x000000ffff097224 */ /* 0x000fe400078e0a09 */
[----:B------:R-:W-:Y:S01]  /*2a00*/  @!P3 IMAD.IADD R5, R5, 0x1, -R2 ;  /* 0x000000010505b824 */ /* 0x000fe200078e0a02 */
[----:B------:R-:W-:Y:S01]  /*2a10*/  ISETP.GE.AND P2, PT, R19, RZ, PT ;  /* 0x000000ff1300720c */ /* 0x000fe20003f46270 */
[----:B------:R-:W-:Y:S01]  /*2a20*/  IMAD R13, R2, R9, R13 ;  /* 0x00000009020d7224 */ /* 0x000fe200078e020d */
[----:B------:R-:W-:Y:S01]  /*2a30*/  LOP3.LUT R19, R4, 0x4c, RZ, 0xfc, !PT ;  /* 0x0000004c04137812 */ /* 0x000fe200078efcff */
[----:B------:R-:W-:Y:S01]  /*2a40*/  @!P4 IMAD.MOV R121, RZ, RZ, -R121 ;  /* 0x000000ffff79c224 */ /* 0x000fe200078e0a79 */
[----:B------:R-:W-:Y:S01]  /*2a50*/  ISETP.GT.U32.AND P4, PT, R2, R5, PT ;  /* 0x000000050200720c */ /* 0x000fe20003f84070 */
[----:B------:R-:W-:Y:S01]  /*2a60*/  @!P5 IMAD.MOV R10, RZ, RZ, -R10 ;  /* 0x000000ffff0ad224 */ /* 0x000fe200078e0a0a */
[----:B------:R-:W-:-:S02]  /*2a70*/  IABS R15, R19 ;  /* 0x00000013000f7213 */ /* 0x000fc40000000000 */
[----:B------:R-:W-:Y:S02]  /*2a80*/  LOP3.LUT R18, R4, 0x50, RZ, 0xfc, !PT ;  /* 0x0000005004127812 */ /* 0x000fe400078efcff */
[----:B------:R-:W-:Y:S01]  /*2a90*/  ISETP.GT.U32.AND P5, PT, R2, R13, PT ;  /* 0x0000000d0200720c */ /* 0x000fe20003fa4070 */
[----:B------:R-:W-:Y:S01]  /*2aa0*/  @!P6 IMAD.IADD R12, R12, 0x1, -R2 ;  /* 0x000000010c0ce824 */ /* 0x000fe200078e0a02 */
[----:B------:R-:W-:Y:S01]  /*2ab0*/  IABS R14, R18 ;  /* 0x00000012000e7213 */ /* 0x000fe20000000000 */
[----:B------:R-:W-:Y:S01]  /*2ac0*/  IMAD.HI.U32 R11, R0, R15, RZ ;  /* 0x0000000f000b7227 */ /* 0x000fe200078e00ff */
[----:B------:R-:W-:Y:S02]  /*2ad0*/  ISETP.GE.AND P3, PT, R20, RZ, PT ;  /* 0x000000ff1400720c */ /* 0x000fe40003f66270 */
[----:B------:R-:W-:Y:S01]  /*2ae0*/  ISETP.GT.U32.AND P6, PT, R2, R12, PT ;  /* 0x0000000c0200720c */ /* 0x000fe20003fc4070 */
[----:B------:R-:W-:Y:S02]  /*2af0*/  IMAD.MOV.U32 R9, RZ, RZ, R17 ;  /* 0x000000ffff097224 */ /* 0x000fe400078e0011 */
[----:B------:R-:W-:-:S02]  /*2b00*/  IMAD.MOV R11, RZ, RZ, -R11 ;  /* 0x000000ffff0b7224 */ /* 0x000fc400078e0a0b */
[----:B------:R-:W-:Y:S02]  /*2b10*/  IMAD.MOV.U32 R17, RZ, RZ, R14 ;  /* 0x000000ffff117224 */ /* 0x000fe400078e000e */
[----:B------:R-:W-:Y:S02]  /*2b20*/  @!P4 IMAD.IADD R5, R5, 0x1, -R2 ;  /* 0x000000010505c824 */ /* 0x000fe400078e0a02 */
[----:B------:R-:W-:Y:S01]  /*2b30*/  @!P2 IMAD.MOV R9, RZ, RZ, -R9 ;  /* 0x000000ffff09a224 */ /* 0x000fe200078e0a09 */
[----:B------:R-:W-:Y:S01]  /*2b40*/  ISETP.GE.AND P2, PT, R16, RZ, PT ;  /* 0x000000ff1000720c */ /* 0x000fe20003f46270 */
[----:B------:R-:W-:Y:S01]  /*2b50*/  IMAD R14, R2, R11, R15 ;  /* 0x0000000b020e7224 */ /* 0x000fe200078e020f */
[----:B------:R-:W-:Y:S01]  /*2b60*/  LOP3.LUT R22, R4, 0x54, RZ, 0xfc, !PT ;  /* 0x0000005404167812 */ /* 0x000fe200078efcff */
[----:B------:R-:W-:Y:S01]  /*2b70*/  IMAD.HI.U32 R15, R0, R17, RZ ;  /* 0x00000011000f7227 */ /* 0x000fe200078e00ff */
[----:B------:R-:W-:-:S03]  /*2b80*/  LOP3.LUT R20, R4, 0x58, RZ, 0xfc, !PT ;  /* 0x0000005804147812 */ /* 0x000fc600078efcff */
[----:B------:R-:W-:Y:S02]  /*2b90*/  IMAD.MOV.U32 R11, RZ, RZ, R5 ;  /* 0x000000ffff0b7224 */ /* 0x000fe400078e0005 */
[--C-:B------:R-:W-:Y:S01]  /*2ba0*/  @!P5 IMAD.IADD R13, R13, 0x1, -R2.reuse ;  /* 0x000000010d0dd824 */ /* 0x100fe200078e0a02 */
[C---:B------:R-:W-:Y:S01]  /*2bb0*/  ISETP.GT.U32.AND P4, PT, R2.reuse, R14, PT ;  /* 0x0000000e0200720c */ /* 0x040fe20003f84070 */
[----:B------:R-:W-:Y:S01]  /*2bc0*/  IMAD.MOV R15, RZ, RZ, -R15 ;  /* 0x000000ffff0f7224 */ /* 0x000fe200078e0a0f */
[----:B------:R-:W-:Y:S01]  /*2bd0*/  IABS R16, R22 ;  /* 0x0000001600107213 */ /* 0x000fe20000000000 */
[----:B------:R-:W-:Y:S01]  /*2be0*/  @!P3 IMAD.MOV R11, RZ, RZ, -R11 ;  /* 0x000000ffff0bb224 */ /* 0x000fe200078e0a0b */
[----:B------:R-:W-:Y:S02]  /*2bf0*/  IABS R21, R20 ;  /* 0x0000001400157213 */ /* 0x000fe40000000000 */
[----:B------:R-:W-:Y:S01]  /*2c00*/  ISETP.GT.U32.AND P3, PT, R2, R13, PT ;  /* 0x0000000d0200720c */ /* 0x000fe20003f64070 */
[----:B------:R-:W-:Y:S01]  /*2c10*/  @!P6 IMAD.IADD R12, R12, 0x1, -R2 ;  /* 0x000000010c0ce824 */ /* 0x000fe200078e0a02 */
[----:B------:R-:W-:Y:S01]  /*2c20*/  ISETP.GE.AND P5, PT, R19, RZ, PT ;  /* 0x000000ff1300720c */ /* 0x000fe20003fa6270 */
[----:B------:R-:W-:Y:S01]  /*2c30*/  IMAD R15, R2, R15, R17 ;  /* 0x0000000f020f7224 */ /* 0x000fe200078e0211 */
[----:B------:R-:W-:Y:S01]  /*2c40*/  ISETP.GE.AND P6, PT, R24, RZ, PT ;  /* 0x000000ff1800720c */ /* 0x000fe20003fc6270 */
[----:B------:R-:W-:-:S02]  /*2c50*/  IMAD.MOV.U32 R19, RZ, RZ, R16 ;  /* 0x000000ffff137224 */ /* 0x000fc400078e0010 */
[----:B------:R-:W-:-:S04]  /*2c60*/  IMAD.HI.U32 R16, R0, R21, RZ ;  /* 0x0000001500107227 */ /* 0x000fc800078e00ff */
[----:B------:R-:W-:Y:S01]  /*2c70*/  @!P2 IMAD.MOV R12, RZ, RZ, -R12 ;  /* 0x000000ffff0ca224 */ /* 0x000fe200078e0a0c */
[----:B------:R-:W-:Y:S01]  /*2c80*/  ISETP.GT.U32.AND P2, PT, R2, R15, PT ;  /* 0x0000000f0200720c */ /* 0x000fe20003f44070 */
[----:B------:R-:W-:Y:S01]  /*2c90*/  IMAD.MOV R17, RZ, RZ, -R16 ;  /* 0x000000ffff117224 */ /* 0x000fe200078e0a10 */
[----:B------:R-:W-:Y:S01]  /*2ca0*/  LOP3.LUT R23, R4, 0x5c, RZ, 0xfc, !PT ;  /* 0x0000005c04177812 */ /* 0x000fe200078efcff */
[----:B------:R-:W-:Y:S02]  /*2cb0*/  @!P4 IMAD.IADD R14, R14, 0x1, -R2 ;  /* 0x000000010e0ec824 */ /* 0x000fe400078e0a02 */
[----:B------:R-:W-:-:S04]  /*2cc0*/  IMAD.HI.U32 R5, R0, R19, RZ ;  /* 0x0000001300057227 */ /* 0x000fc800078e00ff */
[--C-:B------:R-:W-:Y:S02]  /*2cd0*/  @!P3 IMAD.IADD R13, R13, 0x1, -R2.reuse ;  /* 0x000000010d0db824 */ /* 0x100fe400078e0a02 */
[----:B------:R-:W-:Y:S01]  /*2ce0*/  IMAD R17, R2, R17, R21 ;  /* 0x0000001102117224 */ /* 0x000fe200078e0215 */
[----:B------:R-:W-:Y:S01]  /*2cf0*/  ISETP.GE.AND P3, PT, R18, RZ, PT ;  /* 0x000000ff1200720c */ /* 0x000fe20003f66270 */
[----:B------:R-:W-:Y:S01]  /*2d00*/  IMAD.MOV R5, RZ, RZ, -R5 ;  /* 0x000000ffff057224 */ /* 0x000fe200078e0a05 */
[C---:B------:R-:W-:Y:S01]  /*2d10*/  ISETP.GT.U32.AND P4, PT, R2.reuse, R14, PT ;  /* 0x0000000e0200720c */ /* 0x040fe20003f84070 */
[----:B------:R-:W-:Y:S01]  /*2d20*/  @!P6 IMAD.MOV R13, RZ, RZ, -R13 ;  /* 0x000000ffff0de224 */ /* 0x000fe200078e0a0d */
[----:B------:R-:W-:Y:S02]  /*2d30*/  IABS R18, R23 ;  /* 0x0000001700127213 */ /* 0x000fe40000000000 */
[----:B------:R-:W-:Y:S01]  /*2d40*/  ISETP.GT.U32.AND P6, PT, R2, R17, PT ;  /* 0x000000110200720c */ /* 0x000fe20003fc4070 */
[----:B------:R-:W-:-:S02]  /*2d50*/  @!P2 IMAD.IADD R15, R15, 0x1, -R2 ;  /* 0x000000010f0fa824 */ /* 0x000fc400078e0a02 */
[C---:B------:R-:W-:Y:S02]  /*2d60*/  IMAD R16, R2.reuse, R5, R19 ;  /* 0x0000000502107224 */ /* 0x040fe400078e0213 */
[----:B------:R-:W-:Y:S01]  /*2d70*/  IMAD.MOV.U32 R19, RZ, RZ, R18 ;  /* 0x000000ffff137224 */ /* 0x000fe200078e0012 */
[----:B------:R-:W-:-:S03]  /*2d80*/  ISETP.GT.U32.AND P2, PT, R2, R15, PT ;  /* 0x0000000f0200720c */ /* 0x000fc60003f44070 */
[----:B------:R-:W-:Y:S01]  /*2d90*/  IMAD.HI.U32 R5, R0, R19, RZ ;  /* 0x0000001300057227 */ /* 0x000fe200078e00ff */
[C---:B------:R-:W-:Y:S02]  /*2da0*/  LOP3.LUT R25, R4.reuse, 0x60, RZ, 0xfc, !PT ;  /* 0x0000006004197812 */ /* 0x040fe400078efcff */
[----:B------:R-:W-:Y:S01]  /*2db0*/  LOP3.LUT R21, R4, 0x64, RZ, 0xfc, !PT ;  /* 0x0000006404157812 */ /* 0x000fe200078efcff */
[--C-:B------:R-:W-:Y:S01]  /*2dc0*/  @!P4 IMAD.IADD R14, R14, 0x1, -R2.reuse ;  /* 0x000000010e0ec824 */ /* 0x100fe200078e0a02 */
[C---:B------:R-:W-:Y:S01]  /*2dd0*/  ISETP.GT.U32.AND P4, PT, R2.reuse, R16, PT ;  /* 0x000000100200720c */ /* 0x040fe20003f84070 */
[----:B------:R-:W-:Y:S01]  /*2de0*/  IMAD.MOV R5, RZ, RZ, -R5 ;  /* 0x000000ffff057224 */ /* 0x000fe200078e0a05 */
[----:B------:R-:W-:Y:S01]  /*2df0*/  IABS R27, R25 ;  /* 0x00000019001b7213 */ /* 0x000fe20000000000 */
[----:B------:R-:W-:Y:S01]  /*2e00*/  @!P6 IMAD.IADD R17, R17, 0x1, -R2 ;  /* 0x000000011111e824 */ /* 0x000fe200078e0a02 */
[----:B------:R-:W-:Y:S01]  /*2e10*/  IABS R29, R21 ;  /* 0x00000015001d7213 */ /* 0x000fe20000000000 */
[----:B------:R-:W-:-:S02]  /*2e20*/  IMAD R18, R2, R5, R19 ;  /* 0x0000000502127224 */ /* 0x000fc400078e0213 */
[----:B------:R-:W-:Y:S01]  /*2e30*/  IMAD.HI.U32 R5, R0, R27, RZ ;  /* 0x0000001b00057227 */ /* 0x000fe200078e00ff */
[----:B------:R-:W-:-:S03]  /*2e40*/  ISETP.GT.U32.AND P6, PT, R2, R17, PT ;  /* 0x000000110200720c */ /* 0x000fc60003fc4070 */
[----:B------:R-:W-:Y:S01]  /*2e50*/  @!P2 IMAD.IADD R15, R15, 0x1, -R2 ;  /* 0x000000010f0fa824 */ /* 0x000fe200078e0a02 */
[----:B------:R-:W-:Y:S01]  /*2e60*/  ISETP.GT.U32.AND P2, PT, R2, R18, PT ;  /* 0x000000120200720c */ /* 0x000fe20003f44070 */
[----:B------:R-:W-:-:S04]  /*2e70*/  IMAD.HI.U32 R19, R0, R29, RZ ;  /* 0x0000001d00137227 */ /* 0x000fc800078e00ff */
[----:B------:R-:W-:Y:S02]  /*2e80*/  IMAD.MOV R5, RZ, RZ, -R5 ;  /* 0x000000ffff057224 */ /* 0x000fe400078e0a05 */
[----:B------:R-:W-:Y:S01]  /*2e90*/  @!P3 IMAD.MOV R15, RZ, RZ, -R15 ;  /* 0x000000ffff0fb224 */ /* 0x000fe200078e0a0f */
[----:B------:R-:W-:Y:S01]  /*2ea0*/  ISETP.GE.AND P3, PT, R20, RZ, PT ;  /* 0x000000ff1400720c */ /* 0x000fe20003f66270 */
[--C-:B------:R-:W-:Y:S02]  /*2eb0*/  @!P4 IMAD.IADD R16, R16, 0x1, -R2.reuse ;  /* 0x000000011010c824 */ /* 0x100fe400078e0a02 */
[----:B------:R-:W-:Y:S02]  /*2ec0*/  IMAD.MOV R20, RZ, RZ, -R19 ;  /* 0x000000ffff147224 */ /* 0x000fe400078e0a13 */
[C---:B------:R-:W-:Y:S01]  /*2ed0*/  IMAD R19, R2.reuse, R5, R27 ;  /* 0x0000000502137224 */ /* 0x040fe200078e021b */
[----:B------:R-:W-:Y:S01]  /*2ee0*/  ISETP.GT.U32.AND P4, PT, R2, R16, PT ;  /* 0x000000100200720c */ /* 0x000fe20003f84070 */
[----:B------:R-:W-:-:S03]  /*2ef0*/  @!P6 IMAD.IADD R17, R17, 0x1, -R2 ;  /* 0x000000011111e824 */ /* 0x000fc600078e0a02 */
[----:B------:R-:W-:Y:S01]  /*2f00*/  ISETP.GT.U32.AND P6, PT, R2, R19, PT ;  /* 0x000000130200720c */ /* 0x000fe20003fc4070 */
[----:B------:R-:W-:Y:S01]  /*2f10*/  @!P5 IMAD.MOV R14, RZ, RZ, -R14 ;  /* 0x000000ffff0ed224 */ /* 0x000fe200078e0a0e */
[----:B------:R-:W-:Y:S01]  /*2f20*/  ISETP.GE.AND P5, PT, R22, RZ, PT ;  /* 0x000000ff1600720c */ /* 0x000fe20003fa6270 */
[----:B------:R-:W-:Y:S01]  /*2f30*/  @!P2 IMAD.IADD R18, R18, 0x1, -R2 ;  /* 0x000000011212a824 */ /* 0x000fe200078e0a02 */
[----:B------:R-:W-:-:S04]  /*2f40*/  LOP3.LUT R24, R4, 0x6c, RZ, 0xfc, !PT ;  /* 0x0000006c04187812 */ /* 0x000fc800078efcff */
[----:B------:R-:W-:Y:S02]  /*2f50*/  ISETP.GT.U32.AND P2, PT, R2, R18, PT ;  /* 0x000000120200720c */ /* 0x000fe40003f44070 */
[----:B------:R-:W-:Y:S01]  /*2f60*/  LOP3.LUT R22, R4, 0x68, RZ, 0xfc, !PT ;  /* 0x0000006804167812 */ /* 0x000fe200078efcff */
[--C-:B------:R-:W-:Y:S01]  /*2f70*/  @!P4 IMAD.IADD R16, R16, 0x1, -R2.reuse ;  /* 0x000000011010c824 */ /* 0x100fe200078e0a02 */
[----:B------:R-:W-:Y:S01]  /*2f80*/  ISETP.GE.AND P4, PT, R23, RZ, PT ;  /* 0x000000ff1700720c */ /* 0x000fe20003f86270 */
[----:B------:R-:W-:Y:S01]  /*2f90*/  @!P6 IMAD.IADD R19, R19, 0x1, -R2 ;  /* 0x000000011313e824 */ /* 0x000fe200078e0a02 */
[----:B------:R-:W-:Y:S02]  /*2fa0*/  IABS R5, R24 ;  /* 0x0000001800057213 */ /* 0x000fe40000000000 */
[----:B------:R-:W-:Y:S01]  /*2fb0*/  IABS R23, R22 ;  /* 0x0000001600177213 */ /* 0x000fe20000000000 */
[----:B------:R-:W-:Y:S01]  /*2fc0*/  @!P5 IMAD.MOV R16, RZ, RZ, -R16 ;  /* 0x000000ffff10d224 */ /* 0x000fe200078e0a10 */
[----:B------:R-:W-:Y:S01]  /*2fd0*/  ISETP.GE.AND P5, PT, R25, RZ, PT ;  /* 0x000000ff1900720c */ /* 0x000fe20003fa6270 */
[----:B------:R-:W-:Y:S01]  /*2fe0*/  IMAD.MOV.U32 R25, RZ, RZ, R5 ;  /* 0x000000ffff197224 */ /* 0x000fe200078e0005 */
[----:B------:R-:W-:Y:S01]  /*2ff0*/  ISETP.GT.U32.AND P6, PT, R2, R19, PT ;  /* 0x000000130200720c */ /* 0x000fe20003fc4070 */
[----:B------:R-:W-:-:S04]  /*3000*/  IMAD.HI.U32 R5, R0, R23, RZ ;  /* 0x0000001700057227 */ /* 0x000fc800078e00ff */
[----:B------:R-:W-:Y:S01]  /*3010*/  @!P2 IMAD.IADD R18, R18, 0x1, -R2 ;  /* 0x000000011212a824 */ /* 0x000fe200078e0a02 */
[----:B------:R-:W-:Y:S01]  /*3020*/  ISETP.GE.AND P2, PT, R21, RZ, PT ;  /* 0x000000ff1500720c */ /* 0x000fe20003f46270 */
[----:B------:R-:W-:-:S04]  /*3030*/  IMAD.HI.U32 R21, R0, R25, RZ ;  /* 0x0000001900157227 */ /* 0x000fc800078e00ff */
[----:B------:R-:W-:Y:S01]  /*3040*/  IMAD R20, R2, R20, R29 ;  /* 0x0000001402147224 */ /* 0x000fe200078e021d */
[----:B------:R-:W-:Y:S01]  /*3050*/  LOP3.LUT R29, R4, 0x70, RZ, 0xfc, !PT ;  /* 0x00000070041d7812 */ /* 0x000fe200078efcff */
[----:B------:R-:W-:Y:S02]  /*3060*/  IMAD.MOV R5, RZ, RZ, -R5 ;  /* 0x000000ffff057224 */ /* 0x000fe400078e0a05 */
[----:B------:R-:W-:Y:S01]  /*3070*/  IMAD.MOV R26, RZ, RZ, -R21 ;  /* 0x000000ffff1a7224 */ /* 0x000fe200078e0a15 */
[----:B------:R-:W-:Y:S01]  /*3080*/  IABS R27, R29 ;  /* 0x0000001d001b7213 */ /* 0x000fe20000000000 */
[C---:B------:R-:W-:Y:S02]  /*3090*/  IMAD R21, R2.reuse, R5, R23 ;  /* 0x0000000502157224 */ /* 0x040fe400078e0217 */
[----:B------:R-:W-:Y:S01]  /*30a0*/  @!P3 IMAD.MOV R17, RZ, RZ, -R17 ;  /* 0x000000ffff11b224 */ /* 0x000fe200078e0a11 */
[----:B------:R-:W-:Y:S01]  /*30b0*/  ISETP.GT.U32.AND P3, PT, R2, R20, PT ;  /* 0x000000140200720c */ /* 0x000fe20003f64070 */
[----:B------:R-:W-:Y:S01]  /*30c0*/  @!P4 IMAD.MOV R18, RZ, RZ, -R18 ;  /* 0x000000ffff12c224 */ /* 0x000fe200078e0a12 */
[----:B------:R-:W-:Y:S01]  /*30d0*/  ISETP.GE.AND P4, PT, R22, RZ, PT ;  /* 0x000000ff1600720c */ /* 0x000fe20003f86270 */
[----:B------:R-:W-:Y:S01]  /*30e0*/  @!P6 IMAD.IADD R19, R19, 0x1, -R2 ;  /* 0x000000011313e824 */ /* 0x000fe200078e0a02 */
[C---:B------:R-:W-:Y:S01]  /*30f0*/  ISETP.GT.U32.AND P6, PT, R2.reuse, R21, PT ;  /* 0x000000150200720c */ /* 0x040fe20003fc4070 */
[----:B------:R-:W-:-:S02]  /*3100*/  IMAD R22, R2, R26, R25 ;  /* 0x0000001a02167224 */ /* 0x000fc400078e0219 */
[----:B------:R-:W-:-:S04]  /*3110*/  IMAD.HI.U32 R23, R0, R27, RZ ;  /* 0x0000001b00177227 */ /* 0x000fc800078e00ff */
[----:B------:R-:W-:Y:S02]  /*3120*/  IMAD.MOV R23, RZ, RZ, -R23 ;  /* 0x000000ffff177224 */ /* 0x000fe400078e0a17 */
[----:B------:R-:W-:Y:S01]  /*3130*/  @!P5 IMAD.MOV R19, RZ, RZ, -R19 ;  /* 0x000000ffff13d224 */ /* 0x000fe200078e0a13 */
[C---:B------:R-:W-:Y:S01]  /*3140*/  ISETP.GT.U32.AND P5, PT, R2.reuse, R22, PT ;  /* 0x000000160200720c */ /* 0x040fe20003fa4070 */
[----:B------:R-:W-:Y:S01]  /*3150*/  IMAD R23, R2, R23, R27 ;  /* 0x0000001702177224 */ /* 0x000fe200078e021b */
[----:B------:R-:W-:Y:S01]  /*3160*/  LOP3.LUT R30, R4, 0x78, RZ, 0xfc, !PT ;  /* 0x00000078041e7812 */ /* 0x000fe200078efcff */
[--C-:B------:R-:W-:Y:S02]  /*3170*/  @!P3 IMAD.IADD R20, R20, 0x1, -R2.reuse ;  /* 0x000000011414b824 */ /* 0x100fe400078e0a02 */
[----:B------:R-:W-:Y:S01]  /*3180*/  @!P6 IMAD.IADD R21, R21, 0x1, -R2 ;  /* 0x000000011515e824 */ /* 0x000fe200078e0a02 */
[----:B------:R-:W-:Y:S02]  /*3190*/  ISETP.GT.U32.AND P6, PT, R2, R23, PT ;  /* 0x000000170200720c */ /* 0x000fe40003fc4070 */
[----:B------:R-:W-:-:S02]  /*31a0*/  IABS R25, R30 ;  /* 0x0000001e00197213 */ /* 0x000fc40000000000 */
[----:B------:R-:W-:Y:S02]  /*31b0*/  ISETP.GT.U32.AND P3, PT, R2, R20, PT ;  /* 0x000000140200720c */ /* 0x000fe40003f64070 */
[----:B------:R-:W-:Y:S01]  /*31c0*/  LOP3.LUT R31, R4, 0x7c, RZ, 0xfc, !PT ;  /* 0x0000007c041f7812 */ /* 0x000fe200078efcff */
[----:B------:R-:W-:Y:S01]  /*31d0*/  @!P5 IMAD.IADD R22, R22, 0x1, -R2 ;  /* 0x000000011616d824 */ /* 0x000fe200078e0a02 */
[----:B------:R-:W-:Y:S01]  /*31e0*/  ISETP.GT.U32.AND P5, PT, R2, R21, PT ;  /* 0x000000150200720c */ /* 0x000fe20003fa4070 */
[----:B------:R-:W-:Y:S01]  /*31f0*/  IMAD.HI.U32 R26, R0, R25, RZ ;  /* 0x00000019001a7227 */ /* 0x000fe200078e00ff */
[----:B------:R-:W-:Y:S02]  /*3200*/  LOP3.LUT R32, R4, 0x74, RZ, 0xfc, !PT ;  /* 0x0000007404207812 */ /* 0x000fe400078efcff */
[----:B------:R-:W-:Y:S01]  /*3210*/  IABS R35, R31 ;  /* 0x0000001f00237213 */ /* 0x000fe20000000000 */
[----:B------:R-:W-:Y:S01]  /*3220*/  IMAD.MOV R26, RZ, RZ, -R26 ;  /* 0x000000ffff1a7224 */ /* 0x000fe200078e0a1a */
[----:B------:R-:W-:Y:S01]  /*3230*/  IABS R5, R32 ;  /* 0x0000002000057213 */ /* 0x000fe20000000000 */
[----:B------:R-:W-:Y:S01]  /*3240*/  @!P6 IMAD.IADD R23, R23, 0x1, -R2 ;  /* 0x000000011717e824 */ /* 0x000fe200078e0a02 */
[C---:B------:R-:W-:Y:S01]  /*3250*/  ISETP.GT.U32.AND P6, PT, R2.reuse, R22, PT ;  /* 0x000000160200720c */ /* 0x040fe20003fc4070 */
[----:B------:R-:W-:-:S02]  /*3260*/  IMAD R25, R2, R26, R25 ;  /* 0x0000001a02197224 */ /* 0x000fc400078e0219 */
[----:B------:R-:W-:-:S04]  /*3270*/  IMAD.HI.U32 R26, R0, R35, RZ ;  /* 0x00000023001a7227 */ /* 0x000fc800078e00ff */
[----:B------:R-:W-:Y:S01]  /*3280*/  @!P3 IMAD.IADD R20, R20, 0x1, -R2 ;  /* 0x000000011414b824 */ /* 0x000fe200078e0a02 */
[----:B------:R-:W-:Y:S01]  /*3290*/  ISETP.GE.AND P3, PT, R24, RZ, PT ;  /* 0x000000ff1800720c */ /* 0x000fe20003f66270 */
[----:B------:R-:W-:-:S04]  /*32a0*/  IMAD.HI.U32 R24, R0, R5, RZ ;  /* 0x0000000500187227 */ /* 0x000fc800078e00ff */
[----:B------:R-:W-:Y:S02]  /*32b0*/  IMAD.MOV R26, RZ, RZ, -R26 ;  /* 0x000000ffff1a7224 */ /* 0x000fe400078e0a1a */
[----:B------:R-:W-:Y:S02]  /*32c0*/  @!P5 IMAD.IADD R21, R21, 0x1, -R2 ;  /* 0x000000011515d824 */ /* 0x000fe400078e0a02 */
[----:B------:R-:W-:Y:S02]  /*32d0*/  IMAD.MOV R24, RZ, RZ, -R24 ;  /* 0x000000ffff187224 */ /* 0x000fe400078e0a18 */
[C---:B------:R-:W-:Y:S02]  /*32e0*/  IMAD R26, R2.reuse, R26, R35 ;  /* 0x0000001a021a7224 */ /* 0x040fe400078e0223 */
[----:B------:R-:W-:Y:S01]  /*32f0*/  @!P4 IMAD.MOV R21, RZ, RZ, -R21 ;  /* 0x000000ffff15c224 */ /* 0x000fe200078e0a15 */
[C---:B------:R-:W-:Y:S01]  /*3300*/  ISETP.GT.U32.AND P4, PT, R2.reuse, R25, PT ;  /* 0x000000190200720c */ /* 0x040fe20003f84070 */
[----:B------:R-:W-:-:S02]  /*3310*/  IMAD R24, R2, R24, R5 ;  /* 0x0000001802187224 */ /* 0x000fc400078e0205 */
[----:B------:R-:W-:Y:S01]  /*3320*/  @!P2 IMAD.MOV R20, RZ, RZ, -R20 ;  /* 0x000000ffff14a224 */ /* 0x000fe200078e0a14 */
[----:B------:R-:W-:Y:S01]  /*3330*/  ISETP.GT.U32.AND P2, PT, R2, R23, PT ;  /* 0x000000170200720c */ /* 0x000fe20003f44070 */
[--C-:B------:R-:W-:Y:S01]  /*3340*/  @!P6 IMAD.IADD R22, R22, 0x1, -R2.reuse ;  /* 0x000000011616e824 */ /* 0x100fe200078e0a02 */
[----:B------:R-:W-:Y:S02]  /*3350*/  ISETP.GT.U32.AND P6, PT, R2, R26, PT ;  /* 0x0000001a0200720c */ /* 0x000fe40003fc4070 */
[----:B------:R-:W-:Y:S02]  /*3360*/  LOP3.LUT R5, R4, 0x80, RZ, 0xfc, !PT ;  /* 0x0000008004057812 */ /* 0x000fe400078efcff */
[----:B------:R-:W-:Y:S02]  /*3370*/  ISETP.GT.U32.AND P5, PT, R2, R24, PT ;  /* 0x000000180200720c */ /* 0x000fe40003fa4070 */
[----:B------:R-:W-:Y:S02]  /*3380*/  IABS R27, R5 ;  /* 0x00000005001b7213 */ /* 0x000fe40000000000 */
[----:B------:R-:W-:Y:S01]  /*3390*/  LOP3.LUT R33, R4, 0x84, RZ, 0xfc, !PT ;  /* 0x0000008404217812 */ /* 0x000fe200078efcff */
[----:B------:R-:W-:-:S02]  /*33a0*/  @!P4 IMAD.IADD R25, R25, 0x1, -R2 ;  /* 0x000000011919c824 */ /* 0x000fc400078e0a02 */
[----:B------:R-:W-:Y:S01]  /*33b0*/  IMAD.HI.U32 R34, R0, R27, RZ ;  /* 0x0000001b00227227 */ /* 0x000fe200078e00ff */
[----:B------:R-:W-:-:S03]  /*33c0*/  IABS R28, R33 ;  /* 0x00000021001c7213 */ /* 0x000fc60000000000 */
[--C-:B------:R-:W-:Y:S01]  /*33d0*/  @!P2 IMAD.IADD R23, R23, 0x1, -R2.reuse ;  /* 0x000000011717a824 */ /* 0x100fe200078e0a02 */
[----:B------:R-:W-:Y:S01]  /*33e0*/  ISETP.GE.AND P2, PT, R29, RZ, PT ;  /* 0x000000ff1d00720c */ /* 0x000fe20003f46270 */
[----:B------:R-:W-:Y:S01]  /*33f0*/  @!P6 IMAD.IADD R26, R26, 0x1, -R2 ;  /* 0x000000011a1ae824 */ /* 0x000fe200078e0a02 */
[----:B------:R-:W-:Y:S01]  /*3400*/  ISETP.GT.U32.AND P6, PT, R2, R25, PT ;  /* 0x000000190200720c */ /* 0x000fe20003fc4070 */
[----:B------:R-:W-:Y:S02]  /*3410*/  IMAD.MOV R29, RZ, RZ, -R34 ;  /* 0x000000ffff1d7224 */ /* 0x000fe400078e0a22 */
[----:B------:R-:W-:-:S04]  /*3420*/  IMAD.HI.U32 R34, R0, R28, RZ ;  /* 0x0000001c00227227 */ /* 0x000fc800078e00ff */
[----:B------:R-:W-:Y:S01]  /*3430*/  @!P5 IMAD.IADD R24, R24, 0x1, -R2 ;  /* 0x000000011818d824 */ /* 0x000fe200078e0a02 */
[----:B------:R-:W-:Y:S01]  /*3440*/  LOP3.LUT R37, R4, 0x88, RZ, 0xfc, !PT ;  /* 0x0000008804257812 */ /* 0x000fe200078efcff */
[----:B------:R-:W-:-:S03]  /*3450*/  IMAD.MOV R34, RZ, RZ, -R34 ;  /* 0x000000ffff227224 */ /* 0x000fc600078e0a22 */
[C---:B------:R-:W-:Y:S01]  /*3460*/  ISETP.GT.U32.AND P4, PT, R2.reuse, R24, PT ;  /* 0x000000180200720c */ /* 0x040fe20003f84070 */
[C---:B------:R-:W-:Y:S01]  /*3470*/  IMAD R27, R2.reuse, R29, R27 ;  /* 0x0000001d021b7224 */ /* 0x040fe200078e021b */
[----:B------:R-:W-:Y:S01]  /*3480*/  IABS R29, R37 ;  /* 0x00000025001d7213 */ /* 0x000fe20000000000 */
[----:B------:R-:W-:Y:S01]  /*3490*/  IMAD R28, R2, R34, R28 ;  /* 0x00000022021c7224 */ /* 0x000fe200078e021c */
[----:B------:R-:W-:Y:S01]  /*34a0*/  ISETP.GE.AND P5, PT, R32, RZ, PT ;  /* 0x000000ff2000720c */ /* 0x000fe20003fa6270 */
[----:B------:R-:W-:Y:S02]  /*34b0*/  @!P6 IMAD.IADD R25, R25, 0x1, -R2 ;  /* 0x000000011919e824 */ /* 0x000fe400078e0a02 */
[----:B------:R-:W-:Y:S01]  /*34c0*/  IMAD.HI.U32 R32, R0, R29, RZ ;  /* 0x0000001d00207227 */ /* 0x000fe200078e00ff */
[----:B------:R-:W-:Y:S02]  /*34d0*/  ISETP.GT.U32.AND P6, PT, R2, R28, PT ;  /* 0x0000001c0200720c */ /* 0x000fe40003fc4070 */
[----:B------:R-:W-:Y:S01]  /*34e0*/  LOP3.LUT R38, R4, 0x8c, RZ, 0xfc, !PT ;  /* 0x0000008c04267812 */ /* 0x000fe200078efcff */
[----:B------:R-:W-:-:S02]  /*34f0*/  IMAD.MOV R32, RZ, RZ, -R32 ;  /* 0x000000ffff207224 */ /* 0x000fc400078e0a20 */
[----:B------:R-:W-:Y:S01]  /*3500*/  @!P4 IMAD.IADD R24, R24, 0x1, -R2 ;  /* 0x000000011818c824 */ /* 0x000fe200078e0a02 */
[----:B------:R-:W-:Y:S01]  /*3510*/  ISETP.GE.AND P4, PT, R30, RZ, PT ;  /* 0x000000ff1e00720c */ /* 0x000fe20003f86270 */
[----:B------:R-:W-:Y:S01]  /*3520*/  @!P3 IMAD.MOV R22, RZ, RZ, -R22 ;  /* 0x000000ffff16b224 */ /* 0x000fe200078e0a16 */
[----:B------:R-:W-:Y:S01]  /*3530*/  IABS R30, R38 ;  /* 0x00000026001e7213 */ /* 0x000fe20000000000 */
[----:B------:R-:W-:Y:S01]  /*3540*/  @!P2 IMAD.MOV R23, RZ, RZ, -R23 ;  /* 0x000000ffff17a224 */ /* 0x000fe200078e0a17 */
[C---:B------:R-:W-:Y:S01]  /*3550*/  ISETP.GT.U32.AND P3, PT, R2.reuse, R26, PT ;  /* 0x0000001a0200720c */ /* 0x040fe20003f64070 */
[C---:B------:R-:W-:Y:S01]  /*3560*/  IMAD R29, R2.reuse, R32, R29 ;  /* 0x00000020021d7224 */ /* 0x040fe200078e021d */
[----:B------:R-:W-:Y:S01]  /*3570*/  ISETP.GT.U32.AND P2, PT, R2, R27, PT ;  /* 0x0000001b0200720c */ /* 0x000fe20003f44070 */
[----:B------:R-:W-:Y:S01]  /*3580*/  IMAD.HI.U32 R41, R0, R30, RZ ;  /* 0x0000001e00297227 */ /* 0x000fe200078e00ff */
[----:B------:R-:W-:-:S03]  /*3590*/  LOP3.LUT R36, R4, 0x94, RZ, 0xfc, !PT ;  /* 0x0000009404247812 */ /* 0x000fc600078efcff */
[----:B------:R-:W-:Y:S01]  /*35a0*/  @!P6 IMAD.IADD R28, R28, 0x1, -R2 ;  /* 0x000000011c1ce824 */ /* 0x000fe200078e0a02 */
[----:B------:R-:W-:Y:S01]  /*35b0*/  ISETP.GT.U32.AND P6, PT, R2, R29, PT ;  /* 0x0000001d0200720c */ /* 0x000fe20003fc4070 */
[----:B------:R-:W-:Y:S01]  /*35c0*/  IMAD.MOV R41, RZ, RZ, -R41 ;  /* 0x000000ffff297224 */ /* 0x000fe200078e0a29 */
[----:B------:R-:W-:Y:S01]  /*35d0*/  IABS R32, R36 ;  /* 0x0000002400207213 */ /* 0x000fe20000000000 */
[----:B------:R-:W-:Y:S01]  /*35e0*/  @!P4 IMAD.MOV R25, RZ, RZ, -R25 ;  /* 0x000000ffff19c224 */ /* 0x000fe200078e0a19 */
[----:B------:R-:W-:Y:S01]  /*35f0*/  LOP3.LUT R39, R4, 0x90, RZ, 0xfc, !PT ;  /* 0x0000009004277812 */ /* 0x000fe200078efcff */
[C---:B------:R-:W-:Y:S01]  /*3600*/  IMAD R30, R2.reuse, R41, R30 ;  /* 0x00000029021e7224 */ /* 0x040fe200078e021e */
[----:B------:R-:W-:Y:S01]  /*3610*/  ISETP.GT.U32.AND P4, PT, R2, R28, PT ;  /* 0x0000001c0200720c */ /* 0x000fe20003f84070 */
[----:B------:R-:W-:Y:S01]  /*3620*/  @!P3 IMAD.IADD R26, R26, 0x1, -R2 ;  /* 0x000000011a1ab824 */ /* 0x000fe200078e0a02 */
[----:B------:R-:W-:Y:S01]  /*3630*/  ISETP.GE.AND P3, PT, R31, RZ, PT ;  /* 0x000000ff1f00720c */ /* 0x000fe20003f66270 */
[----:B------:R-:W-:Y:S01]  /*3640*/  IMAD.HI.U32 R41, R0, R32, RZ ;  /* 0x0000002000297227 */ /* 0x000fe200078e00ff */
[----:B------:R-:W-:-:S03]  /*3650*/  IABS R31, R39 ;  /* 0x00000027001f7213 */ /* 0x000fc60000000000 */
[--C-:B------:R-:W-:Y:S02]  /*3660*/  @!P2 IMAD.IADD R27, R27, 0x1, -R2.reuse ;  /* 0x000000011b1ba824 */ /* 0x100fe400078e0a02 */
[----:B------:R-:W-:Y:S02]  /*3670*/  IMAD.MOV R41, RZ, RZ, -R41 ;  /* 0x000000ffff297224 */ /* 0x000fe400078e0a29 */
[----:B------:R-:W-:Y:S01]  /*3680*/  @!P6 IMAD.IADD R29, R29, 0x1, -R2 ;  /* 0x000000011d1de824 */ /* 0x000fe200078e0a02 */
[----:B------:R-:W-:Y:S01]  /*3690*/  ISETP.GT.U32.AND P6, PT, R2, R27, PT ;  /* 0x0000001b0200720c */ /* 0x000fe20003fc4070 */
[----:B------:R-:W-:-:S04]  /*36a0*/  IMAD.HI.U32 R42, R0, R31, RZ ;  /* 0x0000001f002a7227 */ /* 0x000fc800078e00ff */
[C---:B------:R-:W-:Y:S02]  /*36b0*/  IMAD R32, R2.reuse, R41, R32 ;  /* 0x0000002902207224 */ /* 0x040fe400078e0220 */
[----:B------:R-:W-:Y:S01]  /*36c0*/  @!P5 IMAD.MOV R24, RZ, RZ, -R24 ;  /* 0x000000ffff18d224 */ /* 0x000fe200078e0a18 */
[----:B------:R-:W-:Y:S01]  /*36d0*/  ISETP.GT.U32.AND P5, PT, R2, R29, PT ;  /* 0x0000001d0200720c */ /* 0x000fe20003fa4070 */
[----:B------:R-:W-:Y:S02]  /*36e0*/  IMAD.MOV R42, RZ, RZ, -R42 ;  /* 0x000000ffff2a7224 */ /* 0x000fe400078e0a2a */
[----:B------:R-:W-:Y:S01]  /*36f0*/  @!P4 IMAD.IADD R28, R28, 0x1, -R2 ;  /* 0x000000011c1cc824 */ /* 0x000fe200078e0a02 */
[C---:B------:R-:W-:Y:S01]  /*3700*/  ISETP.GT.U32.AND P4, PT, R2.reuse, R32, PT ;  /* 0x000000200200720c */ /* 0x040fe20003f84070 */
[----:B------:R-:W-:Y:S01]  /*3710*/  @!P3 IMAD.MOV R26, RZ, RZ, -R26 ;  /* 0x000000ffff1ab224 */ /* 0x000fe200078e0a1a */
[C---:B------:R-:W-:Y:S01]  /*3720*/  ISETP.GT.U32.AND P3, PT, R2.reuse, R30, PT ;  /* 0x0000001e0200720c */ /* 0x040fe20003f64070 */
[----:B------:R-:W-:Y:S01]  /*3730*/  IMAD R31, R2, R42, R31 ;  /* 0x0000002a021f7224 */ /* 0x000fe200078e021f */
[----:B------:R-:W-:Y:S01]  /*3740*/  LOP3.LUT R35, R4, 0x98, RZ, 0xfc, !PT ;  /* 0x0000009804237812 */ /* 0x000fe200078efcff */
[----:B------:R-:W-:-:S03]  /*3750*/  @!P6 IMAD.IADD R27, R27, 0x1, -R2 ;  /* 0x000000011b1be824 */ /* 0x000fc600078e0a02 */
[----:B------:R-:W-:Y:S02]  /*3760*/  ISETP.GT.U32.AND P6, PT, R2, R31, PT ;  /* 0x0000001f0200720c */ /* 0x000fe40003fc4070 */
[----:B------:R-:W-:Y:S01]  /*3770*/  IABS R40, R35 ;  /* 0x0000002300287213 */ /* 0x000fe20000000000 */
[--C-:B------:R-:W-:Y:S01]  /*3780*/  @!P5 IMAD.IADD R29, R29, 0x1, -R2.reuse ;  /* 0x000000011d1dd824 */ /* 0x100fe200078e0a02 */
[----:B------:R-:W-:Y:S01]  /*3790*/  ISETP.GE.AND P2, PT, R5, RZ, PT ;  /* 0x000000ff0500720c */ /* 0x000fe20003f46270 */
[----:B------:R-:W-:Y:S01]  /*37a0*/  @!P4 IMAD.IADD R32, R32, 0x1, -R2 ;  /* 0x000000012020c824 */ /* 0x000fe200078e0a02 */
[----:B------:R-:W-:Y:S01]  /*37b0*/  ISETP.GE.AND P5, PT, R33, RZ, PT ;  /* 0x000000ff2100720c */ /* 0x000fe20003fa6270 */
[----:B------:R-:W-:Y:S01]  /*37c0*/  IMAD.HI.U32 R42, R0, R40, RZ ;  /* 0x00000028002a7227 */ /* 0x000fe200078e00ff */
[----:B------:R-:W-:-:S03]  /*37d0*/  LOP3.LUT R5, R4, 0x9c, RZ, 0xfc, !PT ;  /* 0x0000009c04057812 */ /* 0x000fc600078efcff */
[----:B------:R-:W-:Y:S01]  /*37e0*/  @!P3 IMAD.IADD R30, R30, 0x1, -R2 ;  /* 0x000000011e1eb824 */ /* 0x000fe200078e0a02 */
[----:B------:R-:W-:Y:S01]  /*37f0*/  IABS R34, R5 ;  /* 0x0000000500227213 */ /* 0x000fe20000000000 */
[----:B------:R-:W-:Y:S01]  /*3800*/  IMAD.MOV R42, RZ, RZ, -R42 ;  /* 0x000000ffff2a7224 */ /* 0x000fe200078e0a2a */
[----:B------:R-:W-:Y:S02]  /*3810*/  ISETP.GE.AND P3, PT, R37, RZ, PT ;  /* 0x000000ff2500720c */ /* 0x000fe40003f66270 */
[C---:B------:R-:W-:Y:S01]  /*3820*/  ISETP.GT.U32.AND P4, PT, R2.reuse, R32, PT ;  /* 0x000000200200720c */ /* 0x040fe20003f84070 */
[----:B------:R-:W-:Y:S01]  /*3830*/  @!P6 IMAD.IADD R31, R31, 0x1, -R2 ;  /* 0x000000011f1fe824 */ /* 0x000fe200078e0a02 */
[C---:B------:R-:W-:Y:S01]  /*3840*/  ISETP.GT.U32.AND P6, PT, R2.reuse, R30, PT ;  /* 0x0000001e0200720c */ /* 0x040fe20003fc4070 */
[----:B------:R-:W-:Y:S02]  /*3850*/  IMAD R33, R2, R42, R40 ;  /* 0x0000002a02217224 */ /* 0x000fe400078e0228 */
[----:B------:R-:W-:Y:S01]  /*3860*/  IMAD.HI.U32 R41, R0, R34, RZ ;  /* 0x0000002200297227 */ /* 0x000fe200078e00ff */
[----:B------:R-:W-:-:S03]  /*3870*/  LOP3.LUT R37, R4, 0xa0, RZ, 0xfc, !PT ;  /* 0x000000a004257812 */ /* 0x000fc600078efcff */
[----:B------:R-:W-:Y:S01]  /*3880*/  @!P5 IMAD.MOV R28, RZ, RZ, -R28 ;  /* 0x000000ffff1cd224 */ /* 0x000fe200078e0a1c */
[C---:B------:R-:W-:Y:S01]  /*3890*/  ISETP.GT.U32.AND P5, PT, R2.reuse, R33, PT ;  /* 0x000000210200720c */ /* 0x040fe20003fa4070 */
[----:B------:R-:W-:Y:S01]  /*38a0*/  IMAD.MOV R41, RZ, RZ, -R41 ;  /* 0x000000ffff297224 */ /* 0x000fe200078e0a29 */
[----:B------:R-:W-:Y:S01]  /*38b0*/  IABS R40, R37 ;  /* 0x0000002500287213 */ /* 0x000fe20000000000 */
[----:B------:R-:W-:Y:S01]  /*38c0*/  @!P2 IMAD.MOV R27, RZ, RZ, -R27 ;  /* 0x000000ffff1ba224 */ /* 0x000fe200078e0a1b */
[C---:B------:R-:W-:Y:S01]  /*38d0*/  ISETP.GT.U32.AND P2, PT, R2.reuse, R31, PT ;  /* 0x0000001f0200720c */ /* 0x040fe20003f44070 */
[----:B------:R-:W-:Y:S02]  /*38e0*/  IMAD R34, R2, R41, R34 ;  /* 0x0000002902227224 */ /* 0x000fe400078e0222 */
[----:B------:R-:W-:Y:S01]  /*38f0*/  @!P3 IMAD.MOV R29, RZ, RZ, -R29 ;  /* 0x000000ffff1db224 */ /* 0x000fe200078e0a1d */
[----:B------:R-:W-:Y:S01]  /*3900*/  ISETP.GE.AND P3, PT, R38, RZ, PT ;  /* 0x000000ff2600720c */ /* 0x000fe20003f66270 */
[----:B------:R-:W-:Y:S01]  /*3910*/  @!P4 IMAD.IADD R32, R32, 0x1, -R2 ;  /* 0x000000012020c824 */ /* 0x000fe200078e0a02 */
[----:B------:R-:W-:Y:S01]  /*3920*/  ISETP.GE.AND P4, PT, R36, RZ, PT ;  /* 0x000000ff2400720c */ /* 0x000fe20003f86270 */
[----:B------:R-:W-:-:S04]  /*3930*/  IMAD.HI.U32 R38, R0, R40, RZ ;  /* 0x0000002800267227 */ /* 0x000fc800078e00ff */
[----:B------:R-:W-:Y:S01]  /*3940*/  @!P6 IMAD.IADD R30, R30, 0x1, -R2 ;  /* 0x000000011e1ee824 */ /* 0x000fe200078e0a02 */
[C---:B------:R-:W-:Y:S01]  /*3950*/  ISETP.GT.U32.AND P6, PT, R2.reuse, R34, PT ;  /* 0x000000220200720c */ /* 0x040fe20003fc4070 */
[----:B------:R-:W-:Y:S02]  /*3960*/  IMAD.MOV R38, RZ, RZ, -R38 ;  /* 0x000000ffff267224 */ /* 0x000fe400078e0a26 */
[----:B------:R-:W-:Y:S01]  /*3970*/  @!P5 IMAD.IADD R33, R33, 0x1, -R2 ;  /* 0x000000012121d824 */ /* 0x000fe200078e0a02 */
[----:B------:R-:W-:Y:S01]  /*3980*/  ISETP.GE.AND P5, PT, R35, RZ, PT ;  /* 0x000000ff2300720c */ /* 0x000fe20003fa6270 */
[C---:B------:R-:W-:Y:S02]  /*3990*/  IMAD R35, R2.reuse, R38, R40 ;  /* 0x0000002602237224 */ /* 0x040fe400078e0228 */
[----:B------:R-:W-:Y:S01]  /*39a0*/  @!P2 IMAD.IADD R31, R31, 0x1, -R2 ;  /* 0x000000011f1fa824 */ /* 0x000fe200078e0a02 */
[----:B------:R-:W-:Y:S01]  /*39b0*/  ISETP.GE.AND P2, PT, R39, RZ, PT ;  /* 0x000000ff2700720c */ /* 0x000fe20003f46270 */
[----:B------:R-:W-:Y:S01]  /*39c0*/  @!P3 IMAD.MOV R30, RZ, RZ, -R30 ;  /* 0x000000ffff1eb224 */ /* 0x000fe200078e0a1e */
[C---:B------:R-:W-:Y:S01]  /*39d0*/  ISETP.GT.U32.AND P3, PT, R2.reuse, R33, PT ;  /* 0x000000210200720c */ /* 0x040fe20003f64070 */
[----:B------:R-:W-:Y:S01]  /*39e0*/  @!P4 IMAD.MOV R32, RZ, RZ, -R32 ;  /* 0x000000ffff20c224 */ /* 0x000fe200078e0a20 */
[----:B------:R-:W-:Y:S01]  /*39f0*/  ISETP.GT.U32.AND P4, PT, R2, R35, PT ;  /* 0x000000230200720c */ /* 0x000fe20003f84070 */
[----:B------:R-:W-:Y:S01]  /*3a00*/  @!P6 IMAD.IADD R34, R34, 0x1, -R2 ;  /* 0x000000012222e824 */ /* 0x000fe200078e0a02 */
[----:B------:R-:W-:-:S02]  /*3a10*/  LOP3.LUT R36, R4, 0xa4, RZ, 0xfc, !PT ;  /* 0x000000a404247812 */ /* 0x000fc400078efcff */
[----:B------:R-:W-:Y:S02]  /*3a20*/  LOP3.LUT R40, R4, 0xa8, RZ, 0xfc, !PT ;  /* 0x000000a804287812 */ /* 0x000fe400078efcff */
[----:B------:R-:W-:Y:S02]  /*3a30*/  ISETP.GT.U32.AND P6, PT, R2, R34, PT ;  /* 0x000000220200720c */ /* 0x000fe40003fc4070 */
[----:B------:R-:W-:Y:S02]  /*3a40*/  IABS R38, R36 ;  /* 0x0000002400267213 */ /* 0x000fe40000000000 */
[----:B------:R-:W-:Y:S01]  /*3a50*/  IABS R39, R40 ;  /* 0x0000002800277213 */ /* 0x000fe20000000000 */
[----:B------:R-:W-:Y:S01]  /*3a60*/  @!P2 IMAD.MOV R31, RZ, RZ, -R31 ;  /* 0x000000ffff1fa224 */ /* 0x000fe200078e0a1f */
[----:B------:R-:W-:Y:S01]  /*3a70*/  ISETP.GE.AND P2, PT, R5, RZ, PT ;  /* 0x000000ff0500720c */ /* 0x000fe20003f46270 */
[--C-:B------:R-:W-:Y:S01]  /*3a80*/  @!P3 IMAD.IADD R33, R33, 0x1, -R2.reuse ;  /* 0x000000012121b824 */ /* 0x100fe200078e0a02 */
[----:B------:R-:W-:Y:S01]  /*3a90*/  LOP3.LUT R5, R4, 0xac, RZ, 0xfc, !PT ;  /* 0x000000ac04057812 */ /* 0x000fe200078efcff */
[----:B------:R-:W-:Y:S01]  /*3aa0*/  @!P4 IMAD.IADD R35, R35, 0x1, -R2 ;  /* 0x000000012323c824 */ /* 0x000fe200078e0a02 */
[----:B------:R-:W-:Y:S01]  /*3ab0*/  ISETP.GE.AND P3, PT, R37, RZ, PT ;  /* 0x000000ff2500720c */ /* 0x000fe20003f66270 */
[----:B------:R-:W-:Y:S01]  /*3ac0*/  IMAD.HI.U32 R42, R0, R38, RZ ;  /* 0x00000026002a7227 */ /* 0x000fe200078e00ff */
[----:B------:R-:W-:-:S03]  /*3ad0*/  IABS R41, R5 ;  /* 0x0000000500297213 */ /* 0x000fc60000000000 */
[----:B------:R-:W-:Y:S01]  /*3ae0*/  IMAD.MOV.U32 R37, RZ, RZ, R39 ;  /* 0x000000ffff257224 */ /* 0x000fe200078e0027 */
[----:B------:R-:W-:Y:S01]  /*3af0*/  ISETP.GT.U32.AND P4, PT, R2, R35, PT ;  /* 0x000000230200720c */ /* 0x000fe20003f84070 */
[----:B------:R-:W-:Y:S02]  /*3b00*/  IMAD.MOV R42, RZ, RZ, -R42 ;  /* 0x000000ffff2a7224 */ /* 0x000fe400078e0a2a */
[----:B------:R-:W-:-:S04]  /*3b10*/  IMAD.HI.U32 R39, R0, R37, RZ ;  /* 0x0000002500277227 */ /* 0x000fc800078e00ff */
[----:B------:R-:W-:Y:S01]  /*3b20*/  @!P6 IMAD.IADD R34, R34, 0x1, -R2 ;  /* 0x000000012222e824 */ /* 0x000fe200078e0a02 */
[----:B------:R-:W-:Y:S01]  /*3b30*/  ISETP.GE.AND P6, PT, R36, RZ, PT ;  /* 0x000000ff2400720c */ /* 0x000fe20003fc6270 */
[----:B------:R-:W-:Y:S02]  /*3b40*/  IMAD R36, R2, R42, R38 ;  /* 0x0000002a02247224 */ /* 0x000fe400078e0226 */
[----:B------:R-:W-:Y:S02]  /*3b50*/  IMAD.MOV.U32 R38, RZ, RZ, R41 ;  /* 0x000000ffff267224 */ /* 0x000fe400078e0029 */
[----:B------:R-:W-:Y:S02]  /*3b60*/  IMAD.MOV R39, RZ, RZ, -R39 ;  /* 0x000000ffff277224 */ /* 0x000fe400078e0a27 */
[----:B------:R-:W-:-:S04]  /*3b70*/  IMAD.HI.U32 R43, R0, R38, RZ ;  /* 0x00000026002b7227 */ /* 0x000fc800078e00ff */
[C---:B------:R-:W-:Y:S02]  /*3b80*/  IMAD R37, R2.reuse, R39, R37 ;  /* 0x0000002702257224 */ /* 0x040fe400078e0225 */
[----:B------:R-:W-:Y:S01]  /*3b90*/  @!P5 IMAD.MOV R33, RZ, RZ, -R33 ;  /* 0x000000ffff21d224 */ /* 0x000fe200078e0a21 */
[C---:B------:R-:W-:Y:S01]  /*3ba0*/  ISETP.GT.U32.AND P5, PT, R2.reuse, R36, PT ;  /* 0x000000240200720c */ /* 0x040fe20003fa4070 */
[----:B------:R-:W-:Y:S02]  /*3bb0*/  IMAD.MOV R43, RZ, RZ, -R43 ;  /* 0x000000ffff2b7224 */ /* 0x000fe400078e0a2b */
[----:B------:R-:W-:Y:S01]  /*3bc0*/  @!P4 IMAD.IADD R35, R35, 0x1, -R2 ;  /* 0x000000012323c824 */ /* 0x000fe200078e0a02 */
[C---:B------:R-:W-:Y:S01]  /*3bd0*/  ISETP.GT.U32.AND P4, PT, R2.reuse, R37, PT ;  /* 0x000000250200720c */ /* 0x040fe20003f84070 */
[----:B------:R-:W-:Y:S02]  /*3be0*/  IMAD R38, R2, R43, R38 ;  /* 0x0000002b02267224 */ /* 0x000fe400078e0226 */
[----:B------:R-:W-:Y:S01]  /*3bf0*/  @!P3 IMAD.MOV R35, RZ, RZ, -R35 ;  /* 0x000000ffff23b224 */ /* 0x000fe200078e0a23 */
[----:B------:R-:W-:-:S02]  /*3c00*/  LOP3.LUT R45, R4, 0xb0, RZ, 0xfc, !PT ;  /* 0x000000b0042d7812 */ /* 0x000fc400078efcff */
[----:B------:R-:W-:Y:S02]  /*3c10*/  ISETP.GT.U32.AND P3, PT, R2, R38, PT ;  /* 0x000000260200720c */ /* 0x000fe40003f64070 */
[----:B------:R-:W-:Y:S01]  /*3c20*/  LOP3.LUT R42, R4, 0xb4, RZ, 0xfc, !PT ;  /* 0x000000b4042a7812 */ /* 0x000fe200078efcff */
[----:B------:R-:W-:Y:S01]  /*3c30*/  @!P5 IMAD.IADD R36, R36, 0x1, -R2 ;  /* 0x000000012424d824 */ /* 0x000fe200078e0a02 */
[----:B------:R-:W-:-:S03]  /*3c40*/  IABS R39, R45 ;  /* 0x0000002d00277213 */ /* 0x000fc60000000000 */
[----:B------:R-:W-:Y:S02]  /*3c50*/  @!P4 IMAD.IADD R37, R37, 0x1, -R2 ;  /* 0x000000012525c824 */ /* 0x000fe400078e0a02 */
[----:B------:R-:W-:Y:S01]  /*3c60*/  @!P2 IMAD.MOV R34, RZ, RZ, -R34 ;  /* 0x000000ffff22a224 */ /* 0x000fe200078e0a22 */
[----:B------:R-:W-:Y:S01]  /*3c70*/  ISETP.GE.AND P2, PT, R40, RZ, PT ;  /* 0x000000ff2800720c */ /* 0x000fe20003f46270 */
[----:B------:R-:W-:Y:S01]  /*3c80*/  IMAD.HI.U32 R47, R0, R39, RZ ;  /* 0x00000027002f7227 */ /* 0x000fe200078e00ff */
[----:B------:R-:W-:Y:S02]  /*3c90*/  LOP3.LUT R44, R4, 0xb8, RZ, 0xfc, !PT ;  /* 0x000000b8042c7812 */ /* 0x000fe400078efcff */
[----:B------:R-:W-:Y:S02]  /*3ca0*/  IABS R40, R42 ;  /* 0x0000002a00287213 */ /* 0x000fe40000000000 */
[C---:B------:R-:W-:Y:S02]  /*3cb0*/  ISETP.GT.U32.AND P5, PT, R2.reuse, R36, PT ;  /* 0x000000240200720c */ /* 0x040fe40003fa4070 */
[----:B------:R-:W-:Y:S01]  /*3cc0*/  ISETP.GT.U32.AND P4, PT, R2, R37, PT ;  /* 0x000000250200720c */ /* 0x000fe20003f84070 */
[----:B------:R-:W-:Y:S01]  /*3cd0*/  @!P3 IMAD.IADD R38, R38, 0x1, -R2 ;  /* 0x000000012626b824 */ /* 0x000fe200078e0a02 */
[----:B------:R-:W-:Y:S01]  /*3ce0*/  IABS R41, R44 ;  /* 0x0000002c00297213 */ /* 0x000fe20000000000 */
[----:B------:R-:W-:-:S04]  /*3cf0*/  IMAD.HI.U32 R46, R0, R40, RZ ;  /* 0x00000028002e7227 */ /* 0x000fc800078e00ff */
[----:B------:R-:W-:Y:S01]  /*3d00*/  IMAD.MOV R47, RZ, RZ, -R47 ;  /* 0x000000ffff2f7224 */ /* 0x000fe200078e0a2f */
[----:B------:R-:W-:Y:S01]  /*3d10*/  ISETP.GT.U32.AND P3, PT, R2, R38, PT ;  /* 0x000000260200720c */ /* 0x000fe20003f64070 */
[----:B------:R-:W-:-:S04]  /*3d20*/  IMAD.HI.U32 R43, R0, R41, RZ ;  /* 0x00000029002b7227 */ /* 0x000fc800078e00ff */
[----:B------:R-:W-:Y:S02]  /*3d30*/  IMAD.MOV R46, RZ, RZ, -R46 ;  /* 0x000000ffff2e7224 */ /* 0x000fe400078e0a2e */
[----:B------:R-:W-:Y:S02]  /*3d40*/  IMAD R39, R2, R47, R39 ;  /* 0x0000002f02277224 */ /* 0x000fe400078e0227 */
[----:B------:R-:W-:Y:S02]  /*3d50*/  @!P5 IMAD.IADD R36, R36, 0x1, -R2 ;  /* 0x000000012424d824 */ /* 0x000fe400078e0a02 */
[----:B------:R-:W-:Y:S02]  /*3d60*/  IMAD.MOV R43, RZ, RZ, -R43 ;  /* 0x000000ffff2b7224 */ /* 0x000fe400078e0a2b */
[C---:B------:R-:W-:Y:S02]  /*3d70*/  IMAD R40, R2.reuse, R46, R40 ;  /* 0x0000002e02287224 */ /* 0x040fe400078e0228 */
[----:B------:R-:W-:Y:S01]  /*3d80*/  @!P4 IMAD.IADD R37, R37, 0x1, -R2 ;  /* 0x000000012525c824 */ /* 0x000fe200078e0a02 */
[C---:B------:R-:W-:Y:S01]  /*3d90*/  ISETP.GT.U32.AND P4, PT, R2.reuse, R39, PT ;  /* 0x000000270200720c */ /* 0x040fe20003f84070 */
[----:B------:R-:W-:-:S02]  /*3da0*/  IMAD R41, R2, R43, R41 ;  /* 0x0000002b02297224 */ /* 0x000fc400078e0229 */
[----:B------:R-:W-:Y:S01]  /*3db0*/  @!P6 IMAD.MOV R36, RZ, RZ, -R36 ;  /* 0x000000ffff24e224 */ /* 0x000fe200078e0a24 */
[----:B------:R-:W-:Y:S01]  /*3dc0*/  ISETP.GT.U32.AND P6, PT, R2, R40, PT ;  /* 0x000000280200720c */ /* 0x000fe20003fc4070 */
[----:B------:R-:W-:Y:S01]  /*3dd0*/  @!P3 IMAD.IADD R38, R38, 0x1, -R2 ;  /* 0x000000012626b824 */ /* 0x000fe200078e0a02 */
[----:B------:R-:W-:Y:S02]  /*3de0*/  ISETP.GT.U32.AND P3, PT, R2, R41, PT ;  /* 0x000000290200720c */ /* 0x000fe40003f64070 */
[----:B------:R-:W-:Y:S02]  /*3df0*/  ISETP.GE.AND P5, PT, R5, RZ, PT ;  /* 0x000000ff0500720c */ /* 0x000fe40003fa6270 */
[----:B------:R-:W-:-:S03]  /*3e00*/  LOP3.LUT R5, R4, 0xbc, RZ, 0xfc, !PT ;  /* 0x000000bc04057812 */ /* 0x000fc600078efcff */
[----:B------:R-:W-:Y:S01]  /*3e10*/  @!P4 IMAD.IADD R39, R39, 0x1, -R2 ;  /* 0x000000012727c824 */ /* 0x000fe200078e0a02 */
[----:B------:R-:W-:-:S03]  /*3e20*/  IABS R46, R5 ;  /* 0x00000005002e7213 */ /* 0x000fc60000000000 */
[----:B------:R-:W-:Y:S01]  /*3e30*/  @!P6 IMAD.IADD R40, R40, 0x1, -R2 ;  /* 0x000000012828e824 */ /* 0x000fe200078e0a02 */
[----:B------:R-:W-:Y:S01]  /*3e40*/  ISETP.GT.U32.AND P6, PT, R2, R39, PT ;  /* 0x000000270200720c */ /* 0x000fe20003fc4070 */
[----:B------:R-:W-:Y:S01]  /*3e50*/  IMAD.HI.U32 R47, R0, R46, RZ ;  /* 0x0000002e002f7227 */ /* 0x000fe200078e00ff */
[----:B------:R-:W-:-:S03]  /*3e60*/  LOP3.LUT R54, R4, 0xc0, RZ, 0xfc, !PT ;  /* 0x000000c004367812 */ /* 0x000fc600078efcff */
[----:B------:R-:W-:Y:S01]  /*3e70*/  @!P3 IMAD.IADD R41, R41, 0x1, -R2 ;  /* 0x000000012929b824 */ /* 0x000fe200078e0a02 */
[----:B------:R-:W-:Y:S01]  /*3e80*/  IABS R43, R54 ;  /* 0x00000036002b7213 */ /* 0x000fe20000000000 */
[----:B------:R-:W-:Y:S01]  /*3e90*/  IMAD.MOV R47, RZ, RZ, -R47 ;  /* 0x000000ffff2f7224 */ /* 0x000fe200078e0a2f */
[----:B------:R-:W-:Y:S01]  /*3ea0*/  LOP3.LUT R48, R4, 0xc4, RZ, 0xfc, !PT ;  /* 0x000000c404307812 */ /* 0x000fe200078efcff */
[----:B------:R-:W-:Y:S01]  /*3eb0*/  @!P2 IMAD.MOV R37, RZ, RZ, -R37 ;  /* 0x000000ffff25a224 */ /* 0x000fe200078e0a25 */
[----:B------:R-:W-:Y:S01]  /*3ec0*/  ISETP.GE.AND P4, PT, R42, RZ, PT ;  /* 0x000000ff2a00720c */ /* 0x000fe20003f86270 */
[C---:B------:R-:W-:Y:S01]  /*3ed0*/  IMAD R42, R2.reuse, R47, R46 ;  /* 0x0000002f022a7224 */ /* 0x040fe200078e022e */
[----:B------:R-:W-:Y:S01]  /*3ee0*/  ISETP.GT.U32.AND P3, PT, R2, R41, PT ;  /* 0x000000290200720c */ /* 0x000fe20003f64070 */
[----:B------:R-:W-:Y:S01]  /*3ef0*/  @!P5 IMAD.MOV R38, RZ, RZ, -R38 ;  /* 0x000000ffff26d224 */ /* 0x000fe200078e0a26 */
[----:B------:R-:W-:Y:S01]  /*3f00*/  ISETP.GE.AND P2, PT, R45, RZ, PT ;  /* 0x000000ff2d00720c */ /* 0x000fe20003f46270 */
[----:B------:R-:W-:Y:S01]  /*3f10*/  IMAD.HI.U32 R45, R0, R43, RZ ;  /* 0x0000002b002d7227 */ /* 0x000fe200078e00ff */
[----:B------:R-:W-:-:S02]  /*3f20*/  IABS R47, R48 ;  /* 0x00000030002f7213 */ /* 0x000fc40000000000 */
[C---:B------:R-:W-:Y:S01]  /*3f30*/  ISETP.GT.U32.AND P5, PT, R2.reuse, R40, PT ;  /* 0x000000280200720c */ /* 0x040fe20003fa4070 */
[----:B------:R-:W-:Y:S01]  /*3f40*/  @!P6 IMAD.IADD R39, R39, 0x1, -R2 ;  /* 0x000000012727e824 */ /* 0x000fe200078e0a02 */
[----:B------:R-:W-:Y:S01]  /*3f50*/  ISETP.GT.U32.AND P6, PT, R2, R42, PT ;  /* 0x0000002a0200720c */ /* 0x000fe20003fc4070 */
[----:B------:R-:W-:Y:S02]  /*3f60*/  IMAD.MOV R45, RZ, RZ, -R45 ;  /* 0x000000ffff2d7224 */ /* 0x000fe400078e0a2d */
[----:B------:R-:W-:-:S04]  /*3f70*/  IMAD.HI.U32 R50, R0, R47, RZ ;  /* 0x0000002f00327227 */ /* 0x000fc800078e00ff */
[----:B------:R-:W-:Y:S02]  /*3f80*/  IMAD R43, R2, R45, R43 ;  /* 0x0000002d022b7224 */ /* 0x000fe400078e022b */
[----:B------:R-:W-:Y:S02]  /*3f90*/  IMAD.MOV R50, RZ, RZ, -R50 ;  /* 0x000000ffff327224 */ /* 0x000fe400078e0a32 */
[--C-:B------:R-:W-:Y:S01]  /*3fa0*/  @!P3 IMAD.IADD R41, R41, 0x1, -R2.reuse ;  /* 0x000000012929b824 */ /* 0x100fe200078e0a02 */
[----:B------:R-:W-:Y:S01]  /*3fb0*/  ISETP.GE.AND P3, PT, R44, RZ, PT ;  /* 0x000000ff2c00720c */ /* 0x000fe20003f66270 */
[--C-:B------:R-:W-:Y:S01]  /*3fc0*/  @!P5 IMAD.IADD R40, R40, 0x1, -R2.reuse ;  /* 0x000000012828d824 */ /* 0x100fe200078e0a02 */
[----:B------:R-:W-:Y:S01]  /*3fd0*/  LOP3.LUT R49, R4, 0xc8, RZ, 0xfc, !PT ;  /* 0x000000c804317812 */ /* 0x000fe200078efcff */
[C---:B------:R-:W-:Y:S01]  /*3fe0*/  IMAD R44, R2.reuse, R50, R47 ;  /* 0x00000032022c7224 */ /* 0x040fe200078e022f */
[----:B------:R-:W-:Y:S01]  /*3ff0*/  ISETP.GT.U32.AND P5, PT, R2, R43, PT ;  /* 0x0000002b0200720c */ /* 0x000fe20003fa4070 */
[----:B------:R-:W-:Y:S01]  /*4000*/  @!P6 IMAD.IADD R42, R42, 0x1, -R2 ;  /* 0x000000012a2ae824 */ /* 0x000fe200078e0a02 */
[----:B------:R-:W-:-:S02]  /*4010*/  IABS R45, R49 ;  /* 0x00000031002d7213 */ /* 0x000fc40000000000 */
[----:B------:R-:W-:Y:S02]  /*4020*/  ISETP.GT.U32.AND P6, PT, R2, R44, PT ;  /* 0x0000002c0200720c */ /* 0x000fe40003fc4070 */
[----:B------:R-:W-:Y:S01]  /*4030*/  LOP3.LUT R53, R4, 0xcc, RZ, 0xfc, !PT ;  /* 0x000000cc04357812 */ /* 0x000fe200078efcff */
[----:B------:R-:W-:Y:S01]  /*4040*/  IMAD.HI.U32 R52, R0, R45, RZ ;  /* 0x0000002d00347227 */ /* 0x000fe200078e00ff */
[----:B------:R-:W-:Y:S02]  /*4050*/  LOP3.LUT R51, R4, 0xd0, RZ, 0xfc, !PT ;  /* 0x000000d004337812 */ /* 0x000fe400078efcff */
[----:B------:R-:W-:Y:S01]  /*4060*/  IABS R46, R53 ;  /* 0x00000035002e7213 */ /* 0x000fe20000000000 */
[----:B------:R-:W-:Y:S01]  /*4070*/  @!P2 IMAD.MOV R39, RZ, RZ, -R39 ;  /* 0x000000ffff27a224 */ /* 0x000fe200078e0a27 */
[----:B------:R-:W-:Y:S01]  /*4080*/  ISETP.GT.U32.AND P2, PT, R2, R42, PT ;  /* 0x0000002a0200720c */ /* 0x000fe20003f44070 */
[----:B------:R-:W-:Y:S01]  /*4090*/  IMAD.MOV R52, RZ, RZ, -R52 ;  /* 0x000000ffff347224 */ /* 0x000fe200078e0a34 */
[----:B------:R-:W-:Y:S01]  /*40a0*/  IABS R47, R51 ;  /* 0x00000033002f7213 */ /* 0x000fe20000000000 */
[----:B------:R-:W-:-:S02]  /*40b0*/  @!P5 IMAD.IADD R43, R43, 0x1, -R2 ;  /* 0x000000012b2bd824 */ /* 0x000fc400078e0a02 */
[----:B------:R-:W-:-:S04]  /*40c0*/  IMAD.HI.U32 R50, R0, R46, RZ ;  /* 0x0000002e00327227 */ /* 0x000fc800078e00ff */
[----:B------:R-:W-:Y:S02]  /*40d0*/  IMAD R45, R2, R52, R45 ;  /* 0x00000034022d7224 */ /* 0x000fe400078e022d */
[----:B------:R-:W-:Y:S01]  /*40e0*/  @!P6 IMAD.IADD R44, R44, 0x1, -R2 ;  /* 0x000000012c2ce824 */ /* 0x000fe200078e0a02 */
[----:B------:R-:W-:Y:S01]  /*40f0*/  ISETP.GT.U32.AND P6, PT, R2, R43, PT ;  /* 0x0000002b0200720c */ /* 0x000fe20003fc4070 */
[----:B------:R-:W-:Y:S02]  /*4100*/  IMAD.MOV R50, RZ, RZ, -R50 ;  /* 0x000000ffff327224 */ /* 0x000fe400078e0a32 */
[----:B------:R-:W-:-:S04]  /*4110*/  IMAD.HI.U32 R56, R0, R47, RZ ;  /* 0x0000002f00387227 */ /* 0x000fc800078e00ff */
[----:B------:R-:W-:Y:S01]  /*4120*/  @!P3 IMAD.MOV R41, RZ, RZ, -R41 ;  /* 0x000000ffff29b224 */ /* 0x000fe200078e0a29 */
[C---:B------:R-:W-:Y:S01]  /*4130*/  ISETP.GT.U32.AND P3, PT, R2.reuse, R45, PT ;  /* 0x0000002d0200720c */ /* 0x040fe20003f64070 */
[C---:B------:R-:W-:Y:S02]  /*4140*/  IMAD R46, R2.reuse, R50, R46 ;  /* 0x00000032022e7224 */ /* 0x040fe400078e022e */
[----:B------:R-:W-:Y:S02]  /*4150*/  IMAD.MOV R56, RZ, RZ, -R56 ;  /* 0x000000ffff387224 */ /* 0x000fe400078e0a38 */
[----:B------:R-:W-:Y:S01]  /*4160*/  @!P4 IMAD.MOV R40, RZ, RZ, -R40 ;  /* 0x000000ffff28c224 */ /* 0x000fe200078e0a28 */
[----:B------:R-:W-:Y:S01]  /*4170*/  ISETP.GT.U32.AND P4, PT, R2, R44, PT ;  /* 0x0000002c0200720c */ /* 0x000fe20003f84070 */
[----:B------:R-:W-:Y:S01]  /*4180*/  @!P2 IMAD.IADD R42, R42, 0x1, -R2 ;  /* 0x000000012a2aa824 */ /* 0x000fe200078e0a02 */
[----:B------:R-:W-:Y:S01]  /*4190*/  ISETP.GE.AND P5, PT, R5, RZ, PT ;  /* 0x000000ff0500720c */ /* 0x000fe20003fa6270 */
[C---:B------:R-:W-:Y:S01]  /*41a0*/  IMAD R47, R2.reuse, R56, R47 ;  /* 0x00000038022f7224 */ /* 0x040fe200078e022f */
[----:B------:R-:W-:-:S02]  /*41b0*/  ISETP.GT.U32.AND P2, PT, R2, R46, PT ;  /* 0x0000002e0200720c */ /* 0x000fc40003f44070 */
[----:B------:R-:W-:Y:S01]  /*41c0*/  LOP3.LUT R5, R4, 0xd4, RZ, 0xfc, !PT ;  /* 0x000000d404057812 */ /* 0x000fe200078efcff */
[--C-:B------:R-:W-:Y:S01]  /*41d0*/  @!P6 IMAD.IADD R43, R43, 0x1, -R2.reuse ;  /* 0x000000012b2be824 */ /* 0x100fe200078e0a02 */
[----:B------:R-:W-:Y:S02]  /*41e0*/  ISETP.GT.U32.AND P6, PT, R2, R47, PT ;  /* 0x0000002f0200720c */ /* 0x000fe40003fc4070 */
[----:B------:R-:W-:Y:S01]  /*41f0*/  IABS R50, R5 ;  /* 0x0000000500327213 */ /* 0x000fe20000000000 */
[--C-:B------:R-:W-:Y:S01]  /*4200*/  @!P3 IMAD.IADD R45, R45, 0x1, -R2.reuse ;  /* 0x000000012d2db824 */ /* 0x100fe200078e0a02 */
[----:B------:R-:W-:Y:S01]  /*4210*/  ISETP.GE.AND P3, PT, R48, RZ, PT ;  /* 0x000000ff3000720c */ /* 0x000fe20003f66270 */
[----:B------:R-:W-:Y:S02]  /*4220*/  @!P4 IMAD.IADD R44, R44, 0x1, -R2 ;  /* 0x000000012c2cc824 */ /* 0x000fe400078e0a02 */
[----:B------:R-:W-:Y:S01]  /*4230*/  IMAD.HI.U32 R57, R0, R50, RZ ;  /* 0x0000003200397227 */ /* 0x000fe200078e00ff */
[----:B------:R-:W-:-:S03]  /*4240*/  ISETP.GE.AND P4, PT, R54, RZ, PT ;  /* 0x000000ff3600720c */ /* 0x000fc60003f86270 */
[--C-:B------:R-:W-:Y:S01]  /*4250*/  @!P2 IMAD.IADD R46, R46, 0x1, -R2.reuse ;  /* 0x000000012e2ea824 */ /* 0x100fe200078e0a02 */
[----:B------:R-:W-:Y:S01]  /*4260*/  ISETP.GT.U32.AND P2, PT, R2, R45, PT ;  /* 0x0000002d0200720c */ /* 0x000fe20003f44070 */
[----:B------:R-:W-:Y:S01]  /*4270*/  IMAD.MOV R57, RZ, RZ, -R57 ;  /* 0x000000ffff397224 */ /* 0x000fe200078e0a39 */
[----:B------:R-:W-:Y:S01]  /*4280*/  LOP3.LUT R52, R4, 0xd8, RZ, 0xfc, !PT ;  /* 0x000000d804347812 */ /* 0x000fe200078efcff */
[----:B------:R-:W-:Y:S02]  /*4290*/  @!P6 IMAD.IADD R47, R47, 0x1, -R2 ;  /* 0x000000012f2fe824 */ /* 0x000fe400078e0a02 */
[C---:B------:R-:W-:Y:S01]  /*42a0*/  IMAD R48, R2.reuse, R57, R50 ;  /* 0x0000003902307224 */ /* 0x040fe200078e0232 */
[----:B------:R-:W-:Y:S01]  /*42b0*/  IABS R55, R52 ;  /* 0x0000003400377213 */ /* 0x000fe20000000000 */
[----:B------:R-:W-:Y:S01]  /*42c0*/  @!P5 IMAD.MOV R42, RZ, RZ, -R42 ;  /* 0x000000ffff2ad224 */ /* 0x000fe200078e0a2a */
[C---:B------:R-:W-:Y:S01]  /*42d0*/  ISETP.GT.U32.AND P5, PT, R2.reuse, R47, PT ;  /* 0x0000002f0200720c */ /* 0x040fe20003fa4070 */
[----:B------:R-:W-:Y:S01]  /*42e0*/  @!P3 IMAD.MOV R44, RZ, RZ, -R44 ;  /* 0x000000ffff2cb224 */ /* 0x000fe200078e0a2c */
[----:B------:R-:W-:Y:S01]  /*42f0*/  ISETP.GT.U32.AND P3, PT, R2, R48, PT ;  /* 0x000000300200720c */ /* 0x000fe20003f64070 */
[----:B------:R-:W-:Y:S01]  /*4300*/  IMAD.HI.U32 R56, R0, R55, RZ ;  /* 0x0000003700387227 */ /* 0x000fe200078e00ff */
[----:B------:R-:W-:-:S03]  /*4310*/  ISETP.GT.U32.AND P6, PT, R2, R46, PT ;  /* 0x0000002e0200720c */ /* 0x000fc60003fc4070 */
[----:B------:R-:W-:Y:S01]  /*4320*/  @!P4 IMAD.MOV R43, RZ, RZ, -R43 ;  /* 0x000000ffff2bc224 */ /* 0x000fe200078e0a2b */
[----:B------:R-:W-:Y:S01]  /*4330*/  ISETP.GE.AND P4, PT, R49, RZ, PT ;  /* 0x000000ff3100720c */ /* 0x000fe20003f86270 */
[----:B------:R-:W-:Y:S01]  /*4340*/  @!P2 IMAD.IADD R45, R45, 0x1, -R2 ;  /* 0x000000012d2da824 */ /* 0x000fe200078e0a02 */
[----:B------:R-:W-:Y:S01]  /*4350*/  ISETP.GE.AND P2, PT, R53, RZ, PT ;  /* 0x000000ff3500720c */ /* 0x000fe20003f46270 */
[----:B------:R-:W-:Y:S01]  /*4360*/  IMAD.MOV R56, RZ, RZ, -R56 ;  /* 0x000000ffff387224 */ /* 0x000fe200078e0a38 */
[C---:B------:R-:W-:Y:S02]  /*4370*/  LOP3.LUT R53, R4.reuse, 0xe0, RZ, 0xfc, !PT ;  /* 0x000000e004357812 */ /* 0x040fe400078efcff */
[----:B------:R-:W-:Y:S01]  /*4380*/  LOP3.LUT R54, R4, 0xdc, RZ, 0xfc, !PT ;  /* 0x000000dc04367812 */ /* 0x000fe200078efcff */
[----:B------:R-:W-:Y:S01]  /*4390*/  IMAD R49, R2, R56, R55 ;  /* 0x0000003802317224 */ /* 0x000fe200078e0237 */
[----:B------:R-:W-:Y:S01]  /*43a0*/  IABS R56, R53 ;  /* 0x0000003500387213 */ /* 0x000fe20000000000 */
[--C-:B------:R-:W-:Y:S01]  /*43b0*/  @!P5 IMAD.IADD R47, R47, 0x1, -R2.reuse ;  /* 0x000000012f2fd824 */ /* 0x100fe200078e0a02 */
[----:B------:R-:W-:Y:S01]  /*43c0*/  IABS R50, R54 ;  /* 0x0000003600327213 */ /* 0x000fe20000000000 */
[----:B------:R-:W-:Y:S01]  /*43d0*/  @!P3 IMAD.IADD R48, R48, 0x1, -R2 ;  /* 0x000000013030b824 */ /* 0x000fe200078e0a02 */
[----:B------:R-:W-:Y:S01]  /*43e0*/  ISETP.GE.AND P5, PT, R51, RZ, PT ;  /* 0x000000ff3300720c */ /* 0x000fe20003fa6270 */
[----:B------:R-:W-:Y:S01]  /*43f0*/  IMAD.MOV.U32 R51, RZ, RZ, R56 ;  /* 0x000000ffff337224 */ /* 0x000fe200078e0038 */
[----:B------:R-:W-:Y:S01]  /*4400*/  ISETP.GE.AND P3, PT, R5, RZ, PT ;  /* 0x000000ff0500720c */ /* 0x000fe20003f66270 */
[----:B------:R-:W-:Y:S01]  /*4410*/  @!P4 IMAD.MOV R45, RZ, RZ, -R45 ;  /* 0x000000ffff2dc224 */ /* 0x000fe200078e0a2d */
[----:B------:R-:W-:Y:S01]  /*4420*/  ISETP.GT.U32.AND P4, PT, R2, R48, PT ;  /* 0x000000300200720c */ /* 0x000fe20003f84070 */
[----:B------:R-:W-:Y:S01]  /*4430*/  @!P6 IMAD.IADD R46, R46, 0x1, -R2 ;  /* 0x000000012e2ee824 */ /* 0x000fe200078e0a02 */
[----:B------:R-:W-:Y:S01]  /*4440*/  ISETP.GT.U32.AND P6, PT, R2, R49, PT ;  /* 0x000000310200720c */ /* 0x000fe20003fc4070 */
[----:B------:R-:W-:-:S04]  /*4450*/  IMAD.HI.U32 R57, R0, R50, RZ ;  /* 0x0000003200397227 */ /* 0x000fc800078e00ff */
[----:B------:R-:W-:-:S04]  /*4460*/  IMAD.HI.U32 R5, R0, R51, RZ ;  /* 0x0000003300057227 */ /* 0x000fc800078e00ff */
[----:B------:R-:W-:Y:S02]  /*4470*/  IMAD.MOV R57, RZ, RZ, -R57 ;  /* 0x000000ffff397224 */ /* 0x000fe400078e0a39 */
[----:B------:R-:W-:Y:S02]  /*4480*/  IMAD.MOV R5, RZ, RZ, -R5 ;  /* 0x000000ffff057224 */ /* 0x000fe400078e0a05 */
[C---:B------:R-:W-:Y:S02]  /*4490*/  IMAD R50, R2.reuse, R57, R50 ;  /* 0x0000003902327224 */ /* 0x040fe400078e0232 */
[C---:B------:R-:W-:Y:S02]  /*44a0*/  IMAD R51, R2.reuse, R5, R51 ;  /* 0x0000000502337224 */ /* 0x040fe400078e0233 */
[----:B------:R-:W-:Y:S01]  /*44b0*/  @!P5 IMAD.MOV R47, RZ, RZ, -R47 ;  /* 0x000000ffff2fd224 */ /* 0x000fe200078e0a2f */
[----:B------:R-:W-:Y:S01]  /*44c0*/  ISETP.GT.U32.AND P5, PT, R2, R50, PT ;  /* 0x000000320200720c */ /* 0x000fe20003fa4070 */
[--C-:B------:R-:W-:Y:S01]  /*44d0*/  @!P4 IMAD.IADD R48, R48, 0x1, -R2.reuse ;  /* 0x000000013030c824 */ /* 0x100fe200078e0a02 */
[----:B------:R-:W-:Y:S01]  /*44e0*/  ISETP.GT.U32.AND P4, PT, R2, R51, PT ;  /* 0x000000330200720c */ /* 0x000fe20003f84070 */
[----:B------:R-:W-:Y:S01]  /*44f0*/  @!P6 IMAD.IADD R49, R49, 0x1, -R2 ;  /* 0x000000013131e824 */ /* 0x000fe200078e0a02 */
[----:B------:R-:W-:-:S02]  /*4500*/  LOP3.LUT R55, R4, 0xe4, RZ, 0xfc, !PT ;  /* 0x000000e404377812 */ /* 0x000fc400078efcff */
[----:B------:R-:W-:Y:S02]  /*4510*/  LOP3.LUT R57, R4, 0xe8, RZ, 0xfc, !PT ;  /* 0x000000e804397812 */ /* 0x000fe400078efcff */
[----:B------:R-:W-:Y:S02]  /*4520*/  ISETP.GT.U32.AND P6, PT, R2, R49, PT ;  /* 0x000000310200720c */ /* 0x000fe40003fc4070 */
[----:B------:R-:W-:Y:S01]  /*4530*/  IABS R56, R55 ;  /* 0x0000003700387213 */ /* 0x000fe20000000000 */
[----:B------:R-:W-:Y:S01]  /*4540*/  @!P2 IMAD.MOV R46, RZ, RZ, -R46 ;  /* 0x000000ffff2ea224 */ /* 0x000fe200078e0a2e */
[----:B------:R-:W-:Y:S02]  /*4550*/  IABS R58, R57 ;  /* 0x00000039003a7213 */ /* 0x000fe40000000000 */
[----:B------:R-:W-:Y:S01]  /*4560*/  ISETP.GE.AND P2, PT, R52, RZ, PT ;  /* 0x000000ff3400720c */ /* 0x000fe20003f46270 */
[----:B------:R-:W-:Y:S02]  /*4570*/  IMAD.MOV.U32 R52, RZ, RZ, R56 ;  /* 0x000000ffff347224 */ /* 0x000fe400078e0038 */
[--C-:B------:R-:W-:Y:S01]  /*4580*/  @!P5 IMAD.IADD R50, R50, 0x1, -R2.reuse ;  /* 0x000000013232d824 */ /* 0x100fe200078e0a02 */
[----:B------:R-:W-:Y:S01]  /*4590*/  ISETP.GE.AND P5, PT, R53, RZ, PT ;  /* 0x000000ff3500720c */ /* 0x000fe20003fa6270 */
[----:B------:R-:W-:Y:S01]  /*45a0*/  @!P4 IMAD.IADD R51, R51, 0x1, -R2 ;  /* 0x000000013333c824 */ /* 0x000fe200078e0a02 */
[----:B------:R-:W-:Y:S01]  /*45b0*/  LOP3.LUT R5, R4, 0xec, RZ, 0xfc, !PT ;  /* 0x000000ec04057812 */ /* 0x000fe200078efcff */
[----:B------:R-:W-:-:S02]  /*45c0*/  IMAD.MOV.U32 R53, RZ, RZ, R58 ;  /* 0x000000ffff357224 */ /* 0x000fc400078e003a */
[----:B------:R-:W-:Y:S01]  /*45d0*/  IMAD.HI.U32 R56, R0, R52, RZ ;  /* 0x0000003400387227 */ /* 0x000fe200078e00ff */
[----:B------:R-:W-:-:S03]  /*45e0*/  ISETP.GT.U32.AND P4, PT, R2, R51, PT ;  /* 0x000000330200720c */ /* 0x000fc60003f84070 */
[----:B------:R-:W-:Y:S01]  /*45f0*/  @!P6 IMAD.IADD R49, R49, 0x1, -R2 ;  /* 0x000000013131e824 */ /* 0x000fe200078e0a02 */
[----:B------:R-:W-:Y:S01]  /*4600*/  ISETP.GE.AND P6, PT, R54, RZ, PT ;  /* 0x000000ff3600720c */ /* 0x000fe20003fc6270 */
[----:B------:R-:W-:Y:S01]  /*4610*/  @!P3 IMAD.MOV R48, RZ, RZ, -R48 ;  /* 0x000000ffff30b224 */ /* 0x000fe200078e0a30 */
[----:B------:R-:W-:Y:S01]  /*4620*/  IABS R54, R5 ;  /* 0x0000000500367213 */ /* 0x000fe20000000000 */
[----:B------:R-:W-:Y:S01]  /*4630*/  IMAD.HI.U32 R60, R0, R53, RZ ;  /* 0x00000035003c7227 */ /* 0x000fe200078e00ff */
[----:B------:R-:W-:-:S03]  /*4640*/  ISETP.GT.U32.AND P3, PT, R2, R50, PT ;  /* 0x000000320200720c */ /* 0x000fc60003f64070 */
[----:B------:R-:W-:Y:S02]  /*4650*/  IMAD.MOV R56, RZ, RZ, -R56 ;  /* 0x000000ffff387224 */ /* 0x000fe400078e0a38 */
[----:B------:R-:W-:Y:S02]  /*4660*/  IMAD.MOV R60, RZ, RZ, -R60 ;  /* 0x000000ffff3c7224 */ /* 0x000fe400078e0a3c */
[----:B------:R-:W-:Y:S02]  /*4670*/  IMAD R52, R2, R56, R52 ;  /* 0x0000003802347224 */ /* 0x000fe400078e0234 */
[----:B------:R-:W-:-:S04]  /*4680*/  IMAD.HI.U32 R58, R0, R54, RZ ;  /* 0x00000036003a7227 */ /* 0x000fc800078e00ff */
[C---:B------:R-:W-:Y:S02]  /*4690*/  IMAD R53, R2.reuse, R60, R53 ;  /* 0x0000003c02357224 */ /* 0x040fe400078e0235 */
[----:B------:R-:W-:Y:S01]  /*46a0*/  @!P2 IMAD.MOV R49, RZ, RZ, -R49 ;  /* 0x000000ffff31a224 */ /* 0x000fe200078e0a31 */
[C---:B------:R-:W-:Y:S01]  /*46b0*/  ISETP.GT.U32.AND P2, PT, R2.reuse, R52, PT ;  /* 0x000000340200720c */ /* 0x040fe20003f44070 */
[----:B------:R-:W-:Y:S02]  /*46c0*/  IMAD.MOV R58, RZ, RZ, -R58 ;  /* 0x000000ffff3a7224 */ /* 0x000fe400078e0a3a */
[--C-:B------:R-:W-:Y:S01]  /*46d0*/  @!P4 IMAD.IADD R51, R51, 0x1, -R2.reuse ;  /* 0x000000013333c824 */ /* 0x100fe200078e0a02 */
[----:B------:R-:W-:Y:S01]  /*46e0*/  ISETP.GT.U32.AND P4, PT, R2, R53, PT ;  /* 0x000000350200720c */ /* 0x000fe20003f84070 */
[----:B------:R-:W-:Y:S02]  /*46f0*/  @!P3 IMAD.IADD R50, R50, 0x1, -R2 ;  /* 0x000000013232b824 */ /* 0x000fe400078e0a02 */
[----:B------:R-:W-:-:S02]  /*4700*/  IMAD R54, R2, R58, R54 ;  /* 0x0000003a02367224 */ /* 0x000fc400078e0236 */
[----:B------:R-:W-:Y:S01]  /*4710*/  @!P6 IMAD.MOV R50, RZ, RZ, -R50 ;  /* 0x000000ffff32e224 */ /* 0x000fe200078e0a32 */
[----:B------:R-:W-:Y:S02]  /*4720*/  LOP3.LUT R56, R4, 0xf0, RZ, 0xfc, !PT ;  /* 0x000000f004387812 */ /* 0x000fe400078efcff */
[----:B------:R-:W-:Y:S01]  /*4730*/  ISETP.GT.U32.AND P6, PT, R2, R54, PT ;  /* 0x000000360200720c */ /* 0x000fe20003fc4070 */
[--C-:B------:R-:W-:Y:S01]  /*4740*/  @!P2 IMAD.IADD R52, R52, 0x1, -R2.reuse ;  /* 0x000000013434a824 */ /* 0x100fe200078e0a02 */
[----:B------:R-:W-:Y:S02]  /*4750*/  ISETP.GE.AND P3, PT, R55, RZ, PT ;  /* 0x000000ff3700720c */ /* 0x000fe40003f66270 */
[----:B------:R-:W-:Y:S01]  /*4760*/  IABS R55, R56 ;  /* 0x0000003800377213 */ /* 0x000fe20000000000 */
[----:B------:R-:W-:Y:S01]  /*4770*/  @!P4 IMAD.IADD R53, R53, 0x1, -R2 ;  /* 0x000000013535c824 */ /* 0x000fe200078e0a02 */
[----:B------:R-:W-:Y:S02]  /*4780*/  ISETP.GT.U32.AND P2, PT, R2, R52, PT ;  /* 0x000000340200720c */ /* 0x000fe40003f44070 */
[----:B------:R-:W-:Y:S01]  /*4790*/  LOP3.LUT R60, R4, 0xf4, RZ, 0xfc, !PT ;  /* 0x000000f4043c7812 */ /* 0x000fe200078efcff */
[----:B------:R-:W-:Y:S01]  /*47a0*/  IMAD.HI.U32 R61, R0, R55, RZ ;  /* 0x00000037003d7227 */ /* 0x000fe200078e00ff */
[----:B------:R-:W-:-:S02]  /*47b0*/  ISETP.GT.U32.AND P4, PT, R2, R53, PT ;  /* 0x000000350200720c */ /* 0x000fc40003f84070 */
[----:B------:R-:W-:Y:S01]  /*47c0*/  IABS R58, R60 ;  /* 0x0000003c003a7213 */ /* 0x000fe20000000000 */
[----:B------:R-:W-:Y:S02]  /*47d0*/  @!P6 IMAD.IADD R54, R54, 0x1, -R2 ;  /* 0x000000013636e824 */ /* 0x000fe400078e0a02 */
[----:B------:R-:W-:-:S03]  /*47e0*/  IMAD.MOV R61, RZ, RZ, -R61 ;  /* 0x000000ffff3d7224 */ /* 0x000fc600078e0a3d */
[C---:B------:R-:W-:Y:S01]  /*47f0*/  ISETP.GT.U32.AND P6, PT, R2.reuse, R54, PT ;  /* 0x000000360200720c */ /* 0x040fe20003fc4070 */
[----:B------:R-:W-:Y:S02]  /*4800*/  IMAD R55, R2, R61, R55 ;  /* 0x0000003d02377224 */ /* 0x000fe400078e0237 */
[----:B------:R-:W-:Y:S01]  /*4810*/  IMAD.HI.U32 R61, R0, R58, RZ ;  /* 0x0000003a003d7227 */ /* 0x000fe200078e00ff */
[----:B------:R-:W-:-:S03]  /*4820*/  LOP3.LUT R62, R4, 0xf8, RZ, 0xfc, !PT ;  /* 0x000000f8043e7812 */ /* 0x000fc600078efcff */
[--C-:B------:R-:W-:Y:S01]  /*4830*/  @!P2 IMAD.IADD R52, R52, 0x1, -R2.reuse ;  /* 0x000000013434a824 */ /* 0x100fe200078e0a02 */
[----:B------:R-:W-:Y:S01]  /*4840*/  ISETP.GT.U32.AND P2, PT, R2, R55, PT ;  /* 0x000000370200720c */ /* 0x000fe20003f44070 */
[----:B------:R-:W-:Y:S02]  /*4850*/  IMAD.MOV R61, RZ, RZ, -R61 ;  /* 0x000000ffff3d7224 */ /* 0x000fe400078e0a3d */
[----:B------:R-:W-:Y:S01]  /*4860*/  @!P5 IMAD.MOV R51, RZ, RZ, -R51 ;  /* 0x000000ffff33d224 */ /* 0x000fe200078e0a33 */
[----:B------:R-:W-:Y:S01]  /*4870*/  ISETP.GE.AND P5, PT, R57, RZ, PT ;  /* 0x000000ff3900720c */ /* 0x000fe20003fa6270 */
[----:B------:R-:W-:Y:S01]  /*4880*/  @!P4 IMAD.IADD R53, R53, 0x1, -R2 ;  /* 0x000000013535c824 */ /* 0x000fe200078e0a02 */
[----:B------:R-:W-:Y:S01]  /*4890*/  ISETP.GE.AND P4, PT, R56, RZ, PT ;  /* 0x000000ff3800720c */ /* 0x000fe20003f86270 */
[----:B------:R-:W-:Y:S01]  /*48a0*/  IMAD R56, R2, R61, R58 ;  /* 0x0000003d02387224 */ /* 0x000fe200078e023a */
[----:B------:R-:W-:Y:S01]  /*48b0*/  IABS R57, R62 ;  /* 0x0000003e00397213 */ /* 0x000fe20000000000 */
[----:B------:R-:W-:-:S03]  /*48c0*/  @!P6 IMAD.IADD R54, R54, 0x1, -R2 ;  /* 0x000000013636e824 */ /* 0x000fc600078e0a02 */
[----:B------:R-:W-:Y:S01]  /*48d0*/  ISETP.GT.U32.AND P6, PT, R2, R56, PT ;  /* 0x000000380200720c */ /* 0x000fe20003fc4070 */
[----:B------:R-:W-:-:S04]  /*48e0*/  IMAD.HI.U32 R63, R0, R57, RZ ;  /* 0x00000039003f7227 */ /* 0x000fc800078e00ff */
[----:B------:R-:W-:Y:S01]  /*48f0*/  @!P3 IMAD.MOV R52, RZ, RZ, -R52 ;  /* 0x000000ffff34b224 */ /* 0x000fe200078e0a34 */
[----:B------:R-:W-:Y:S01]  /*4900*/  ISETP.GE.AND P3, PT, R5, RZ, PT ;  /* 0x000000ff0500720c */ /* 0x000fe20003f66270 */
[----:B------:R-:W-:Y:S02]  /*4910*/  IMAD.MOV R5, RZ, RZ, -R63 ;  /* 0x000000ffff057224 */ /* 0x000fe400078e0a3f */
[--C-:B------:R-:W-:Y:S02]  /*4920*/  @!P2 IMAD.IADD R55, R55, 0x1, -R2.reuse ;  /* 0x000000013737a824 */ /* 0x100fe400078e0a02 */
[----:B------:R-:W-:Y:S01]  /*4930*/  IMAD R57, R2, R5, R57 ;  /* 0x0000000502397224 */ /* 0x000fe200078e0239 */
[----:B------:R-:W-:Y:S02]  /*4940*/  LOP3.LUT R5, R4, 0x100, RZ, 0xfc, !PT ;  /* 0x0000010004057812 */ /* 0x000fe400078efcff */
[----:B------:R-:W-:Y:S02]  /*4950*/  ISETP.GT.U32.AND P2, PT, R2, R55, PT ;  /* 0x000000370200720c */ /* 0x000fe40003f44070 */
[----:B------:R-:W-:Y:S01]  /*4960*/  LOP3.LUT R61, R4, 0xfc, RZ, 0xfc, !PT ;  /* 0x000000fc043d7812 */ /* 0x000fe200078efcff */
[----:B------:R-:W-:Y:S01]  /*4970*/  @!P6 IMAD.IADD R56, R56, 0x1, -R2 ;  /* 0x000000013838e824 */ /* 0x000fe200078e0a02 */
[----:B------:R-:W-:-:S02]  /*4980*/  IABS R63, R5 ;  /* 0x00000005003f7213 */ /* 0x000fc40000000000 */
[----:B------:R-:W-:Y:S01]  /*4990*/  IABS R58, R61 ;  /* 0x0000003d003a7213 */ /* 0x000fe20000000000 */
[----:B------:R-:W-:Y:S01]  /*49a0*/  @!P5 IMAD.MOV R53, RZ, RZ, -R53 ;  /* 0x000000ffff35d224 */ /* 0x000fe200078e0a35 */
[----:B------:R-:W-:Y:S01]  /*49b0*/  ISETP.GE.AND P5, PT, R60, RZ, PT ;  /* 0x000000ff3c00720c */ /* 0x000fe20003fa6270 */
[----:B------:R-:W-:Y:S01]  /*49c0*/  IMAD.MOV.U32 R60, RZ, RZ, R63 ;  /* 0x000000ffff3c7224 */ /* 0x000fe200078e003f */
[----:B------:R-:W-:Y:S01]  /*49d0*/  ISETP.GT.U32.AND P6, PT, R2, R56, PT ;  /* 0x000000380200720c */ /* 0x000fe20003fc4070 */
[----:B------:R-:W-:Y:S01]  /*49e0*/  IMAD.HI.U32 R63, R0, R58, RZ ;  /* 0x0000003a003f7227 */ /* 0x000fe200078e00ff */
[----:B------:R-:W-:-:S03]  /*49f0*/  LOP3.LUT R70, R4, 0x104, RZ, 0xfc, !PT ;  /* 0x0000010404467812 */ /* 0x000fc600078efcff */
[----:B------:R-:W-:Y:S01]  /*4a00*/  @!P2 IMAD.IADD R55, R55, 0x1, -R2 ;  /* 0x000000013737a824 */ /* 0x000fe200078e0a02 */
[----:B------:R-:W-:Y:S01]  /*4a10*/  ISETP.GE.AND P2, PT, R62, RZ, PT ;  /* 0x000000ff3e00720c */ /* 0x000fe20003f46270 */
[----:B------:R-:W-:Y:S02]  /*4a20*/  IMAD.MOV R63, RZ, RZ, -R63 ;  /* 0x000000ffff3f7224 */ /* 0x000fe400078e0a3f */
[----:B------:R-:W-:-:S04]  /*4a30*/  IMAD.HI.U32 R62, R0, R60, RZ ;  /* 0x0000003c003e7227 */ /* 0x000fc800078e00ff */
[----:B------:R-:W-:Y:S01]  /*4a40*/  @!P4 IMAD.MOV R55, RZ, RZ, -R55 ;  /* 0x000000ffff37c224 */ /* 0x000fe200078e0a37 */
[----:B------:R-:W-:Y:S01]  /*4a50*/  ISETP.GE.AND P4, PT, R61, RZ, PT ;  /* 0x000000ff3d00720c */ /* 0x000fe20003f86270 */
[C---:B------:R-:W-:Y:S01]  /*4a60*/  IMAD R58, R2.reuse, R63, R58 ;  /* 0x0000003f023a7224 */ /* 0x040fe200078e023a */
[----:B------:R-:W-:Y:S01]  /*4a70*/  IABS R61, R70 ;  /* 0x00000046003d7213 */ /* 0x000fe20000000000 */
[----:B------:R-:W-:Y:S02]  /*4a80*/  IMAD.MOV R62, RZ, RZ, -R62 ;  /* 0x000000ffff3e7224 */ /* 0x000fe400078e0a3e */
[----:B------:R-:W-:Y:S01]  /*4a90*/  @!P3 IMAD.MOV R54, RZ, RZ, -R54 ;  /* 0x000000ffff36b224 */ /* 0x000fe200078e0a36 */
[----:B------:R-:W-:Y:S01]  /*4aa0*/  ISETP.GT.U32.AND P3, PT, R2, R57, PT ;  /* 0x000000390200720c */ /* 0x000fe20003f64070 */
        /* <DEDUP_REMOVED lines=55> */
[----:B------:R-:W-:Y:S01]  /*4e20*/  IMAD.MOV R72, RZ, RZ, -R72 ;  /* 0x000000ffff487224 */ /* 0x000fe200078e0a48 */
[----:B------:R-:W-:Y:S02]  /*4e30*/  ISETP.GE.AND P5, PT, R65, RZ, PT ;  /* 0x000000ff4100720c */ /* 0x000fe40003fa6270 */
[C---:B------:R-:W-:Y:S01]  /*4e40*/  ISETP.GT.U32.AND P4, PT, R2.reuse, R62, PT ;  /* 0x0000003e0200720c */ /* 0x040fe20003f84070 */
[C---:B------:R-:W-:Y:S01]  /*4e50*/  IMAD R65, R2.reuse, R70, R67 ;  /* 0x0000004602417224 */ /* 0x040fe200078e0243 */
[----:B------:R-:W-:Y:S01]  /*4e60*/  IABS R67, R75 ;  /* 0x0000004b00437213 */ /* 0x000fe20000000000 */
[----:B------:R-:W-:Y:S02]  /*4e70*/  IMAD R66, R2, R72, R66 ;  /* 0x0000004802427224 */ /* 0x000fe400078e0242 */
[----:B------:R-:W-:-:S02]  /*4e80*/  @!P6 IMAD.IADD R63, R63, 0x1, -R2 ;  /* 0x000000013f3fe824 */ /* 0x000fc400078e0a02 */
[----:B------:R-:W-:Y:S01]  /*4e90*/  IMAD.HI.U32 R70, R0, R67, RZ ;  /* 0x0000004300467227 */ /* 0x000fe200078e00ff */
[----:B------:R-:W-:Y:S02]  /*4ea0*/  ISETP.GT.U32.AND P6, PT, R2, R66, PT ;  /* 0x000000420200720c */ /* 0x000fe40003fc4070 */
[----:B------:R-:W-:Y:S01]  /*4eb0*/  LOP3.LUT R76, R4, 0x120, RZ, 0xfc, !PT ;  /* 0x00000120044c7812 */ /* 0x000fe200078efcff */
[----:B------:R-:W-:Y:S02]  /*4ec0*/  IMAD.MOV R70, RZ, RZ, -R70 ;  /* 0x000000ffff467224 */ /* 0x000fe400078e0a46 */
        /* <DEDUP_REMOVED lines=307> */
[----:B------:R-:W-:Y:S01]  /*6200*/  @!P2 IMAD.IADD R90, R90, 0x1, -R2 ;  /* 0x000000015a5aa824 */ /* 0x000fe200078e0a02 */
        /* <DEDUP_REMOVED lines=31> */
[----:B------:R-:W-:Y:S01]  /*6400*/  @!P3 IMAD.MOV R92, RZ, RZ, -R92 ;  /* 0x000000ffff5cb224 */ /* 0x000fe200078e0a5c */
[----:B------:R-:W-:Y:S01]  /*6410*/  ISETP.GT.U32.AND P3, PT, R2, R95, PT ;  /* 0x0000005f0200720c */ /* 0x000fe20003f64070 */
[----:B------:R-:W-:-:S04]  /*6420*/  IMAD.HI.U32 R99, R0, R97, RZ ;  /* 0x0000006100637227 */ /* 0x000fc800078e00ff */
[----:B------:R-:W-:Y:S01]  /*6430*/  @!P4 IMAD.MOV R93, RZ, RZ, -R93 ;  /* 0x000000ffff5dc224 */ /* 0x000fe200078e0a5d */
[----:B------:R-:W-:Y:S01]  /*6440*/  ISETP.GE.AND P4, PT, R98, RZ, PT ;  /* 0x000000ff6200720c */ /* 0x000fe20003f86270 */
[----:B------:R-:W-:Y:S01]  /*6450*/  IMAD R96, R2, R100, R96 ;  /* 0x0000006402607224 */ /* 0x000fe200078e0260 */
[----:B------:R-:W-:Y:S01]  /*6460*/  IABS R98, R103 ;  /* 0x0000006700627213 */ /* 0x000fe20000000000 */
[----:B------:R-:W-:Y:S02]  /*6470*/  IMAD.MOV R99, RZ, RZ, -R99 ;  /* 0x000000ffff637224 */ /* 0x000fe400078e0a63 */
[----:B------:R-:W-:Y:S01]  /*6480*/  @!P6 IMAD.IADD R94, R94, 0x1, -R2 ;  /* 0x000000015e5ee824 */ /* 0x000fe200078e0a02 */
[C---:B------:R-:W-:Y:S01]  /*6490*/  ISETP.GT.U32.AND P6, PT, R2.reuse, R96, PT ;  /* 0x000000600200720c */ /* 0x040fe20003fc4070 */
[----:B------:R-:W-:Y:S02]  /*64a0*/  IMAD R97, R2, R99, R97 ;  /* 0x0000006302617224 */ /* 0x000fe400078e0261 */
[----:B------:R-:W-:-:S04]  /*64b0*/  IMAD.HI.U32 R101, R0, R98, RZ ;  /* 0x0000006200657227 */ /* 0x000fc800078e00ff */
[----:B------:R-:W-:Y:S02]  /*64c0*/  IMAD.MOV R101, RZ, RZ, -R101 ;  /* 0x000000ffff657224 */ /* 0x000fe400078e0a65 */
[----:B------:R-:W-:Y:S01]  /*64d0*/  @!P5 IMAD.MOV R94, RZ, RZ, -R94 ;  /* 0x000000ffff5ed224 */ /* 0x000fe200078e0a5e */
[C---:B------:R-:W-:Y:S01]  /*64e0*/  ISETP.GT.U32.AND P5, PT, R2.reuse, R97, PT ;  /* 0x000000610200720c */ /* 0x040fe20003fa4070 */
[----:B------:R-:W-:Y:S02]  /*64f0*/  @!P3 IMAD.IADD R95, R95, 0x1, -R2 ;  /* 0x000000015f5fb824 */ /* 0x000fe400078e0a02 */
[----:B------:R-:W-:Y:S01]  /*6500*/  IMAD R98, R2, R101, R98 ;  /* 0x0000006502627224 */ /* 0x000fe200078e0262 */
[----:B------:R-:W-:Y:S02]  /*6510*/  LOP3.LUT R106, R4, 0x1a0, RZ, 0xfc, !PT ;  /* 0x000001a0046a7812 */ /* 0x000fe400078efcff */
[----:B------:R-:W-:Y:S01]  /*6520*/  ISETP.GT.U32.AND P3, PT, R2, R95, PT ;  /* 0x0000005f0200720c */ /* 0x000fe20003f64070 */
[----:B------:R-:W-:Y:S01]  /*6530*/  @!P6 IMAD.IADD R96, R96, 0x1, -R2 ;  /* 0x000000016060e824 */ /* 0x000fe200078e0a02 */
[----:B------:R-:W-:-:S02]  /*6540*/  ISETP.GT.U32.AND P6, PT, R2, R98, PT ;  /* 0x000000620200720c */ /* 0x000fc40003fc4070 */
[----:B------:R-:W-:Y:S02]  /*6550*/  IABS R100, R106 ;  /* 0x0000006a00647213 */ /* 0x000fe40000000000 */
[C---:B------:R-:W-:Y:S01]  /*6560*/  LOP3.LUT R102, R4.reuse, 0x19c, RZ, 0xfc, !PT ;  /* 0x0000019c04667812 */ /* 0x040fe200078efcff */
[--C-:B------:R-:W-:Y:S01]  /*6570*/  @!P5 IMAD.IADD R97, R97, 0x1, -R2.reuse ;  /* 0x000000016161d824 */ /* 0x100fe200078e0a02 */
[----:B------:R-:W-:Y:S01]  /*6580*/  LOP3.LUT R105, R4, 0x1a4, RZ, 0xfc, !PT ;  /* 0x000001a404697812 */ /* 0x000fe200078efcff */
[----:B------:R-:W-:Y:S01]  /*6590*/  IMAD.HI.U32 R104, R0, R100, RZ ;  /* 0x0000006400687227 */ /* 0x000fe200078e00ff */
[----:B------:R-:W-:Y:S02]  /*65a0*/  ISETP.GT.U32.AND P5, PT, R2, R96, PT ;  /* 0x000000600200720c */ /* 0x000fe40003fa4070 */
[----:B------:R-:W-:Y:S01]  /*65b0*/  IABS R99, R102 ;  /* 0x0000006600637213 */ /* 0x000fe20000000000 */
[----:B------:R-:W-:Y:S01]  /*65c0*/  @!P3 IMAD.IADD R95, R95, 0x1, -R2 ;  /* 0x000000015f5fb824 */ /* 0x000fe200078e0a02 */
[----:B------:R-:W-:Y:S01]  /*65d0*/  IABS R101, R105 ;  /* 0x0000006900657213 */ /* 0x000fe20000000000 */
[----:B------:R-:W-:Y:S01]  /*65e0*/  IMAD.MOV R104, RZ, RZ, -R104 ;  /* 0x000000ffff687224 */ /* 0x000fe200078e0a68 */
[----:B------:R-:W-:Y:S01]  /*65f0*/  ISETP.GE.AND P3, PT, R5, RZ, PT ;  /* 0x000000ff0500720c */ /* 0x000fe20003f66270 */
[----:B------:R-:W-:-:S04]  /*6600*/  IMAD.HI.U32 R5, R0, R99, RZ ;  /* 0x0000006300057227 */ /* 0x000fc800078e00ff */
[----:B------:R-:W-:Y:S01]  /*6610*/  @!P6 IMAD.IADD R98, R98, 0x1, -R2 ;  /* 0x000000016262e824 */ /* 0x000fe200078e0a02 */
[C---:B------:R-:W-:Y:S01]  /*6620*/  ISETP.GT.U32.AND P6, PT, R2.reuse, R97, PT ;  /* 0x000000610200720c */ /* 0x040fe20003fc4070 */
[----:B------:R-:W-:Y:S02]  /*6630*/  IMAD R100, R2, R104, R100 ;  /* 0x0000006802647224 */ /* 0x000fe400078e0264 */
[----:B------:R-:W-:-:S04]  /*6640*/  IMAD.HI.U32 R104, R0, R101, RZ ;  /* 0x0000006500687227 */ /* 0x000fc800078e00ff */
[----:B------:R-:W-:Y:S02]  /*6650*/  IMAD.MOV R5, RZ, RZ, -R5 ;  /* 0x000000ffff057224 */ /* 0x000fe400078e0a05 */
[----:B------:R-:W-:Y:S02]  /*6660*/  IMAD.MOV R109, RZ, RZ, -R104 ;  /* 0x000000ffff6d7224 */ /* 0x000fe400078e0a68 */
[----:B------:R-:W-:Y:S02]  /*6670*/  @!P5 IMAD.IADD R96, R96, 0x1, -R2 ;  /* 0x000000016060d824 */ /* 0x000fe400078e0a02 */
[----:B------:R-:W-:Y:S01]  /*6680*/  IMAD R99, R2, R5, R99 ;  /* 0x0000000502637224 */ /* 0x000fe200078e0263 */
[----:B------:R-:W-:Y:S01]  /*6690*/  LOP3.LUT R5, R4, 0x1a8, RZ, 0xfc, !PT ;  /* 0x000001a804057812 */ /* 0x000fe200078efcff */
[----:B------:R-:W-:Y:S01]  /*66a0*/  @!P2 IMAD.MOV R95, RZ, RZ, -R95 ;  /* 0x000000ffff5fa224 */ /* 0x000fe200078e0a5f */
[C---:B------:R-:W-:Y:S01]  /*66b0*/  ISETP.GT.U32.AND P2, PT, R2.reuse, R98, PT ;  /* 0x000000620200720c */ /* 0x040fe20003f44070 */
[----:B------:R-:W-:-:S02]  /*66c0*/  IMAD R101, R2, R109, R101 ;  /* 0x0000006d02657224 */ /* 0x000fc400078e0265 */
[----:B------:R-:W-:Y:S01]  /*66d0*/  @!P4 IMAD.MOV R96, RZ, RZ, -R96 ;  /* 0x000000ffff60c224 */ /* 0x000fe200078e0a60 */
[C---:B------:R-:W-:Y:S02]  /*66e0*/  ISETP.GT.U32.AND P4, PT, R2.reuse, R100, PT ;  /* 0x000000640200720c */ /* 0x040fe40003f84070 */
[----:B------:R-:W-:Y:S01]  /*66f0*/  IABS R107, R5 ;  /* 0x00000005006b7213 */ /* 0x000fe20000000000 */
[----:B------:R-:W-:Y:S01]  /*6700*/  @!P6 IMAD.IADD R97, R97, 0x1, -R2 ;  /* 0x000000016161e824 */ /* 0x000fe200078e0a02 */
[C---:B------:R-:W-:Y:S02]  /*6710*/  ISETP.GT.U32.AND P5, PT, R2.reuse, R99, PT ;  /* 0x000000630200720c */ /* 0x040fe40003fa4070 */
[----:B------:R-:W-:Y:S01]  /*6720*/  ISETP.GT.U32.AND P6, PT, R2, R101, PT ;  /* 0x000000650200720c */ /* 0x000fe20003fc4070 */
[----:B------:R-:W-:Y:S01]  /*6730*/  IMAD.MOV.U32 R104, RZ, RZ, R107 ;  /* 0x000000ffff687224 */ /* 0x000fe200078e006b */
[----:B------:R-:W-:-:S03]  /*6740*/  LOP3.LUT R108, R4, 0x1ac, RZ, 0xfc, !PT ;  /* 0x000001ac046c7812 */ /* 0x000fc600078efcff */
[----:B------:R-:W-:Y:S01]  /*6750*/  IMAD.HI.U32 R107, R0, R104, RZ ;  /* 0x00000068006b7227 */ /* 0x000fe200078e00ff */
[----:B------:R-:W-:-:S03]  /*6760*/  IABS R109, R108 ;  /* 0x0000006c006d7213 */ /* 0x000fc60000000000 */
[--C-:B------:R-:W-:Y:S01]  /*6770*/  @!P2 IMAD.IADD R98, R98, 0x1, -R2.reuse ;  /* 0x000000016262a824 */ /* 0x100fe200078e0a02 */
[----:B------:R-:W-:Y:S01]  /*6780*/  ISETP.GE.AND P2, PT, R103, RZ, PT ;  /* 0x000000ff6700720c */ /* 0x000fe20003f46270 */
[--C-:B------:R-:W-:Y:S02]  /*6790*/  @!P4 IMAD.IADD R100, R100, 0x1, -R2.reuse ;  /* 0x000000016464c824 */ /* 0x100fe400078e0a02 */
[----:B------:R-:W-:Y:S02]  /*67a0*/  IMAD.MOV R107, RZ, RZ, -R107 ;  /* 0x000000ffff6b7224 */ /* 0x000fe400078e0a6b */
[----:B------:R-:W-:Y:S02]  /*67b0*/  IMAD.MOV.U32 R103, RZ, RZ, R109 ;  /* 0x000000ffff677224 */ /* 0x000fe400078e006d */
[--C-:B------:R-:W-:Y:S01]  /*67c0*/  @!P5 IMAD.IADD R99, R99, 0x1, -R2.reuse ;  /* 0x000000016363d824 */ /* 0x100fe200078e0a02 */
[----:B------:R-:W-:Y:S01]  /*67d0*/  ISETP.GE.AND P5, PT, R102, RZ, PT ;  /* 0x000000ff6600720c */ /* 0x000fe20003fa6270 */
[----:B------:R-:W-:Y:S01]  /*67e0*/  @!P6 IMAD.IADD R101, R101, 0x1, -R2 ;  /* 0x000000016565e824 */ /* 0x000fe200078e0a02 */
[C---:B------:R-:W-:Y:S01]  /*67f0*/  ISETP.GT.U32.AND P6, PT, R2.reuse, R100, PT ;  /* 0x000000640200720c */ /* 0x040fe20003fc4070 */
[----:B------:R-:W-:-:S02]  /*6800*/  IMAD R102, R2, R107, R104 ;  /* 0x0000006b02667224 */ /* 0x000fc400078e0268 */
[----:B------:R-:W-:Y:S01]  /*6810*/  IMAD.HI.U32 R107, R0, R103, RZ ;  /* 0x00000067006b7227 */ /* 0x000fe200078e00ff */
[----:B------:R-:W-:-:S03]  /*6820*/  LOP3.LUT R110, R4, 0x1b0, RZ, 0xfc, !PT ;  /* 0x000001b0046e7812 */ /* 0x000fc600078efcff */
[----:B------:R-:W-:Y:S01]  /*6830*/  IMAD.MOV R107, RZ, RZ, -R107 ;  /* 0x000000ffff6b7224 */ /* 0x000fe200078e0a6b */
[C---:B------:R-:W-:Y:S02]  /*6840*/  ISETP.GT.U32.AND P4, PT, R2.reuse, R99, PT ;  /* 0x000000630200720c */ /* 0x040fe40003f84070 */
[----:B------:R-:W-:Y:S01]  /*6850*/  IABS R104, R110 ;  /* 0x0000006e00687213 */ /* 0x000fe20000000000 */
[C---:B------:R-:W-:Y:S02]  /*6860*/  IMAD R103, R2.reuse, R107, R103 ;  /* 0x0000006b02677224 */ /* 0x040fe400078e0267 */
[----:B------:R-:W-:Y:S01]  /*6870*/  @!P3 IMAD.MOV R97, RZ, RZ, -R97 ;  /* 0x000000ffff61b224 */ /* 0x000fe200078e0a61 */
[----:B------:R-:W-:Y:S01]  /*6880*/  ISETP.GT.U32.AND P3, PT, R2, R101, PT ;  /* 0x000000650200720c */ /* 0x000fe20003f64070 */
[----:B------:R-:W-:Y:S01]  /*6890*/  @!P6 IMAD.IADD R100, R100, 0x1, -R2 ;  /* 0x000000016464e824 */ /* 0x000fe200078e0a02 */
[----:B------:R-:W-:Y:S01]  /*68a0*/  ISETP.GT.U32.AND P6, PT, R2, R103, PT ;  /* 0x000000670200720c */ /* 0x000fe20003fc4070 */
[----:B------:R-:W-:Y:S01]  /*68b0*/  IMAD.HI.U32 R109, R0, R104, RZ ;  /* 0x00000068006d7227 */ /* 0x000fe200078e00ff */
[----:B------:R-:W-:-:S03]  /*68c0*/  LOP3.LUT R111, R4, 0x1b4, RZ, 0xfc, !PT ;  /* 0x000001b4046f7812 */ /* 0x000fc600078efcff */
[----:B------:R-:W-:Y:S02]  /*68d0*/  IMAD.MOV R107, RZ, RZ, -R109 ;  /* 0x000000ffff6b7224 */ /* 0x000fe400078e0a6d */
[----:B------:R-:W-:Y:S01]  /*68e0*/  @!P4 IMAD.IADD R99, R99, 0x1, -R2 ;  /* 0x000000016363c824 */ /* 0x000fe200078e0a02 */
[----:B------:R-:W-:Y:S01]  /*68f0*/  ISETP.GE.AND P4, PT, R106, RZ, PT ;  /* 0x000000ff6a00720c */ /* 0x000fe20003f86270 */
[----:B------:R-:W-:Y:S01]  /*6900*/  @!P2 IMAD.MOV R98, RZ, RZ, -R98 ;  /* 0x000000ffff62a224 */ /* 0x000fe200078e0a62 */
[----:B------:R-:W-:Y:S01]  /*6910*/  IABS R106, R111 ;  /* 0x0000006f006a7213 */ /* 0x000fe20000000000 */
[C---:B------:R-:W-:Y:S01]  /*6920*/  IMAD R104, R2.reuse, R107, R104 ;  /* 0x0000006b02687224 */ /* 0x040fe200078e0268 */
[C---:B------:R-:W-:Y:S01]  /*6930*/  ISETP.GT.U32.AND P2, PT, R2.reuse, R102, PT ;  /* 0x000000660200720c */ /* 0x040fe20003f44070 */
[--C-:B------:R-:W-:Y:S01]  /*6940*/  @!P3 IMAD.IADD R101, R101, 0x1, -R2.reuse ;  /* 0x000000016565b824 */ /* 0x100fe200078e0a02 */
[----:B------:R-:W-:Y:S01]  /*6950*/  ISETP.GE.AND P3, PT, R105, RZ, PT ;  /* 0x000000ff6900720c */ /* 0x000fe20003f66270 */
[----:B------:R-:W-:Y:S01]  /*6960*/  @!P6 IMAD.IADD R103, R103, 0x1, -R2 ;  /* 0x000000016767e824 */ /* 0x000fe200078e0a02 */
[----:B------:R-:W-:Y:S01]  /*6970*/  ISETP.GT.U32.AND P6, PT, R2, R104, PT ;  /* 0x000000680200720c */ /* 0x000fe20003fc4070 */
[----:B------:R-:W-:Y:S01]  /*6980*/  IMAD.MOV.U32 R105, RZ, RZ, R106 ;  /* 0x000000ffff697224 */ /* 0x000fe200078e006a */
[----:B------:R-:W-:-:S02]  /*6990*/  LOP3.LUT R114, R4, 0x1bc, RZ, 0xfc, !PT ;  /* 0x000001bc04727812 */ /* 0x000fc400078efcff */
[----:B------:R-:W-:Y:S01]  /*69a0*/  LOP3.LUT R115, R4, 0x1c4, RZ, 0xfc, !PT ;  /* 0x000001c404737812 */ /* 0x000fe200078efcff */
[----:B------:R-:W-:Y:S01]  /*69b0*/  IMAD.HI.U32 R107, R0, R105, RZ ;  /* 0x00000069006b7227 */ /* 0x000fe200078e00ff */
[----:B------:R-:W-:Y:S02]  /*69c0*/  LOP3.LUT R113, R4, 0x1b8, RZ, 0xfc, !PT ;  /* 0x000001b804717812 */ /* 0x000fe400078efcff */
[----:B------:R-:W-:Y:S01]  /*69d0*/  IABS R109, R114 ;  /* 0x00000072006d7213 */ /* 0x000fe20000000000 */
[----:B------:R-:W-:Y:S01]  /*69e0*/  IMAD.MOV R107, RZ, RZ, -R107 ;  /* 0x000000ffff6b7224 */ /* 0x000fe200078e0a6b */
[----:B------:R-:W-:Y:S01]  /*69f0*/  IABS R116, R115 ;  /* 0x0000007300747213 */ /* 0x000fe20000000000 */
[----:B------:R-:W-:Y:S01]  /*6a00*/  @!P2 IMAD.IADD R102, R102, 0x1, -R2 ;  /* 0x000000016666a824 */ /* 0x000fe200078e0a02 */
[----:B------:R-:W-:Y:S01]  /*6a10*/  IABS R106, R113 ;  /* 0x00000071006a7213 */ /* 0x000fe20000000000 */
[----:B------:R-:W-:Y:S02]  /*6a20*/  IMAD R105, R2, R107, R105 ;  /* 0x0000006b02697224 */ /* 0x000fe400078e0269 */
[----:B------:R-:W-:-:S02]  /*6a30*/  IMAD.MOV.U32 R107, RZ, RZ, R109 ;  /* 0x000000ffff6b7224 */ /* 0x000fc400078e006d */
[----:B------:R-:W-:Y:S01]  /*6a40*/  @!P6 IMAD.IADD R104, R104, 0x1, -R2 ;  /* 0x000000016868e824 */ /* 0x000fe200078e0a02 */
[----:B------:R-:W-:Y:S01]  /*6a50*/  ISETP.GT.U32.AND P6, PT, R2, R102, PT ;  /* 0x000000660200720c */ /* 0x000fe20003fc4070 */
[----:B------:R-:W-:Y:S02]  /*6a60*/  IMAD.MOV.U32 R109, RZ, RZ, R116 ;  /* 0x000000ffff6d7224 */ /* 0x000fe400078e0074 */
[----:B------:R-:W-:-:S04]  /*6a70*/  IMAD.HI.U32 R116, R0, R106, RZ ;  /* 0x0000006a00747227 */ /* 0x000fc800078e00ff */
[----:B------:R-:W-:Y:S02]  /*6a80*/  IMAD.MOV R116, RZ, RZ, -R116 ;  /* 0x000000ffff747224 */ /* 0x000fe400078e0a74 */
[----:B------:R-:W-:Y:S01]  /*6a90*/  @!P5 IMAD.MOV R99, RZ, RZ, -R99 ;  /* 0x000000ffff63d224 */ /* 0x000fe200078e0a63 */
[----:B------:R-:W-:Y:S01]  /*6aa0*/  ISETP.GT.U32.AND P5, PT, R2, R103, PT ;  /* 0x000000670200720c */ /* 0x000fe20003fa4070 */
[----:B------:R-:W-:-:S04]  /*6ab0*/  IMAD.HI.U32 R117, R0, R107, RZ ;  /* 0x0000006b00757227 */ /* 0x000fc800078e00ff */
[----:B------:R-:W-:Y:S01]  /*6ac0*/  @!P4 IMAD.MOV R100, RZ, RZ, -R100 ;  /* 0x000000ffff64c224 */ /* 0x000fe200078e0a64 */
[C---:B------:R-:W-:Y:S01]  /*6ad0*/  ISETP.GT.U32.AND P4, PT, R2.reuse, R104, PT ;  /* 0x000000680200720c */ /* 0x040fe20003f84070 */
[----:B------:R-:W-:Y:S01]  /*6ae0*/  @!P3 IMAD.MOV R101, RZ, RZ, -R101 ;  /* 0x000000ffff65b224 */ /* 0x000fe200078e0a65 */
[C---:B------:R-:W-:Y:S01]  /*6af0*/  ISETP.GT.U32.AND P3, PT, R2.reuse, R105, PT ;  /* 0x000000690200720c */ /* 0x040fe20003f64070 */
[----:B------:R-:W-:Y:S02]  /*6b00*/  IMAD R106, R2, R116, R106 ;  /* 0x00000074026a7224 */ /* 0x000fe400078e026a */
[----:B------:R-:W-:Y:S02]  /*6b10*/  IMAD.MOV R117, RZ, RZ, -R117 ;  /* 0x000000ffff757224 */ /* 0x000fe400078e0a75 */
[----:B------:R-:W-:Y:S01]  /*6b20*/  @!P6 IMAD.IADD R102, R102, 0x1, -R2 ;  /* 0x000000016666e824 */ /* 0x000fe200078e0a02 */
[C---:B------:R-:W-:Y:S01]  /*6b30*/  ISETP.GT.U32.AND P6, PT, R2.reuse, R106, PT ;  /* 0x0000006a0200720c */ /* 0x040fe20003fc4070 */
[----:B------:R-:W-:Y:S01]  /*6b40*/  IMAD R107, R2, R117, R107 ;  /* 0x00000075026b7224 */ /* 0x000fe200078e026b */
[----:B------:R-:W-:-:S02]  /*6b50*/  ISETP.GE.AND P2, PT, R5, RZ, PT ;  /* 0x000000ff0500720c */ /* 0x000fc40003f46270 */
[----:B------:R-:W-:Y:S01]  /*6b60*/  LOP3.LUT R5, R4, 0x1c0, RZ, 0xfc, !PT ;  /* 0x000001c004057812 */ /* 0x000fe200078efcff */
[--C-:B------:R-:W-:Y:S01]  /*6b70*/  @!P5 IMAD.IADD R103, R103, 0x1, -R2.reuse ;  /* 0x000000016767d824 */ /* 0x100fe200078e0a02 */
[----:B------:R-:W-:Y:S02]  /*6b80*/  ISETP.GT.U32.AND P5, PT, R2, R107, PT ;  /* 0x0000006b0200720c */ /* 0x000fe40003fa4070 */
[----:B------:R-:W-:Y:S01]  /*6b90*/  IABS R112, R5 ;  /* 0x0000000500707213 */ /* 0x000fe20000000000 */
[--C-:B------:R-:W-:Y:S01]  /*6ba0*/  @!P4 IMAD.IADD R104, R104, 0x1, -R2.reuse ;  /* 0x000000016868c824 */ /* 0x100fe200078e0a02 */
[----:B------:R-:W-:Y:S01]  /*6bb0*/  ISETP.GE.AND P4, PT, R108, RZ, PT ;  /* 0x000000ff6c00720c */ /* 0x000fe20003f86270 */
[----:B------:R-:W-:Y:S02]  /*6bc0*/  @!P3 IMAD.IADD R105, R105, 0x1, -R2 ;  /* 0x000000016969b824 */ /* 0x000fe400078e0a02 */
[----:B------:R-:W-:-:S04]  /*6bd0*/  IMAD.HI.U32 R116, R0, R112, RZ ;  /* 0x0000007000747227 */ /* 0x000fc800078e00ff */
[----:B------:R-:W-:Y:S01]  /*6be0*/  @!P6 IMAD.IADD R106, R106, 0x1, -R2 ;  /* 0x000000016a6ae824 */ /* 0x000fe200078e0a02 */
[----:B------:R-:W-:Y:S01]  /*6bf0*/  ISETP.GT.U32.AND P6, PT, R2, R105, PT ;  /* 0x000000690200720c */ /* 0x000fe20003fc4070 */
[----:B------:R-:W-:-:S04]  /*6c00*/  IMAD.HI.U32 R117, R0, R109, RZ ;  /* 0x0000006d00757227 */ /* 0x000fc800078e00ff */
[----:B------:R-:W-:Y:S01]  /*6c10*/  IMAD.MOV R116, RZ, RZ, -R116 ;  /* 0x000000ffff747224 */ /* 0x000fe200078e0a74 */
[----:B------:R-:W-:Y:S01]  /*6c20*/  ISETP.GE.AND P3, PT, R110, RZ, PT ;  /* 0x000000ff6e00720c */ /* 0x000fe20003f66270 */
[----:B------:R-:W-:Y:S02]  /*6c30*/  IMAD.MOV R117, RZ, RZ, -R117 ;  /* 0x000000ffff757224 */ /* 0x000fe400078e0a75 */
[C---:B------:R-:W-:Y:S02]  /*6c40*/  IMAD R108, R2.reuse, R116, R112 ;  /* 0x00000074026c7224 */ /* 0x040fe400078e0270 */
[----:B------:R-:W-:Y:S01]  /*6c50*/  @!P5 IMAD.IADD R107, R107, 0x1, -R2 ;  /* 0x000000016b6bd824 */ /* 0x000fe200078e0a02 */
[C---:B------:R-:W-:Y:S01]  /*6c60*/  ISETP.GT.U32.AND P5, PT, R2.reuse, R106, PT ;  /* 0x0000006a0200720c */ /* 0x040fe20003fa4070 */
[C---:B------:R-:W-:Y:S02]  /*6c70*/  IMAD R109, R2.reuse, R117, R109 ;  /* 0x00000075026d7224 */ /* 0x040fe400078e026d */
[----:B------:R-:W-:Y:S01]  /*6c80*/  @!P4 IMAD.MOV R103, RZ, RZ, -R103 ;  /* 0x000000ffff67c224 */ /* 0x000fe200078e0a67 */
[C---:B------:R-:W-:Y:S01]  /*6c90*/  ISETP.GT.U32.AND P4, PT, R2.reuse, R108, PT ;  /* 0x0000006c0200720c */ /* 0x040fe20003f84070 */
[----:B------:R-:W-:Y:S01]  /*6ca0*/  @!P2 IMAD.MOV R102, RZ, RZ, -R102 ;  /* 0x000000ffff66a224 */ /* 0x000fe200078e0a66 */
[C---:B------:R-:W-:Y:S01]  /*6cb0*/  ISETP.GT.U32.AND P2, PT, R2.reuse, R107, PT ;  /* 0x0000006b0200720c */ /* 0x040fe20003f44070 */
[----:B------:R-:W-:Y:S01]  /*6cc0*/  @!P6 IMAD.IADD R105, R105, 0x1, -R2 ;  /* 0x000000016969e824 */ /* 0x000fe200078e0a02 */
[----:B------:R-:W-:Y:S01]  /*6cd0*/  ISETP.GT.U32.AND P6, PT, R2, R109, PT ;  /* 0x0000006d0200720c */ /* 0x000fe20003fc4070 */
[----:B------:R-:W-:Y:S01]  /*6ce0*/  @!P3 IMAD.MOV R104, RZ, RZ, -R104 ;  /* 0x000000ffff68b224 */ /* 0x000fe200078e0a68 */
[----:B------:R-:W-:-:S02]  /*6cf0*/  LOP3.LUT R112, R4, 0x1c8, RZ, 0xfc, !PT ;  /* 0x000001c804707812 */ /* 0x000fc400078efcff */
[----:B------:R-:W-:Y:S01]  /*6d00*/  ISETP.GE.AND P3, PT, R111, RZ, PT ;  /* 0x000000ff6f00720c */ /* 0x000fe20003f66270 */
[--C-:B------:R-:W-:Y:S01]  /*6d10*/  @!P5 IMAD.IADD R106, R106, 0x1, -R2.reuse ;  /* 0x000000016a6ad824 */ /* 0x100fe200078e0a02 */
[----:B------:R-:W-:Y:S02]  /*6d20*/  IABS R110, R112 ;  /* 0x00000070006e7213 */ /* 0x000fe40000000000 */
[----:B------:R-:W-:Y:S01]  /*6d30*/  ISETP.GE.AND P5, PT, R113, RZ, PT ;  /* 0x000000ff7100720c */ /* 0x000fe20003fa6270 */
[--C-:B------:R-:W-:Y:S02]  /*6d40*/  @!P4 IMAD.IADD R108, R108, 0x1, -R2.reuse ;  /* 0x000000016c6cc824 */ /* 0x100fe400078e0a02 */
[----:B------:R-:W-:Y:S01]  /*6d50*/  @!P2 IMAD.IADD R107, R107, 0x1, -R2 ;  /* 0x000000016b6ba824 */ /* 0x000fe200078e0a02 */
[----:B------:R-:W-:Y:S01]  /*6d60*/  ISETP.GE.AND P2, PT, R114, RZ, PT ;  /* 0x000000ff7200720c */ /* 0x000fe20003f46270 */
[----:B------:R-:W-:-:S04]  /*6d70*/  IMAD.HI.U32 R111, R0, R110, RZ ;  /* 0x0000006e006f7227 */ /* 0x000fc800078e00ff */
[----:B------:R-:W-:Y:S01]  /*6d80*/  @!P6 IMAD.IADD R109, R109, 0x1, -R2 ;  /* 0x000000016d6de824 */ /* 0x000fe200078e0a02 */
[----:B------:R-:W-:Y:S01]  /*6d90*/  ISETP.GT.U32.AND P6, PT, R2, R108, PT ;  /* 0x0000006c0200720c */ /* 0x000fe20003fc4070 */
[----:B------:R-:W-:Y:S01]  /*6da0*/  IMAD.MOV R113, RZ, RZ, -R111 ;  /* 0x000000ffff717224 */ /* 0x000fe200078e0a6f */
[----:B------:R-:W-:Y:S01]  /*6db0*/  LOP3.LUT R111, R4, 0x1cc, RZ, 0xfc, !PT ;  /* 0x000001cc046f7812 */ /* 0x000fe200078efcff */
[----:B------:R-:W-:Y:S01]  /*6dc0*/  @!P3 IMAD.MOV R105, RZ, RZ, -R105 ;  /* 0x000000ffff69b224 */ /* 0x000fe200078e0a69 */
[C---:B------:R-:W-:Y:S01]  /*6dd0*/  ISETP.GT.U32.AND P3, PT, R2.reuse, R109, PT ;  /* 0x0000006d0200720c */ /* 0x040fe20003f64070 */
[----:B------:R-:W-:Y:S01]  /*6de0*/  IMAD R110, R2, R113, R110 ;  /* 0x00000071026e7224 */ /* 0x000fe200078e026e */
[----:B------:R-:W-:Y:S01]  /*6df0*/  LOP3.LUT R114, R4, 0x1d0, RZ, 0xfc, !PT ;  /* 0x000001d004727812 */ /* 0x000fe200078efcff */
[----:B------:R-:W-:Y:S01]  /*6e00*/  @!P5 IMAD.MOV R106, RZ, RZ, -R106 ;  /* 0x000000ffff6ad224 */ /* 0x000fe200078e0a6a */
[----:B------:R-:W-:Y:S01]  /*6e10*/  IABS R113, R111 ;  /* 0x0000006f00717213 */ /* 0x000fe20000000000 */
[----:B------:R-:W-:Y:S01]  /*6e20*/  @!P2 IMAD.MOV R107, RZ, RZ, -R107 ;  /* 0x000000ffff6ba224 */ /* 0x000fe200078e0a6b */
[----:B------:R-:W-:-:S02]  /*6e30*/  ISETP.GE.AND P5, PT, R115, RZ, PT ;  /* 0x000000ff7300720c */ /* 0x000fc40003fa6270 */
[----:B------:R-:W-:Y:S01]  /*6e40*/  IABS R115, R114 ;  /* 0x0000007200737213 */ /* 0x000fe20000000000 */
[----:B------:R-:W-:Y:S01]  /*6e50*/  IMAD.HI.U32 R116, R0, R113, RZ ;  /* 0x0000007100747227 */ /* 0x000fe200078e00ff */
[----:B------:R-:W-:Y:S02]  /*6e60*/  ISETP.GE.AND P4, PT, R5, RZ, PT ;  /* 0x000000ff0500720c */ /* 0x000fe40003f86270 */
[----:B------:R-:W-:Y:S01]  /*6e70*/  ISETP.GT.U32.AND P2, PT, R2, R110, PT ;  /* 0x0000006e0200720c */ /* 0x000fe20003f44070 */
[----:B------:R-:W-:Y:S01]  /*6e80*/  @!P6 IMAD.IADD R108, R108, 0x1, -R2 ;  /* 0x000000016c6ce824 */ /* 0x000fe200078e0a02 */
[----:B------:R-:W-:Y:S01]  /*6e90*/  ISETP.GE.AND P6, PT, R112, RZ, PT ;  /* 0x000000ff7000720c */ /* 0x000fe20003fc6270 */
[----:B------:R-:W-:Y:S02]  /*6ea0*/  IMAD.MOV.U32 R112, RZ, RZ, R115 ;  /* 0x000000ffff707224 */ /* 0x000fe400078e0073 */
[----:B------:R-:W-:Y:S02]  /*6eb0*/  IMAD.MOV R115, RZ, RZ, -R116 ;  /* 0x000000ffff737224 */ /* 0x000fe400078e0a74 */
[----:B------:R-:W-:Y:S01]  /*6ec0*/  @!P3 IMAD.IADD R109, R109, 0x1, -R2 ;  /* 0x000000016d6db824 */ /* 0x000fe200078e0a02 */
[----:B------:R-:W-:Y:S01]  /*6ed0*/  ISETP.GE.AND P3, PT, R111, RZ, PT ;  /* 0x000000ff6f00720c */ /* 0x000fe20003f66270 */
[----:B------:R-:W-:-:S02]  /*6ee0*/  IMAD R111, R2, R115, R113 ;  /* 0x00000073026f7224 */ /* 0x000fc400078e0271 */
[----:B------:R-:W-:Y:S02]  /*6ef0*/  @!P4 IMAD.MOV R108, RZ, RZ, -R108 ;  /* 0x000000ffff6cc224 */ /* 0x000fe400078e0a6c */
[----:B------:R-:W-:Y:S01]  /*6f00*/  @!P2 IMAD.IADD R110, R110, 0x1, -R2 ;  /* 0x000000016e6ea824 */ /* 0x000fe200078e0a02 */
[----:B------:R-:W-:Y:S01]  /*6f10*/  ISETP.GT.U32.AND P4, PT, R2, R111, PT ;  /* 0x0000006f0200720c */ /* 0x000fe20003f84070 */
[----:B------:R-:W-:-:S03]  /*6f20*/  IMAD.HI.U32 R117, R0, R112, RZ ;  /* 0x0000007000757227 */ /* 0x000fc600078e00ff */
[----:B------:R-:W-:Y:S01]  /*6f30*/  ISETP.GT.U32.AND P2, PT, R2, R110, PT ;  /* 0x0000006e0200720c */ /* 0x000fe20003f44070 */
[----:B------:R-:W-:Y:S01]  /*6f40*/  STL [R1+0x730], R6 ;  /* 0x0007300601007387 */ /* 0x000fe20000100800 */
[----:B------:R-:W-:-:S03]  /*6f50*/  IMAD.MOV R115, RZ, RZ, -R117 ;  /* 0x000000ffff737224 */ /* 0x000fc600078e0a75 */
[----:B------:R-:W-:Y:S04]  /*6f60*/  STL [R1+0x734], R125 ;  /* 0x0007347d01007387 */ /* 0x000fe80000100800 */
[----:B------:R-:W-:Y:S01]  /*6f70*/  STL [R1+0x738], R123 ;  /* 0x0007387b01007387 */ /* 0x000fe20000100800 */
[----:B------:R-:W-:-:S03]  /*6f80*/  IMAD R112, R2, R115, R112 ;  /* 0x0000007302707224 */ /* 0x000fc600078e0270 */
[----:B------:R-:W-:Y:S01]  /*6f90*/  STL [R1+0x73c], R121 ;  /* 0x00073c7901007387 */ /* 0x000fe20000100800 */
[----:B------:R-:W-:-:S03]  /*6fa0*/  @!P4 IMAD.IADD R111, R111, 0x1, -R2 ;  /* 0x000000016f6fc824 */ /* 0x000fc600078e0a02 */
[----:B------:R-:W-:Y:S01]  /*6fb0*/  STL [R1+0x740], R9 ;  /* 0x0007400901007387 */ /* 0x000fe20000100800 */
[----:B------:R-:W-:-:S03]  /*6fc0*/  LOP3.LUT R5, R4, 0x1d4, RZ, 0xfc, !PT ;  /* 0x000001d404057812 */ /* 0x000fc600078efcff */
[----:B------:R-:W-:Y:S04]  /*6fd0*/  STL [R1+0x74c], R10 ;  /* 0x00074c0a01007387 */ /* 0x000fe80000100800 */
[----:B------:R0:W-:Y:S01]  /*6fe0*/  STL [R1+0x750], R11 ;  /* 0x0007500b01007387 */ /* 0x0001e20000100800 */
[----:B------:R-:W-:Y:S01]  /*6ff0*/  @!P2 IMAD.IADD R110, R110, 0x1, -R2 ;  /* 0x000000016e6ea824 */ /* 0x000fe200078e0a02 */
[----:B------:R-:W-:Y:S02]  /*7000*/  IABS R116, R5 ;  /* 0x0000000500747213 */ /* 0x000fe40000000000 */
[C---:B------:R-:W-:Y:S02]  /*7010*/  ISETP.GT.U32.AND P2, PT, R2.reuse, R112, PT ;  /* 0x000000700200720c */ /* 0x040fe40003f44070 */
[----:B------:R-:W-:-:S02]  /*7020*/  ISETP.GT.U32.AND P4, PT, R2, R111, PT ;  /* 0x0000006f0200720c */ /* 0x000fc40003f84070 */
[----:B0-----:R-:W-:-:S04]  /*7030*/  LOP3.LUT R11, R4, 0x1dc, RZ, 0xfc, !PT ;  /* 0x000001dc040b7812 */ /* 0x001fc800078efcff */
[----:B------:R-:W-:Y:S01]  /*7040*/  IABS R115, R11 ;  /* 0x0000000b00737213 */ /* 0x000fe20000000000 */
[----:B------:R-:W-:-:S04]  /*7050*/  IMAD.MOV.U32 R113, RZ, RZ, R116 ;  /* 0x000000ffff717224 */ /* 0x000fc800078e0074 */
[----:B------:R-:W-:Y:S01]  /*7060*/  IMAD.HI.U32 R118, R0, R115, RZ ;  /* 0x0000007300767227 */ /* 0x000fe200078e00ff */
[C---:B------:R-:W-:Y:S02]  /*7070*/  LOP3.LUT R121, R4.reuse, 0x1e0, RZ, 0xfc, !PT ;  /* 0x000001e004797812 */ /* 0x040fe400078efcff */
[----:B------:R-:W-:Y:S01]  /*7080*/  LOP3.LUT R119, R4, 0x1d8, RZ, 0xfc, !PT ;  /* 0x000001d804777812 */ /* 0x000fe200078efcff */
[----:B------:R-:W-:-:S04]  /*7090*/  IMAD.HI.U32 R116, R0, R113, RZ ;  /* 0x0000007100747227 */ /* 0x000fc800078e00ff */
[----:B------:R-:W-:Y:S01]  /*70a0*/  IMAD.MOV R118, RZ, RZ, -R118 ;  /* 0x000000ffff767224 */ /* 0x000fe200078e0a76 */
[----:B------:R-:W-:Y:S01]  /*70b0*/  IABS R117, R121 ;  /* 0x0000007900757213 */ /* 0x000fe20000000000 */
[----:B------:R-:W-:Y:S01]  /*70c0*/  @!P5 IMAD.MOV R109, RZ, RZ, -R109 ;  /* 0x000000ffff6dd224 */ /* 0x000fe200078e0a6d */
[----:B------:R-:W-:Y:S01]  /*70d0*/  ISETP.GE.AND P5, PT, R114, RZ, PT ;  /* 0x000000ff7200720c */ /* 0x000fe20003fa6270 */
[----:B------:R-:W-:Y:S01]  /*70e0*/  IMAD.MOV R116, RZ, RZ, -R116 ;  /* 0x000000ffff747224 */ /* 0x000fe200078e0a74 */
[----:B------:R-:W-:Y:S01]  /*70f0*/  IABS R114, R119 ;  /* 0x0000007700727213 */ /* 0x000fe20000000000 */
[--C-:B------:R-:W-:Y:S02]  /*7100*/  @!P2 IMAD.IADD R112, R112, 0x1, -R2.reuse ;  /* 0x000000017070a824 */ /* 0x100fe400078e0a02 */
[----:B------:R-:W-:Y:S02]  /*7110*/  @!P4 IMAD.IADD R111, R111, 0x1, -R2 ;  /* 0x000000016f6fc824 */ /* 0x000fe400078e0a02 */
[C---:B------:R-:W-:Y:S01]  /*7120*/  IMAD R115, R2.reuse, R118, R115 ;  /* 0x0000007602737224 */ /* 0x040fe200078e0273 */
[C---:B------:R-:W-:Y:S01]  /*7130*/  ISETP.GT.U32.AND P2, PT, R2.reuse, R112, PT ;  /* 0x000000700200720c */ /* 0x040fe20003f44070 */
[----:B------:R-:W-:-:S02]  /*7140*/  IMAD R113, R2, R116, R113 ;  /* 0x0000007402717224 */ /* 0x000fc400078e0271 */
[----:B------:R-:W-:Y:S01]  /*7150*/  @!P3 IMAD.MOV R111, RZ, RZ, -R111 ;  /* 0x000000ffff6fb224 */ /* 0x000fe200078e0a6f */
[----:B------:R-:W-:Y:S01]  /*7160*/  ISETP.GT.U32.AND P3, PT, R2, R115, PT ;  /* 0x000000730200720c */ /* 0x000fe20003f64070 */
[----:B------:R-:W-:Y:S02]  /*7170*/  IMAD.MOV.U32 R116, RZ, RZ, R117 ;  /* 0x000000ffff747224 */ /* 0x000fe400078e0075 */
[----:B------:R-:W-:-:S04]  /*7180*/  IMAD.HI.U32 R117, R0, R114, RZ ;  /* 0x0000007200757227 */ /* 0x000fc800078e00ff */
[----:B------:R-:W-:Y:S01]  /*7190*/  IMAD.MOV R117, RZ, RZ, -R117 ;  /* 0x000000ffff757224 */ /* 0x000fe200078e0a75 */
[----:B------:R-:W-:-:S03]  /*71a0*/  LOP3.LUT R8, R4, 0x1e8, RZ, 0xfc, !PT ;  /* 0x000001e804087812 */ /* 0x000fc600078efcff */
[C---:B------:R-:W-:Y:S01]  /*71b0*/  IMAD R114, R2.reuse, R117, R114 ;  /* 0x0000007502727224 */ /* 0x040fe200078e0272 */
[----:B------:R-:W-:Y:S01]  /*71c0*/  IABS R118, R8 ;  /* 0x0000000800767213 */ /* 0x000fe20000000000 */
[----:B------:R-:W-:Y:S01]  /*71d0*/  @!P6 IMAD.MOV R110, RZ, RZ, -R110 ;  /* 0x000000ffff6ee224 */ /* 0x000fe200078e0a6e */
[----:B------:R-:W-:Y:S01]  /*71e0*/  ISETP.GT.U32.AND P6, PT, R2, R113, PT ;  /* 0x000000710200720c */ /* 0x000fe20003fc4070 */
[--C-:B------:R-:W-:Y:S01]  /*71f0*/  @!P2 IMAD.IADD R112, R112, 0x1, -R2.reuse ;  /* 0x000000017070a824 */ /* 0x100fe200078e0a02 */
[----:B------:R-:W-:Y:S01]  /*7200*/  ISETP.GT.U32.AND P2, PT, R2, R114, PT ;  /* 0x000000720200720c */ /* 0x000fe20003f44070 */
[----:B------:R-:W-:Y:S02]  /*7210*/  @!P3 IMAD.IADD R115, R115, 0x1, -R2 ;  /* 0x000000017373b824 */ /* 0x000fe400078e0a02 */
[----:B------:R-:W-:Y:S01]  /*7220*/  @!P5 IMAD.MOV R112, RZ, RZ, -R112 ;  /* 0x000000ffff70d224 */ /* 0x000fe200078e0a70 */
[----:B------:R-:W-:Y:S01]  /*7230*/  ISETP.GE.AND P5, PT, R119, RZ, PT ;  /* 0x000000ff7700720c */ /* 0x000fe20003fa6270 */
[----:B------:R-:W-:Y:S01]  /*7240*/  IMAD.HI.U32 R119, R0, R118, RZ ;  /* 0x0000007600777227 */ /* 0x000fe200078e00ff */
[----:B------:R-:W-:-:S03]  /*7250*/  ISETP.GT.U32.AND P3, PT, R2, R115, PT ;  /* 0x000000730200720c */ /* 0x000fc60003f64070 */
[----:B------:R-:W-:Y:S02]  /*7260*/  IMAD.MOV R119, RZ, RZ, -R119 ;  /* 0x000000ffff777224 */ /* 0x000fe400078e0a77 */
[--C-:B------:R-:W-:Y:S02]  /*7270*/  @!P6 IMAD.IADD R113, R113, 0x1, -R2.reuse ;  /* 0x000000017171e824 */ /* 0x100fe400078e0a02 */
[----:B------:R-:W-:Y:S02]  /*7280*/  @!P2 IMAD.IADD R114, R114, 0x1, -R2 ;  /* 0x000000017272a824 */ /* 0x000fe400078e0a02 */
[C---:B------:R-:W-:Y:S01]  /*7290*/  IMAD R118, R2.reuse, R119, R118 ;  /* 0x0000007702767224 */ /* 0x040fe200078e0276 */
[----:B------:R-:W-:Y:S01]  /*72a0*/  ISETP.GT.U32.AND P6, PT, R2, R113, PT ;  /* 0x000000710200720c */ /* 0x000fe20003fc4070 */
[----:B------:R-:W-:Y:S01]  /*72b0*/  IMAD.HI.U32 R120, R0, R116, RZ ;  /* 0x0000007400787227 */ /* 0x000fe200078e00ff */
[----:B------:R-:W-:-:S03]  /*72c0*/  ISETP.GT.U32.AND P2, PT, R2, R114, PT ;  /* 0x000000720200720c */ /* 0x000fc60003f44070 */
[----:B------:R-:W-:Y:S01]  /*72d0*/  @!P3 IMAD.IADD R115, R115, 0x1, -R2 ;  /* 0x000000017373b824 */ /* 0x000fe200078e0a02 */
[----:B------:R-:W-:Y:S02]  /*72e0*/  ISETP.GT.U32.AND P3, PT, R2, R118, PT ;  /* 0x000000760200720c */ /* 0x000fe40003f64070 */
[----:B------:R-:W-:Y:S01]  /*72f0*/  ISETP.GE.AND P4, PT, R5, RZ, PT ;  /* 0x000000ff0500720c */ /* 0x000fe20003f86270 */
[----:B------:R-:W-:Y:S01]  /*7300*/  IMAD.MOV R5, RZ, RZ, -R120 ;  /* 0x000000ffff057224 */ /* 0x000fe200078e0a78 */
[----:B------:R-:W-:-:S03]  /*7310*/  LOP3.LUT R123, R4, 0x1e4, RZ, 0xfc, !PT ;  /* 0x000001e4047b7812 */ /* 0x000fc600078efcff */
[----:B------:R-:W-:Y:S01]  /*7320*/  IMAD R116, R2, R5, R116 ;  /* 0x0000000502747224 */ /* 0x000fe200078e0274 */
[----:B------:R-:W-:Y:S01]  /*7330*/  IABS R117, R123 ;  /* 0x0000007b00757213 */ /* 0x000fe20000000000 */
[--C-:B------:R-:W-:Y:S02]  /*7340*/  @!P6 IMAD.IADD R113, R113, 0x1, -R2.reuse ;  /* 0x000000017171e824 */ /* 0x100fe400078e0a02 */
[--C-:B------:R-:W-:Y:S01]  /*7350*/  @!P2 IMAD.IADD R114, R114, 0x1, -R2.reuse ;  /* 0x000000017272a824 */ /* 0x100fe200078e0a02 */
[----:B------:R-:W-:Y:S01]  /*7360*/  ISETP.GT.U32.AND P6, PT, R2, R116, PT ;  /* 0x000000740200720c */ /* 0x000fe20003fc4070 */
[----:B------:R-:W-:Y:S02]  /*7370*/  @!P3 IMAD.IADD R118, R118, 0x1, -R2 ;  /* 0x000000017676b824 */ /* 0x000fe400078e0a02 */
[----:B------:R-:W-:-:S04]  /*7380*/  IMAD.HI.U32 R5, R0, R117, RZ ;  /* 0x0000007500057227 */ /* 0x000fc800078e00ff */
[----:B------:R-:W-:Y:S01]  /*7390*/  @!P5 IMAD.MOV R114, RZ, RZ, -R114 ;  /* 0x000000ffff72d224 */ /* 0x000fe200078e0a72 */
[----:B------:R-:W-:Y:S01]  /*73a0*/  ISETP.GT.U32.AND P5, PT, R2, R118, PT ;  /* 0x000000760200720c */ /* 0x000fe20003fa4070 */
[----:B------:R-:W-:-:S04]  /*73b0*/  IMAD.MOV R5, RZ, RZ, -R5 ;  /* 0x000000ffff057224 */ /* 0x000fc800078e0a05 */
[----:B------:R-:W-:Y:S02]  /*73c0*/  IMAD R117, R2, R5, R117 ;  /* 0x0000000502757224 */ /* 0x000fe400078e0275 */
[--C-:B------:R-:W-:Y:S01]  /*73d0*/  @!P6 IMAD.IADD R116, R116, 0x1, -R2.reuse ;  /* 0x000000017474e824 */ /* 0x100fe200078e0a02 */
[----:B------:R-:W-:Y:S02]  /*73e0*/  LOP3.LUT R6, R4, 0x1ec, RZ, 0xfc, !PT ;  /* 0x000001ec04067812 */ /* 0x000fe400078efcff */
[C---:B------:R-:W-:Y:S02]  /*73f0*/  ISETP.GT.U32.AND P2, PT, R2.reuse, R117, PT ;  /* 0x000000750200720c */ /* 0x040fe40003f44070 */
[----:B------:R-:W-:Y:S01]  /*7400*/  ISETP.GT.U32.AND P6, PT, R2, R116, PT ;  /* 0x000000740200720c */ /* 0x000fe20003fc4070 */
[----:B------:R-:W-:Y:S01]  /*7410*/  @!P5 IMAD.IADD R118, R118, 0x1, -R2 ;  /* 0x000000017676d824 */ /* 0x000fe200078e0a02 */
[----:B------:R-:W-:Y:S02]  /*7420*/  ISETP.GE.AND P5, PT, R8, RZ, PT ;  /* 0x000000ff0800720c */ /* 0x000fe40003fa6270 */
[----:B------:R-:W-:Y:S01]  /*7430*/  IABS R120, R6 ;  /* 0x0000000600787213 */ /* 0x000fe20000000000 */
[----:B------:R-:W0:Y:S01]  /*7440*/  S2R R8, SR_TID.X ;  /* 0x0000000000087919 */ /* 0x000e220000002100 */
[----:B------:R-:W-:-:S03]  /*7450*/  ISETP.GE.AND P3, PT, R121, RZ, PT ;  /* 0x000000ff7900720c */ /* 0x000fc60003f66270 */
[----:B------:R-:W-:Y:S01]  /*7460*/  IMAD.MOV.U32 R119, RZ, RZ, R120 ;  /* 0x000000ffff777224 */ /* 0x000fe200078e0078 */
[C---:B------:R-:W-:Y:S01]  /*7470*/  LOP3.LUT R125, R4.reuse, 0x1f0, RZ, 0xfc, !PT ;  /* 0x000001f0047d7812 */ /* 0x040fe200078efcff */
[----:B------:R-:W-:Y:S01]  /*7480*/  @!P2 IMAD.IADD R117, R117, 0x1, -R2 ;  /* 0x000000017575a824 */ /* 0x000fe200078e0a02 */
[C---:B------:R-:W-:Y:S02]  /*7490*/  LOP3.LUT R10, R4.reuse, 0x1f4, RZ, 0xfc, !PT ;  /* 0x000001f4040a7812 */ /* 0x040fe400078efcff */
[----:B------:R-:W-:Y:S01]  /*74a0*/  LOP3.LUT R122, R4, 0x1f8, RZ, 0xfc, !PT ;  /* 0x000001f8047a7812 */ /* 0x000fe200078efcff */
[----:B------:R-:W-:Y:S01]  /*74b0*/  IMAD.HI.U32 R4, R0, R119, RZ ;  /* 0x0000007700047227 */ /* 0x000fe200078e00ff */
[----:B------:R-:W-:-:S03]  /*74c0*/  IABS R120, R125 ;  /* 0x0000007d00787213 */ /* 0x000fc60000000000 */
[----:B------:R-:W-:Y:S02]  /*74d0*/  @!P6 IMAD.IADD R116, R116, 0x1, -R2 ;  /* 0x000000017474e824 */ /* 0x000fe400078e0a02 */
[----:B------:R-:W-:Y:S01]  /*74e0*/  @!P4 IMAD.MOV R113, RZ, RZ, -R113 ;  /* 0x000000ffff71c224 */ /* 0x000fe200078e0a71 */
[C---:B------:R-:W-:Y:S01]  /*74f0*/  ISETP.GT.U32.AND P4, PT, R2.reuse, R117, PT ;  /* 0x000000750200720c */ /* 0x040fe20003f84070 */
[----:B------:R-:W-:Y:S01]  /*7500*/  IMAD.MOV R4, RZ, RZ, -R4 ;  /* 0x000000ffff047224 */ /* 0x000fe200078e0a04 */
[----:B------:R-:W-:Y:S01]  /*7510*/  IABS R5, R10 ;  /* 0x0000000a00057213 */ /* 0x000fe20000000000 */
[----:B------:R-:W-:Y:S01]  /*7520*/  @!P3 IMAD.MOV R116, RZ, RZ, -R116 ;  /* 0x000000ffff74b224 */ /* 0x000fe200078e0a74 */
[----:B------:R-:W-:Y:S01]  /*7530*/  ISETP.GE.AND P3, PT, R123, RZ, PT ;  /* 0x000000ff7b00720c */ /* 0x000fe20003f66270 */
[----:B------:R-:W-:Y:S01]  /*7540*/  IMAD R119, R2, R4, R119 ;  /* 0x0000000402777224 */ /* 0x000fe200078e0277 */
[----:B------:R-:W-:Y:S01]  /*7550*/  IABS R4, R122 ;  /* 0x0000007a00047213 */ /* 0x000fe20000000000 */
[----:B------:R-:W-:Y:S01]  /*7560*/  IMAD.HI.U32 R9, R0, R120, RZ ;  /* 0x0000007800097227 */ /* 0x000fe200078e00ff */
[----:B------:R-:W-:-:S03]  /*7570*/  ISETP.GE.AND P2, PT, R11, RZ, PT ;  /* 0x000000ff0b00720c */ /* 0x000fc60003f46270 */
[----:B------:R-:W-:Y:S02]  /*7580*/  IMAD.MOV R11, RZ, RZ, -R9 ;  /* 0x000000ffff0b7224 */ /* 0x000fe400078e0a09 */
[----:B------:R-:W-:-:S04]  /*7590*/  IMAD.HI.U32 R9, R0, R5, RZ ;  /* 0x0000000500097227 */ /* 0x000fc800078e00ff */
[----:B------:R-:W-:-:S04]  /*75a0*/  IMAD.HI.U32 R0, R0, R4, RZ ;  /* 0x0000000400007227 */ /* 0x000fc800078e00ff */
[----:B------:R-:W-:Y:S02]  /*75b0*/  @!P4 IMAD.IADD R117, R117, 0x1, -R2 ;  /* 0x000000017575c824 */ /* 0x000fe400078e0a02 */
[----:B------:R-:W-:Y:S02]  /*75c0*/  IMAD.MOV R0, RZ, RZ, -R0 ;  /* 0x000000ffff007224 */ /* 0x000fe400078e0a00 */
[----:B------:R-:W-:Y:S01]  /*75d0*/  @!P3 IMAD.MOV R117, RZ, RZ, -R117 ;  /* 0x000000ffff75b224 */ /* 0x000fe200078e0a75 */
[----:B------:R-:W-:Y:S01]  /*75e0*/  ISETP.GE.AND P3, PT, R6, RZ, PT ;  /* 0x000000ff0600720c */ /* 0x000fe20003f66270 */
[----:B------:R-:W-:Y:S01]  /*75f0*/  IMAD.MOV R9, RZ, RZ, -R9 ;  /* 0x000000ffff097224 */ /* 0x000fe200078e0a09 */
[----:B0-----:R-:W-:Y:S01]  /*7600*/  LOP3.LUT R6, R8, 0x3f, RZ, 0xc0, !PT ;  /* 0x0000003f08067812 */ /* 0x001fe200078ec0ff */
[C---:B------:R-:W-:Y:S01]  /*7610*/  IMAD R4, R2.reuse, R0, R4 ;  /* 0x0000000002047224 */ /* 0x040fe200078e0204 */
[----:B------:R-:W-:Y:S01]  /*7620*/  SHF.R.S32.HI R0, RZ, 0x7, R8 ;  /* 0x00000007ff007819 */ /* 0x000fe20000011408 */
[----:B------:R-:W-:-:S03]  /*7630*/  IMAD R5, R2, R9, R5 ;  /* 0x0000000902057224 */ /* 0x000fc600078e0205 */
[----:B------:R-:W-:Y:S01]  /*7640*/  SGXT R9, R0, 0x1 ;  /* 0x000000010009781a */ /* 0x000fe20000000200 */
[----:B------:R-:W-:Y:S02]  /*7650*/  IMAD.SHL.U32 R0, R6, 0x2, RZ ;  /* 0x0000000206007824 */ /* 0x000fe400078e00ff */
[----:B------:R-:W0:Y:S01]  /*7660*/  S2R R6, SR_TID.X ;  /* 0x0000000000067919 */ /* 0x000e220000002100 */
[----:B------:R-:W-:Y:S02]  /*7670*/  IMAD R120, R2, R11, R120 ;  /* 0x0000000b02787224 */ /* 0x000fe400078e0278 */
[----:B------:R-:W-:-:S03]  /*7680*/  @!P2 IMAD.MOV R115, RZ, RZ, -R115 ;  /* 0x000000ffff73a224 */ /* 0x000fc600078e0a73 */
[C---:B------:R-:W-:Y:S02]  /*7690*/  ISETP.GT.U32.AND P2, PT, R2.reuse, R120, PT ;  /* 0x000000780200720c */ /* 0x040fe40003f44070 */
[----:B------:R-:W-:Y:S01]  /*76a0*/  ISETP.GT.U32.AND P4, PT, R2, R5, PT ;  /* 0x000000050200720c */ /* 0x000fe20003f84070 */
[----:B------:R-:W-:-:S10]  /*76b0*/  @!P5 IMAD.MOV R118, RZ, RZ, -R118 ;  /* 0x000000ffff76d224 */ /* 0x000fd400078e0a76 */
[--C-:B------:R-:W-:Y:S02]  /*76c0*/  @!P2 IMAD.IADD R120, R120, 0x1, -R2.reuse ;  /* 0x000000017878a824 */ /* 0x100fe400078e0a02 */
[----:B------:R-:W-:-:S03]  /*76d0*/  @!P4 IMAD.IADD R5, R5, 0x1, -R2 ;  /* 0x000000010505c824 */ /* 0x000fc600078e0a02 */
[C---:B------:R-:W-:Y:S02]  /*76e0*/  ISETP.GT.U32.AND P2, PT, R2.reuse, R120, PT ;  /* 0x000000780200720c */ /* 0x040fe40003f44070 */
[----:B------:R-:W-:Y:S02]  /*76f0*/  ISETP.GT.U32.AND P5, PT, R2, R5, PT ;  /* 0x000000050200720c */ /* 0x000fe40003fa4070 */
[----:B------:R-:W-:Y:S02]  /*7700*/  ISETP.GE.AND P4, PT, R125, RZ, PT ;  /* 0x000000ff7d00720c */ /* 0x000fe40003f86270 */
[----:B------:R-:W-:Y:S02]  /*7710*/  LOP3.LUT R0, R0, 0x90, R9, 0x78, !PT ;  /* 0x0000009000007812 */ /* 0x000fe400078e7809 */
[----:B0-----:R-:W-:Y:S01]  /*7720*/  SHF.R.U32.HI R125, RZ, 0x5, R6 ;  /* 0x00000005ff7d7819 */ /* 0x001fe20000011606 */
[----:B------:R-:W-:Y:S01]  /*7730*/  IMAD.SHL.U32 R6, R8, 0x80, RZ ;  /* 0x0000008008067824 */ /* 0x000fe200078e00ff */
[----:B------:R-:W2:Y:S03]  /*7740*/  LDL.LU R9, [R1+0x48] ;  /* 0x0000480001097983 */ /* 0x000ea60000300800 */
[----:B------:R-:W-:Y:S01]  /*7750*/  @!P2 IMAD.IADD R120, R120, 0x1, -R2 ;  /* 0x000000017878a824 */ /* 0x000fe200078e0a02 */
[----:B------:R-:W-:Y:S01]  /*7760*/  LOP3.LUT R0, R0, 0x2000, R6, 0xf8, !PT ;  /* 0x0000200000007812 */ /* 0x000fe200078ef806 */
[----:B------:R-:W3:Y:S01]  /*7770*/  LDL.LU R121, [R1+0x3c] ;  /* 0x00003c0001797983 */ /* 0x000ee20000300800 */
[----:B------:R-:W-:-:S03]  /*7780*/  ISETP.NE.U32.AND P2, PT, R125, RZ, PT ;  /* 0x000000ff7d00720c */ /* 0x000fc60003f45070 */
[----:B------:R-:W4:Y:S01]  /*7790*/  LDL.LU R123, [R1+0x2c] ;  /* 0x00002c00017b7983 */ /* 0x000f220000300800 */
[----:B------:R-:W-:-:S03]  /*77a0*/  @!P5 IMAD.IADD R5, R5, 0x1, -R2 ;  /* 0x000000010505d824 */ /* 0x000fc600078e0a02 */
[----:B------:R-:W2:Y:S01]  /*77b0*/  LDL.LU R125, [R1+0x24] ;  /* 0x00002400017d7983 */ /* 0x000ea20000300800 */
[----:B------:R-:W-:-:S03]  /*77c0*/  ISETP.GE.AND P5, PT, R122, RZ, PT ;  /* 0x000000ff7a00720c */ /* 0x000fc60003fa6270 */
[----:B------:R-:W2:Y:S04]  /*77d0*/  LDL.LU R6, [R1+0x20] ;  /* 0x0000200001067983 */ /* 0x000ea80000300800 */
[----:B------:R0:W-:Y:S04]  /*77e0*/  STL [R1+0x6e8], R0 ;  /* 0x0006e80001007387 */ /* 0x0001e80000100800 */
[----:B0-----:R-:W2:Y:S04]  /*77f0*/  LDL.LU R0, [R1+0x8] ;  /* 0x0000080001007983 */ /* 0x001ea80000300800 */
[----:B------:R-:W2:Y:S01]  /*7800*/  LDL.LU R122, [R1+0x754] ;  /* 0x00075400017a7983 */ /* 0x000ea20000300800 */
[----:B------:R-:W-:-:S13]  /*7810*/  ISETP.GT.U32.AND P6, PT, R2, R119, PT ;  /* 0x000000770200720c */ /* 0x000fda0003fc4070 */
[----:B------:R-:W-:-:S05]  /*7820*/  @!P6 IMAD.IADD R119, R119, 0x1, -R2 ;  /* 0x000000017777e824 */ /* 0x000fca00078e0a02 */
[----:B------:R-:W-:-:S13]  /*7830*/  ISETP.GT.U32.AND P6, PT, R2, R119, PT ;  /* 0x000000770200720c */ /* 0x000fda0003fc4070 */
[----:B------:R-:W-:Y:S01]  /*7840*/  @!P6 IMAD.IADD R119, R119, 0x1, -R2 ;  /* 0x000000017777e824 */ /* 0x000fe200078e0a02 */
[----:B------:R-:W-:Y:S01]  /*7850*/  ISETP.GT.U32.AND P6, PT, R2, R4, PT ;  /* 0x000000040200720c */ /* 0x000fe20003fc4070 */
[----:B------:R-:W-:Y:S02]  /*7860*/  @!P4 IMAD.MOV R120, RZ, RZ, -R120 ;  /* 0x000000ffff78c224 */ /* 0x000fe400078e0a78 */
[----:B------:R-:W-:-:S10]  /*7870*/  @!P3 IMAD.MOV R119, RZ, RZ, -R119 ;  /* 0x000000ffff77b224 */ /* 0x000fd400078e0a77 */
[----:B------:R-:W-:-:S05]  /*7880*/  @!P6 IMAD.IADD R4, R4, 0x1, -R2 ;  /* 0x000000010404e824 */ /* 0x000fca00078e0a02 */
[----:B------:R-:W-:Y:S02]  /*7890*/  ISETP.GT.U32.AND P6, PT, R2, R4, PT ;  /* 0x000000040200720c */ /* 0x000fe40003fc4070 */
[----:B------:R-:W-:Y:S02]  /*78a0*/  ISETP.GE.AND P3, PT, R10, RZ, PT ;  /* 0x000000ff0a00720c */ /* 0x000fe40003f66270 */
[C---:B------:R-:W-:Y:S02]  /*78b0*/  LEA R10, P4, R7.reuse, R3, 0x1 ;  /* 0x00000003070a7211 */ /* 0x040fe400078808ff */
[----:B------:R-:W-:Y:S02]  /*78c0*/  SHF.R.U32.HI R8, RZ, 0x7, R8 ;  /* 0x00000007ff087819 */ /* 0x000fe40000011608 */
[----:B------:R-:W-:Y:S02]  /*78d0*/  LEA.HI.X.SX32 R11, R7, R124, 0x1, P4 ;  /* 0x0000007c070b7211 */ /* 0x000fe400020f0eff */
[----:B------:R-:W-:-:S03]  /*78e0*/  SGXT.U32 R8, R8, 0x1 ;  /* 0x000000010808781a */ /* 0x000fc60000000000 */
[----:B------:R-:W-:Y:S02]  /*78f0*/  @!P6 IMAD.IADD R4, R4, 0x1, -R2 ;  /* 0x000000010404e824 */ /* 0x000fe400078e0a02 */
[----:B------:R-:W3:Y:S04]  /*7900*/  LDL.LU R2, [R1+0xc] ;  /* 0x00000c0001027983 */ /* 0x000ee80000300800 */
[----:B------:R0:W-:Y:S01]  /*7910*/  STL.64 [R1+0x10], R10 ;  /* 0x0000100a01007387 */ /* 0x0001e20000100a00 */
[----:B------:R-:W-:Y:S01]  /*7920*/  @!P3 IMAD.MOV R5, RZ, RZ, -R5 ;  /* 0x000000ffff05b224 */ /* 0x000fe200078e0a05 */
[C---:B0-----:R-:W-:Y:S02]  /*7930*/  LOP3.LUT R10, R8.reuse, 0x2e, RZ, 0xfc, !PT ;  /* 0x0000002e080a7812 */ /* 0x041fe400078efcff */
[----:B------:R-:W3:Y:S01]  /*7940*/  LDL.LU R11, [R1+0x750] ;  /* 0x00075000010b7983 */ /* 0x000ee20000300800 */
[----:B------:R-:W-:-:S03]  /*7950*/  LOP3.LUT R8, R8, 0x36, RZ, 0xfc, !PT ;  /* 0x0000003608087812 */ /* 0x000fc600078efcff */
[----:B------:R-:W3:Y:S01]  /*7960*/  LDL.LU R7, [R1+0x18] ;  /* 0x0000180001077983 */ /* 0x000ee20000300800 */
[----:B--2---:R-:W-:-:S03]  /*7970*/  ISETP.LT.AND P4, PT, R10, R122, P0 ;  /* 0x0000007a0a00720c */ /* 0x004fc60000781270 */
[----:B------:R-:W2:Y:S01]  /*7980*/  LDL.LU R10, [R1+0x74c] ;  /* 0x00074c00010a7983 */ /* 0x000ea20000300800 */
[----:B------:R-:W-:-:S03]  /*7990*/  ISETP.LT.AND P3, PT, R8, R122, P0 ;  /* 0x0000007a0800720c */ /* 0x000fc60000761270 */
[----:B------:R-:W2:Y:S01]  /*79a0*/  LDL.LU R8, [R1+0x748] ;  /* 0x0007480001087983 */ /* 0x000ea20000300800 */
[----:B------:R-:W-:Y:S02]  /*79b0*/  ISETP.NE.AND P6, PT, R59, RZ, PT ;  /* 0x000000ff3b00720c */ /* 0x000fe40003fc5270 */
[----:B------:R-:W-:-:S04]  /*79c0*/  LOP3.LUT R59, RZ, R59, RZ, 0x33, !PT ;  /* 0x0000003bff3b7212 */ /* 0x000fc800078e33ff */
[----:B--2---:R-:W-:-:S05]  /*79d0*/  SEL R8, R59, R8, !P6 ;  /* 0x000000083b087207 */ /* 0x004fca0007000000 */
[----:B------:R0:W-:Y:S04]  /*79e0*/  STL [R1+0xa0], R8 ;  /* 0x0000a00801007387 */ /* 0x0001e80000100800 */
[----:B0-----:R-:W2:Y:S01]  /*79f0*/  LDL.LU R8, [R1+0x744] ;  /* 0x0007440001087983 */ /* 0x001ea20000300800 */
[C---:B------:R-:W-:Y:S02]  /*7a00*/  SEL R9, R59.reuse, R9, !P6 ;  /* 0x000000093b097207 */ /* 0x040fe40007000000 */
[C---:B---3--:R-:W-:Y:S02]  /*7a10*/  SEL R121, R59.reuse, R121, !P6 ;  /* 0x000000793b797207 */ /* 0x048fe40007000000 */
[C---:B----4-:R-:W-:Y:S02]  /*7a20*/  SEL R123, R59.reuse, R123, !P6 ;  /* 0x0000007b3b7b7207 */ /* 0x050fe40007000000 */
[----:B------:R-:W-:-:S02]  /*7a30*/  SEL R125, R59, R125, !P6 ;  /* 0x0000007d3b7d7207 */ /* 0x000fc40007000000 */
[C---:B------:R-:W-:Y:S02]  /*7a40*/  SEL R6, R59.reuse, R6, !P6 ;  /* 0x000000063b067207 */ /* 0x040fe40007000000 */
[----:B--2---:R-:W-:-:S05]  /*7a50*/  SEL R8, R59, R8, !P6 ;  /* 0x000000083b087207 */ /* 0x004fca0007000000 */
[----:B------:R0:W-:Y:S04]  /*7a60*/  STL [R1+0xa4], R8 ;  /* 0x0000a40801007387 */ /* 0x0001e80000100800 */
[----:B0-----:R-:W2:Y:S04]  /*7a70*/  LDL.LU R8, [R1+0x1c] ;  /* 0x00001c0001087983 */ /* 0x001ea80000300800 */
[----:B------:R0:W-:Y:S04]  /*7a80*/  STL [R1+0x9c], R9 ;  /* 0x00009c0901007387 */ /* 0x0001e80000100800 */
[----:B0-----:R-:W3:Y:S04]  /*7a90*/  LDL.LU R9, [R1+0x740] ;  /* 0x0007400001097983 */ /* 0x001ee80000300800 */
[----:B------:R0:W-:Y:S04]  /*7aa0*/  STL [R1+0x98], R121 ;  /* 0x0000987901007387 */ /* 0x0001e80000100800 */
[----:B0-----:R-:W4:Y:S04]  /*7ab0*/  LDL.LU R121, [R1+0x73c] ;  /* 0x00073c0001797983 */ /* 0x001f280000300800 */
[----:B------:R0:W-:Y:S04]  /*7ac0*/  STL [R1+0x94], R123 ;  /* 0x0000947b01007387 */ /* 0x0001e80000100800 */
[----:B0-----:R-:W3:Y:S04]  /*7ad0*/  LDL.LU R123, [R1+0x738] ;  /* 0x00073800017b7983 */ /* 0x001ee80000300800 */
[----:B------:R0:W-:Y:S04]  /*7ae0*/  STL [R1+0x90], R125 ;  /* 0x0000907d01007387 */ /* 0x0001e80000100800 */
[----:B0-----:R-:W4:Y:S04]  /*7af0*/  LDL.LU R125, [R1+0x734] ;  /* 0x00073400017d7983 */ /* 0x001f280000300800 */
[----:B------:R0:W-:Y:S04]  /*7b00*/  STL [R1+0x8c], R6 ;  /* 0x00008c0601007387 */ /* 0x0001e80000100800 */
[----:B0-----:R-:W4:Y:S01]  /*7b10*/  LDL.LU R6, [R1+0x730] ;  /* 0x0007300001067983 */ /* 0x001f220000300800 */
[----:B------:R-:W-:-:S02]  /*7b20*/  SEL R0, R59, R0, !P6 ;  /* 0x000000003b007207 */ /* 0x000fc40007000000 */
[----:B--2---:R-:W-:-:S05]  /*7b30*/  SEL R8, R59, R8, !P6 ;  /* 0x000000083b087207 */ /* 0x004fca0007000000 */
[----:B------:R0:W-:Y:S02]  /*7b40*/  STL [R1+0x88], R8 ;  /* 0x0000880801007387 */ /* 0x0001e40000100800 */
[C---:B0-----:R-:W-:Y:S02]  /*7b50*/  SEL R8, R59.reuse, R7, !P6 ;  /* 0x000000073b087207 */ /* 0x041fe40007000000 */
[----:B------:R-:W-:-:S03]  /*7b60*/  SEL R7, R59, R2, !P6 ;  /* 0x000000023b077207 */ /* 0x000fc60007000000 */
[----:B------:R-:W-:Y:S04]  /*7b70*/  STL [R1+0x84], R8 ;  /* 0x0000840801007387 */ /* 0x000fe80000100800 */
[----:B------:R3:W-:Y:S02]  /*7b80*/  STL [R1+0x80], R7 ;  /* 0x0000800701007387 */ /* 0x0007e40000100800 */
[C---:B---3--:R-:W-:Y:S02]  /*7b90*/  SEL R7, R59.reuse, R123, !P6 ;  /* 0x0000007b3b077207 */ /* 0x048fe40007000000 */
[C---:B----4-:R-:W-:Y:S02]  /*7ba0*/  SEL R2, R59.reuse, R6, !P6 ;  /* 0x000000063b027207 */ /* 0x050fe40007000000 */
[----:B------:R-:W2:Y:S04]  /*7bb0*/  LDL.LU R6, [R1+0x72c] ;  /* 0x00072c0001067983 */ /* 0x000ea80000300800 */
[----:B------:R0:W-:Y:S02]  /*7bc0*/  STL [R1+0x7c], R0 ;  /* 0x00007c0001007387 */ /* 0x0001e40000100800 */
[----:B0-----:R-:W-:-:S02]  /*7bd0*/  SEL R0, R59, R125, !P6 ;  /* 0x0000007d3b007207 */ /* 0x001fc40007000000 */
[----:B------:R-:W3:Y:S04]  /*7be0*/  LDL.LU R125, [R1+0x728] ;  /* 0x00072800017d7983 */ /* 0x000ee80000300800 */
[----:B------:R0:W-:Y:S04]  /*7bf0*/  STL [R1+0x78], R2 ;  /* 0x0000780201007387 */ /* 0x0001e80000100800 */
[----:B------:R1:W-:Y:S01]  /*7c00*/  STL [R1+0x74], R0 ;  /* 0x0000740001007387 */ /* 0x0003e20000100800 */
[----:B0-----:R-:W-:-:S03]  /*7c10*/  SEL R2, R59, R121, !P6 ;  /* 0x000000793b027207 */ /* 0x001fc60007000000 */
[----:B------:R0:W-:Y:S01]  /*7c20*/  STL [R1+0x70], R7 ;  /* 0x0000700701007387 */ /* 0x0001e20000100800 */
[----:B-1----:R-:W-:-:S03]  /*7c30*/  SEL R0, R59, R9, !P6 ;  /* 0x000000093b007207 */ /* 0x002fc60007000000 */
[----:B------:R1:W-:Y:S04]  /*7c40*/  STL [R1+0x6c], R2 ;  /* 0x00006c0201007387 */ /* 0x0003e80000100800 */
[----:B------:R4:W-:Y:S01]  /*7c50*/  STL [R1+0x68], R0 ;  /* 0x0000680001007387 */ /* 0x0009e20000100800 */
[C---:B0-----:R-:W-:Y:S02]  /*7c60*/  SEL R7, R59.reuse, R10, !P6 ;  /* 0x0000000a3b077207 */ /* 0x041fe40007000000 */
[----:B-1----:R-:W-:-:S03]  /*7c70*/  SEL R2, R59, R11, !P6 ;  /* 0x0000000b3b027207 */ /* 0x002fc60007000000 */
[----:B------:R0:W-:Y:S01]  /*7c80*/  STL [R1+0x64], R7 ;  /* 0x0000640701007387 */ /* 0x0001e20000100800 */
[----:B----4-:R-:W-:-:S03]  /*7c90*/  SEL R0, R59, R12, !P6 ;  /* 0x0000000c3b007207 */ /* 0x010fc60007000000 */
[----:B------:R1:W-:Y:S04]  /*7ca0*/  STL [R1+0x60], R2 ;  /* 0x0000600201007387 */ /* 0x0003e80000100800 */
[----:B------:R4:W-:Y:S01]  /*7cb0*/  STL [R1+0x5c], R0 ;  /* 0x00005c0001007387 */ /* 0x0009e20000100800 */
[C---:B0-----:R-:W-:Y:S02]  /*7cc0*/  SEL R7, R59.reuse, R13, !P6 ;  /* 0x0000000d3b077207 */ /* 0x041fe40007000000 */
[----:B-1----:R-:W-:-:S03]  /*7cd0*/  SEL R2, R59, R14, !P6 ;  /* 0x0000000e3b027207 */ /* 0x002fc60007000000 */
[----:B------:R-:W-:Y:S01]  /*7ce0*/  STL [R1+0x58], R7 ;  /* 0x0000580701007387 */ /* 0x000fe20000100800 */
[----:B----4-:R-:W-:-:S03]  /*7cf0*/  SEL R0, R59, R15, !P6 ;  /* 0x0000000f3b007207 */ /* 0x010fc60007000000 */
[----:B------:R0:W-:Y:S04]  /*7d00*/  STL [R1+0x54], R2 ;  /* 0x0000540201007387 */ /* 0x0001e80000100800 */
[----:B------:R1:W-:Y:S01]  /*7d10*/  STL [R1+0x4c], R0 ;  /* 0x00004c0001007387 */ /* 0x0003e20000100800 */
[C---:B0-----:R-:W-:Y:S02]  /*7d20*/  SEL R2, R59.reuse, R23, !P6 ;  /* 0x000000173b027207 */ /* 0x041fe40007000000 */
[----:B-1----:R-:W-:-:S05]  /*7d30*/  SEL R0, R59, R22, !P6 ;  /* 0x000000163b007207 */ /* 0x002fca0007000000 */
[----:B------:R0:W-:Y:S01]  /*7d40*/  STL [R1+0x48], R0 ;  /* 0x0000480001007387 */ /* 0x0001e20000100800 */
[----:B------:R-:W-:-:S03]  /*7d50*/  SEL R8, R59, R27, !P6 ;  /* 0x0000001b3b087207 */ /* 0x000fc60007000000 */
[----:B------:R1:W-:Y:S01]  /*7d60*/  STL [R1+0x44], R2 ;  /* 0x0000440201007387 */ /* 0x0003e20000100800 */
[C---:B0-----:R-:W-:Y:S02]  /*7d70*/  SEL R0, R59.reuse, R25, !P6 ;  /* 0x000000193b007207 */ /* 0x041fe40007000000 */
[----:B-1----:R-:W-:-:S03]  /*7d80*/  SEL R2, R59, R26, !P6 ;  /* 0x0000001a3b027207 */ /* 0x002fc60007000000 */
[----:B------:R0:W-:Y:S04]  /*7d90*/  STL [R1+0x40], R0 ;  /* 0x0000400001007387 */ /* 0x0001e80000100800 */
[----:B------:R1:W-:Y:S01]  /*7da0*/  STL [R1+0x3c], R2 ;  /* 0x00003c0201007387 */ /* 0x0003e20000100800 */
[----:B0-----:R-:W-:-:S03]  /*7db0*/  SEL R0, R59, R28, !P6 ;  /* 0x0000001c3b007207 */ /* 0x001fc60007000000 */
[----:B------:R0:W-:Y:S01]  /*7dc0*/  STL [R1+0x38], R8 ;  /* 0x0000380801007387 */ /* 0x0001e20000100800 */
[----:B-1----:R-:W-:-:S03]  /*7dd0*/  SEL R2, R59, R29, !P6 ;  /* 0x0000001d3b027207 */ /* 0x002fc60007000000 */
[----:B------:R1:W-:Y:S01]  /*7de0*/  STL [R1+0x34], R0 ;  /* 0x0000340001007387 */ /* 0x0003e20000100800 */
[C---:B0-----:R-:W-:Y:S02]  /*7df0*/  SEL R8, R59.reuse, R32, !P6 ;  /* 0x000000203b087207 */ /* 0x041fe40007000000 */
[C---:B-1----:R-:W-:Y:S01]  /*7e00*/  SEL R0, R59.reuse, R31, !P6 ;  /* 0x0000001f3b007207 */ /* 0x042fe20007000000 */
[----:B------:R0:W-:Y:S04]  /*7e10*/  STL [R1+0x30], R2 ;  /* 0x0000300201007387 */ /* 0x0001e80000100800 */
[----:B------:R1:W-:Y:S04]  /*7e20*/  STL [R1+0x8], R0 ;  /* 0x0000080001007387 */ /* 0x0003e80000100800 */
[----:B------:R4:W-:Y:S01]  /*7e30*/  STL [R1+0x2c], R8 ;  /* 0x00002c0801007387 */ /* 0x0009e20000100800 */
[----:B0-----:R-:W-:-:S02]  /*7e40*/  SEL R2, R59, R33, !P6 ;  /* 0x000000213b027207 */ /* 0x001fc40007000000 */
[----:B-1----:R-:W-:-:S03]  /*7e50*/  SEL R0, R59, R34, !P6 ;  /* 0x000000223b007207 */ /* 0x002fc60007000000 */
[----:B------:R0:W-:Y:S01]  /*7e60*/  STL [R1+0x28], R2 ;  /* 0x0000280201007387 */ /* 0x0001e20000100800 */
[----:B----4-:R-:W-:-:S03]  /*7e70*/  SEL R8, R59, R35, !P6 ;  /* 0x000000233b087207 */ /* 0x010fc60007000000 */
[----:B------:R1:W-:Y:S04]  /*7e80*/  STL [R1+0x24], R0 ;  /* 0x0000240001007387 */ /* 0x0003e80000100800 */
[----:B------:R4:W-:Y:S01]  /*7e90*/  STL [R1+0x20], R8 ;  /* 0x0000200801007387 */ /* 0x0009e20000100800 */
[C---:B0-----:R-:W-:Y:S02]  /*7ea0*/  SEL R2, R59.reuse, R36, !P6 ;  /* 0x000000243b027207 */ /* 0x041fe40007000000 */
[----:B-1----:R-:W-:-:S03]  /*7eb0*/  SEL R0, R59, R37, !P6 ;  /* 0x000000253b007207 */ /* 0x002fc60007000000 */
[----:B------:R0:W-:Y:S01]  /*7ec0*/  STL [R1+0x1c], R2 ;  /* 0x00001c0201007387 */ /* 0x0001e20000100800 */
[----:B----4-:R-:W-:-:S03]  /*7ed0*/  SEL R8, R59, R38, !P6 ;  /* 0x000000263b087207 */ /* 0x010fc60007000000 */
[----:B------:R1:W-:Y:S01]  /*7ee0*/  STL [R1+0x18], R0 ;  /* 0x0000180001007387 */ /* 0x0003e20000100800 */
[----:B------:R-:W-:-:S03]  /*7ef0*/  SEL R7, R59, R24, !P6 ;  /* 0x000000183b077207 */ /* 0x000fc60007000000 */
[----:B------:R-:W-:Y:S04]  /*7f00*/  STL [R1+0xc], R8 ;  /* 0x00000c0801007387 */ /* 0x000fe80000100800 */
[----:B------:R-:W4:Y:S01]  /*7f10*/  LDL.LU.64 R24, [R1+0x10] ;  /* 0x0000100001187983 */ /* 0x000f220000300a00 */
[C---:B0-----:R-:W-:Y:S02]  /*7f20*/  SEL R2, R59.reuse, R39, !P6 ;  /* 0x000000273b027207 */ /* 0x041fe40007000000 */
[C---:B-1----:R-:W-:Y:S02]  /*7f30*/  SEL R0, R59.reuse, R40, !P6 ;  /* 0x000000283b007207 */ /* 0x042fe40007000000 */
[----:B------:R-:W-:Y:S01]  /*7f40*/  PRMT R22, RZ, 0x7610, R22 ;  /* 0x00007610ff167816 */ /* 0x000fe20000000016 */
[----:B------:R-:W-:Y:S04]  /*7f50*/  STL [R1+0x4], R2 ;  /* 0x0000040201007387 */ /* 0x000fe80000100800 */
[----:B------:R0:W-:Y:S02]  /*7f60*/  STL [R1], R0 ;  /* 0x0000000001007387 */ /* 0x0001e40000100800 */
[----:B0-----:R-:W0:Y:S01]  /*7f70*/  S2R R0, SR_TID.X ;  /* 0x0000000000007919 */ /* 0x001e220000002100 */
[----:B------:R-:W-:-:S02]  /*7f80*/  SEL R94, R59, R94, !P6 ;  /* 0x0000005e3b5e7207 */ /* 0x000fc40007000000 */
[C---:B------:R-:W-:Y:S02]  /*7f90*/  SEL R95, R59.reuse, R95, !P6 ;  /* 0x0000005f3b5f7207 */ /* 0x040fe40007000000 */
[C---:B------:R-:W-:Y:S02]  /*7fa0*/  SEL R96, R59.reuse, R96, !P6 ;  /* 0x000000603b607207 */ /* 0x040fe40007000000 */
[C---:B------:R-:W-:Y:S01]  /*7fb0*/  SEL R97, R59.reuse, R97, !P6 ;  /* 0x000000613b617207 */ /* 0x040fe20007000000 */
[----:B------:R-:W-:Y:S01]  /*7fc0*/  STL [R1+0x71c], R94 ;  /* 0x00071c5e01007387 */ /* 0x000fe20000100800 */
[C---:B------:R-:W-:Y:S02]  /*7fd0*/  SEL R98, R59.reuse, R98, !P6 ;  /* 0x000000623b627207 */ /* 0x040fe40007000000 */
[C---:B------:R-:W-:Y:S01]  /*7fe0*/  SEL R99, R59.reuse, R99, !P6 ;  /* 0x000000633b637207 */ /* 0x040fe20007000000 */
[----:B------:R-:W-:Y:S01]  /*7ff0*/  STL [R1+0x720], R95 ;  /* 0x0007205f01007387 */ /* 0x000fe20000100800 */
[----:B------:R-:W-:-:S02]  /*8000*/  SEL R100, R59, R100, !P6 ;  /* 0x000000643b647207 */ /* 0x000fc40007000000 */
[C---:B------:R-:W-:Y:S01]  /*8010*/  SEL R106, R59.reuse, R106, !P6 ;  /* 0x0000006a3b6a7207 */ /* 0x040fe20007000000 */
[----:B------:R-:W-:Y:S01]  /*8020*/  STL [R1+0x718], R96 ;  /* 0x0007186001007387 */ /* 0x000fe20000100800 */
[C---:B------:R-:W-:Y:S01]  /*8030*/  SEL R107, R59.reuse, R107, !P6 ;  /* 0x0000006b3b6b7207 */ /* 0x040fe20007000000 */
[----:B------:R-:W-:Y:S02]  /*8040*/  @!P5 IMAD.MOV R4, RZ, RZ, -R4 ;  /* 0x000000ffff04d224 */ /* 0x000fe400078e0a04 */
[----:B------:R-:W-:Y:S01]  /*8050*/  STL [R1+0x710], R97 ;  /* 0x0007106101007387 */ /* 0x000fe20000100800 */
[----:B------:R-:W-:-:S03]  /*8060*/  SEL R35, R59, R5, !P6 ;  /* 0x000000053b237207 */ /* 0x000fc60007000000 */
[----:B------:R-:W-:Y:S01]  /*8070*/  STL [R1+0x708], R98 ;  /* 0x0007086201007387 */ /* 0x000fe20000100800 */
[----:B------:R-:W-:-:S03]  /*8080*/  PRMT R5, RZ, 0x7610, R5 ;  /* 0x00007610ff057816 */ /* 0x000fc60000000005 */
[----:B------:R-:W-:Y:S01]  /*8090*/  STL [R1+0x70c], R99 ;  /* 0x00070c6301007387 */ /* 0x000fe20000100800 */
[----:B0-----:R-:W-:-:S03]  /*80a0*/  LOP3.LUT R0, R0, 0x3f, RZ, 0xc0, !PT ;  /* 0x0000003f00007812 */ /* 0x001fc600078ec0ff */
[----:B------:R-:W-:Y:S04]  /*80b0*/  STL [R1+0x714], R100 ;  /* 0x0007146401007387 */ /* 0x000fe80000100800 */
[----:B------:R-:W-:Y:S01]  /*80c0*/  STL.64 [R1+0x700], R106 ;  /* 0x0007006a01007387 */ /* 0x000fe20000100a00 */
[C---:B------:R-:W-:Y:S02]  /*80d0*/  SEL R123, R59.reuse, R30, !P6 ;  /* 0x0000001e3b7b7207 */ /* 0x040fe40007000000 */
[C---:B------:R-:W-:Y:S02]  /*80e0*/  SEL R10, R59.reuse, R21, !P6 ;  /* 0x000000153b0a7207 */ /* 0x040fe40007000000 */
[C---:B------:R-:W-:Y:S02]  /*80f0*/  SEL R11, R59.reuse, R20, !P6 ;  /* 0x000000143b0b7207 */ /* 0x040fe40007000000 */
[----:B------:R-:W-:-:S02]  /*8100*/  SEL R12, R59, R19, !P6 ;  /* 0x000000133b0c7207 */ /* 0x000fc40007000000 */
[C---:B------:R-:W-:Y:S02]  /*8110*/  SEL R13, R59.reuse, R18, !P6 ;  /* 0x000000123b0d7207 */ /* 0x040fe40007000000 */
[C---:B------:R-:W-:Y:S02]  /*8120*/  SEL R14, R59.reuse, R17, !P6 ;  /* 0x000000113b0e7207 */ /* 0x040fe40007000000 */
[----:B------:R-:W-:Y:S02]  /*8130*/  SEL R15, R59, R16, !P6 ;  /* 0x000000103b0f7207 */ /* 0x000fe40007000000 */
[----:B--2---:R-:W-:-:S04]  /*8140*/  LEA R8, P5, R6, R3, 0x1 ;  /* 0x0000000306087211 */ /* 0x004fc800078a08ff */
[----:B------:R-:W-:-:S05]  /*8150*/  LEA.HI.X.SX32 R9, R6, R124, 0x1, P5 ;  /* 0x0000007c06097211 */ /* 0x000fca00028f0eff */
[----:B------:R-:W2:Y:S01]  /*8160*/  @P3 LDG.E.U16 R5, desc[UR20][R8.64] ;  /* 0x0000001408053981 */ /* 0x000ea2000c1e1500 */
[----:B---3--:R-:W-:-:S03]  /*8170*/  IMAD R2, R0, R125, RZ ;  /* 0x0000007d00027224 */ /* 0x008fc600078e02ff */
[----:B------:R-:W3:Y:S04]  /*8180*/  LDL.LU R0, [R1+0x50] ;  /* 0x0000500001007983 */ /* 0x000ee80000300800 */
[----:B------:R-:W-:Y:S04]  /*8190*/  STL [R1+0x440], R125 ;  /* 0x0004407d01007387 */ /* 0x000fe80000100800 */
[----:B------:R-:W-:Y:S04]  /*81a0*/  STL [R1+0x578], R125 ;  /* 0x0005787d01007387 */ /* 0x000fe80000100800 */
[----:B------:R-:W-:Y:S04]  /*81b0*/  STL [R1+0x628], R125 ;  /* 0x0006287d01007387 */ /* 0x000fe80000100800 */
[----:B------:R-:W-:Y:S04]  /*81c0*/  STL [R1+0x6e0], R125 ;  /* 0x0006e07d01007387 */ /* 0x000fe80000100800 */
[----:B------:R-:W3:Y:S04]  /*81d0*/  LDL.LU R124, [R1+0x724] ;  /* 0x00072400017c7983 */ /* 0x000ee80000300800 */
[----:B------:R-:W2:Y:S04]  /*81e0*/  LDL.LU R31, [R1+0xa0] ;  /* 0x0000a000011f7983 */ /* 0x000ea80000300800 */
[----:B------:R-:W2:Y:S04]  /*81f0*/  LDL.LU R30, [R1+0xa4] ;  /* 0x0000a400011e7983 */ /* 0x000ea80000300800 */
[----:B------:R-:W2:Y:S04]  /*8200*/  LDL.LU R21, [R1+0x9c] ;  /* 0x00009c0001157983 */ /* 0x000ea80000300800 */
[----:B------:R-:W2:Y:S04]  /*8210*/  LDL.LU R20, [R1+0x98] ;  /* 0x0000980001147983 */ /* 0x000ea80000300800 */
[----:B------:R-:W2:Y:S04]  /*8220*/  LDL.LU R19, [R1+0x94] ;  /* 0x0000940001137983 */ /* 0x000ea80000300800 */
[----:B------:R-:W2:Y:S04]  /*8230*/  LDL.LU R18, [R1+0x90] ;  /* 0x0000900001127983 */ /* 0x000ea80000300800 */
[----:B------:R-:W2:Y:S04]  /*8240*/  LDL.LU R17, [R1+0x8c] ;  /* 0x00008c0001117983 */ /* 0x000ea80000300800 */
[----:B------:R-:W2:Y:S04]  /*8250*/  LDL.LU R16, [R1+0x88] ;  /* 0x0000880001107983 */ /* 0x000ea80000300800 */
[----:B----4-:R-:W4:Y:S01]  /*8260*/  @P4 LDG.E.U16 R22, desc[UR20][R24.64] ;  /* 0x0000001418164981 */ /* 0x010f22000c1e1500 */
[----:B------:R-:W-:-:S02]  /*8270*/  SEL R121, R59, R41, !P6 ;  /* 0x000000293b797207 */ /* 0x000fc40007000000 */
[C---:B------:R-:W-:Y:S02]  /*8280*/  SEL R42, R59.reuse, R42, !P6 ;  /* 0x0000002a3b2a7207 */ /* 0x040fe40007000000 */
[C---:B------:R-:W-:Y:S02]  /*8290*/  SEL R43, R59.reuse, R43, !P6 ;  /* 0x0000002b3b2b7207 */ /* 0x040fe40007000000 */
[C---:B------:R-:W-:Y:S02]  /*82a0*/  SEL R44, R59.reuse, R44, !P6 ;  /* 0x0000002c3b2c7207 */ /* 0x040fe40007000000 */
[C---:B------:R-:W-:Y:S02]  /*82b0*/  SEL R45, R59.reuse, R45, !P6 ;  /* 0x0000002d3b2d7207 */ /* 0x040fe40007000000 */
[C---:B------:R-:W-:Y:S02]  /*82c0*/  SEL R46, R59.reuse, R46, !P6 ;  /* 0x0000002e3b2e7207 */ /* 0x040fe40007000000 */
        /* <DEDUP_REMOVED lines=64> */
[----:B------:R-:W-:Y:S02]  /*86d0*/  SEL R59, R59, R4, !P6 ;  /* 0x000000043b3b7207 */ /* 0x000fe40007000000 */
[----:B------:R-:W-:-:S04]  /*86e0*/  LEA R4, P4, R2, UR26, 0x1 ;  /* 0x0000001a02047c11 */ /* 0x000fc8000f8808ff */
[----:B------:R-:W-:Y:S01]  /*86f0*/  LEA.HI.X.SX32 R2, R2, UR27, 0x1, P4 ;  /* 0x0000001b02027c11 */ /* 0x000fe2000a0f0eff */
[----:B---3--:R-:W-:Y:S02]  /*8700*/  IMAD R0, R124, 0x2, R0 ;  /* 0x000000027c007824 */ /* 0x008fe400078e0200 */
[----:B--2---:R-:W-:Y:S02]  /*8710*/  IMAD R39, R31, UR7, RZ ;  /* 0x000000071f277c24 */ /* 0x004fe4000f8e02ff */
[----:B------:R-:W-:Y:S02]  /*8720*/  IMAD R38, R30, UR7, RZ ;  /* 0x000000071e267c24 */ /* 0x000fe4000f8e02ff */
[----:B------:R-:W-:Y:S02]  /*8730*/  IMAD R36, R21, UR7, RZ ;  /* 0x0000000715247c24 */ /* 0x000fe4000f8e02ff */
[----:B------:R-:W-:Y:S02]  /*8740*/  IMAD R34, R20, UR7, RZ ;  /* 0x0000000714227c24 */ /* 0x000fe4000f8e02ff */
[----:B------:R-:W-:-:S02]  /*8750*/  IMAD R33, R19, UR7, RZ ;  /* 0x0000000713217c24 */ /* 0x000fc4000f8e02ff */
[----:B------:R-:W-:Y:S02]  /*8760*/  IMAD R32, R18, UR7, RZ ;  /* 0x0000000712207c24 */ /* 0x000fe4000f8e02ff */
[----:B------:R-:W-:Y:S02]  /*8770*/  IMAD R31, R17, UR7, RZ ;  /* 0x00000007111f7c24 */ /* 0x000fe4000f8e02ff */
[----:B------:R-:W-:Y:S01]  /*8780*/  IMAD R30, R16, UR7, RZ ;  /* 0x00000007101e7c24 */ /* 0x000fe2000f8e02ff */
[----:B----4-:R0:W-:Y:S04]  /*8790*/  STL [R1+0x2d4], R22 ;  /* 0x0002d41601007387 */ /* 0x0101e80000100800 */
[----:B------:R-:W2:Y:S04]  /*87a0*/  LDL.LU R29, [R1+0x84] ;  /* 0x00008400011d7983 */ /* 0x000ea80000300800 */
[----:B------:R-:W3:Y:S01]  /*87b0*/  LDL.LU R28, [R1+0x80] ;  /* 0x00008000011c7983 */ /* 0x000ee20000300800 */
[----:B0-----:R-:W0:Y:S03]  /*87c0*/  S2R R22, SR_TID.X ;  /* 0x0000000000167919 */ /* 0x001e260000002100 */
[----:B------:R-:W4:Y:S04]  /*87d0*/  LDL.LU R27, [R1+0x7c] ;  /* 0x00007c00011b7983 */ /* 0x000f280000300800 */
[----:B------:R-:W2:Y:S04]  /*87e0*/  LDL.LU R26, [R1+0x78] ;  /* 0x00007800011a7983 */ /* 0x000ea80000300800 */
[----:B------:R-:W2:Y:S04]  /*87f0*/  LDL.LU R25, [R1+0x74] ;  /* 0x0000740001197983 */ /* 0x000ea80000300800 */
[----:B------:R-:W2:Y:S04]  /*8800*/  LDL.LU R24, [R1+0x70] ;  /* 0x0000700001187983 */ /* 0x000ea80000300800 */
[----:B------:R1:W-:Y:S04]  /*8810*/  STL [R1+0x2d0], R5 ;  /* 0x0002d00501007387 */ /* 0x0003e80000100800 */
[----:B------:R-:W2:Y:S01]  /*8820*/  LDL.LU R23, [R1+0x6c] ;  /* 0x00006c0001177983 */ /* 0x000ea20000300800 */
[----:B0-----:R-:W-:-:S04]  /*8830*/  SHF.R.U32.HI R22, RZ, 0x7, R22 ;  /* 0x00000007ff167819 */ /* 0x001fc80000011616 */
[----:B------:R-:W-:Y:S01]  /*8840*/  SGXT.U32 R22, R22, 0x1 ;  /* 0x000000011616781a */ /* 0x000fe20000000000 */
[----:B------:R0:W-:Y:S03]  /*8850*/  STL [R1+0x6e4], R122 ;  /* 0x0006e47a01007387 */ /* 0x0001e60000100800 */
[C---:B-1----:R-:W-:Y:S02]  /*8860*/  LOP3.LUT R5, R22.reuse, 0x3e, RZ, 0xfc, !PT ;  /* 0x0000003e16057812 */ /* 0x042fe400078efcff */
[-C--:B------:R-:W-:Y:S02]  /*8870*/  ISETP.LT.AND P4, PT, R22, R122.reuse, P0 ;  /* 0x0000007a1600720c */ /* 0x080fe40000781270 */
[----:B------:R-:W2:Y:S04]  /*8880*/  LDL.LU R22, [R1+0x68] ;  /* 0x0000680001167983 */ /* 0x000ea80000300800 */
[----:B------:R1:W-:Y:S04]  /*8890*/  STL [R1+0x6f4], R0 ;  /* 0x0006f40001007387 */ /* 0x0003e80000100800 */
[----:B------:R-:W-:Y:S04]  /*88a0*/  STL [R1+0x57c], R124 ;  /* 0x00057c7c01007387 */ /* 0x000fe80000100800 */
[----:B------:R-:W-:Y:S04]  /*88b0*/  STL [R1+0x62c], R124 ;  /* 0x00062c7c01007387 */ /* 0x000fe80000100800 */
[----:B------:R0:W-:Y:S04]  /*88c0*/  STL [R1+0x6ec], R124 ;  /* 0x0006ec7c01007387 */ /* 0x0001e80000100800 */
[----:B------:R-:W2:Y:S04]  /*88d0*/  LDL.LU R21, [R1+0x64] ;  /* 0x0000640001157983 */ /* 0x000ea80000300800 */
[----:B------:R-:W2:Y:S04]  /*88e0*/  LDL.LU R20, [R1+0x60] ;  /* 0x0000600001147983 */ /* 0x000ea80000300800 */
[----:B------:R-:W2:Y:S04]  /*88f0*/  LDL.LU R19, [R1+0x5c] ;  /* 0x00005c0001137983 */ /* 0x000ea80000300800 */
[----:B------:R-:W2:Y:S04]  /*8900*/  LDL.LU R18, [R1+0x58] ;  /* 0x0000580001127983 */ /* 0x000ea80000300800 */
[----:B------:R-:W2:Y:S01]  /*8910*/  LDL.LU R17, [R1+0x54] ;  /* 0x0000540001117983 */ /* 0x000ea20000300800 */
[----:B------:R-:W-:-:S03]  /*8920*/  ISETP.LT.AND P3, PT, R5, R122, P0 ;  /* 0x0000007a0500720c */ /* 0x000fc60000761270 */
        /* <DEDUP_REMOVED lines=9> */
[----:B------:R-:W3:Y:S04]  /*89c0*/  LDL.LU R99, [R1+0x2c] ;  /* 0x00002c0001637983 */ /* 0x000ee80000300800 */
[----:B------:R-:W3:Y:S04]  /*89d0*/  LDL.LU R97, [R1+0x28] ;  /* 0x0000280001617983 */ /* 0x000ee80000300800 */
[----:B------:R-:W3:Y:S04]  /*89e0*/  LDL.LU R100, [R1+0x24] ;  /* 0x0000240001647983 */ /* 0x000ee80000300800 */
[----:B------:R-:W3:Y:S04]  /*89f0*/  LDL.LU R106, [R1+0x20] ;  /* 0x00002000016a7983 */ /* 0x000ee80000300800 */
[----:B------:R-:W3:Y:S04]  /*8a00*/  LDL.LU R98, [R1+0x1c] ;  /* 0x00001c0001627983 */ /* 0x000ee80000300800 */
[----:B0-----:R-:W1:Y:S04]  /*8a10*/  LDL.LU R122, [R1+0x18] ;  /* 0x00001800017a7983 */ /* 0x001e680000300800 */
[----:B------:R-:W4:Y:S04]  /*8a20*/  LDL.LU R107, [R1+0xc] ;  /* 0x00000c00016b7983 */ /* 0x000f280000300800 */
[----:B------:R-:W4:Y:S04]  /*8a30*/  LDL.LU R95, [R1+0x4] ;  /* 0x00000400015f7983 */ /* 0x000f280000300800 */
[----:B------:R-:W4:Y:S01]  /*8a40*/  LDL.LU R94, [R1] ;  /* 0x00000000015e7983 */ /* 0x000f220000300800 */
[----:B------:R-:W-:-:S02]  /*8a50*/  IMAD R90, R90, UR7, RZ ;  /* 0x000000075a5a7c24 */ /* 0x000fc4000f8e02ff */
[----:B------:R-:W-:Y:S02]  /*8a60*/  IMAD R91, R91, UR7, RZ ;  /* 0x000000075b5b7c24 */ /* 0x000fe4000f8e02ff */
[----:B------:R-:W-:Y:S02]  /*8a70*/  IMAD R92, R92, UR7, RZ ;  /* 0x000000075c5c7c24 */ /* 0x000fe4000f8e02ff */
[----:B--2---:R-:W-:Y:S02]  /*8a80*/  IMAD R96, R96, UR7, RZ ;  /* 0x0000000760607c24 */ /* 0x004fe4000f8e02ff */
[----:B---3--:R-:W-:Y:S02]  /*8a90*/  IMAD R98, R98, UR7, RZ ;  /* 0x0000000762627c24 */ /* 0x008fe4000f8e02ff */
[----:B-1----:R-:W-:Y:S02]  /*8aa0*/  IMAD R0, R122, UR7, RZ ;  /* 0x000000077a007c24 */ /* 0x002fe4000f8e02ff */
[----:B------:R-:W2:Y:S01]  /*8ab0*/  LDL.LU R122, [R1+0x250] ;  /* 0x00025000017a7983 */ /* 0x000ea20000300800 */
[----:B----4-:R-:W-:-:S02]  /*8ac0*/  IMAD R124, R107, UR7, RZ ;  /* 0x000000076b7c7c24 */ /* 0x010fc4000f8e02ff */
[----:B------:R-:W-:Y:S02]  /*8ad0*/  IMAD R107, R95, UR7, RZ ;  /* 0x000000075f6b7c24 */ /* 0x000fe4000f8e02ff */
[----:B------:R-:W-:Y:S02]  /*8ae0*/  IMAD R95, R121, UR7, RZ ;  /* 0x00000007795f7c24 */ /* 0x000fe4000f8e02ff */
[----:B------:R-:W-:Y:S02]  /*8af0*/  IMAD.MOV.U32 R121, RZ, RZ, R98 ;  /* 0x000000ffff797224 */ /* 0x000fe400078e0062 */
[----:B------:R-:W-:Y:S01]  /*8b00*/  IMAD R94, R94, UR7, RZ ;  /* 0x000000075e5e7c24 */ /* 0x000fe2000f8e02ff */
[----:B------:R-:W3:Y:S04]  /*8b10*/  LDL.LU R98, [R1+0xa8] ;  /* 0x0000a80001627983 */ /* 0x000ee80000300800 */
[----:B------:R0:W-:Y:S02]  /*8b20*/  STL [R1+0x270], R90 ;  /* 0x0002705a01007387 */ /* 0x0001e40000100800 */
[----:B0-----:R-:W-:-:S02]  /*8b30*/  IMAD.MOV.U32 R90, RZ, RZ, R95 ;  /* 0x000000ffff5a7224 */ /* 0x001fc400078e005f */
[----:B------:R-:W4:Y:S04]  /*8b40*/  LDL.LU R95, [R1+0x720] ;  /* 0x00072000015f7983 */ /* 0x000f280000300800 */
[----:B------:R0:W-:Y:S02]  /*8b50*/  STL [R1+0x274], R91 ;  /* 0x0002745b01007387 */ /* 0x0001e40000100800 */
[----:B0-----:R-:W-:Y:S02]  /*8b60*/  IMAD.MOV.U32 R91, RZ, RZ, R94 ;  /* 0x000000ffff5b7224 */ /* 0x001fe400078e005e */
[----:B------:R-:W2:Y:S04]  /*8b70*/  LDL.LU R94, [R1+0x71c] ;  /* 0x00071c00015e7983 */ /* 0x000ea80000300800 */
[----:B------:R0:W-:Y:S02]  /*8b80*/  STL [R1+0x278], R92 ;  /* 0x0002785c01007387 */ /* 0x0001e40000100800 */
[----:B0-----:R-:W-:-:S02]  /*8b90*/  IMAD.MOV.U32 R92, RZ, RZ, R107 ;  /* 0x000000ffff5c7224 */ /* 0x001fc400078e006b */
[----:B------:R-:W-:-:S05]  /*8ba0*/  IMAD R107, R93, UR7, RZ ;  /* 0x000000075d6b7c24 */ /* 0x000fca000f8e02ff */
[----:B------:R0:W-:Y:S02]  /*8bb0*/  STL [R1+0x27c], R107 ;  /* 0x00027c6b01007387 */ /* 0x0001e40000100800 */
[----:B0-----:R-:W-:Y:S02]  /*8bc0*/  IMAD.MOV.U32 R107, RZ, RZ, R96 ;  /* 0x000000ffff6b7224 */ /* 0x001fe400078e0060 */
[----:B------:R-:W2:Y:S01]  /*8bd0*/  LDL.LU R96, [R1+0x718] ;  /* 0x0007180001607983 */ /* 0x000ea20000300800 */
[----:B------:R-:W-:Y:S02]  /*8be0*/  IMAD R106, R106, UR7, RZ ;  /* 0x000000076a6a7c24 */ /* 0x000fe4000f8e02ff */
[----:B------:R-:W-:Y:S01]  /*8bf0*/  IMAD R100, R100, UR7, RZ ;  /* 0x0000000764647c24 */ /* 0x000fe2000f8e02ff */
[----:B------:R0:W-:Y:S01]  /*8c00*/  STL [R1+0x6f8], R3 ;  /* 0x0006f80301007387 */ /* 0x0001e20000100800 */
[----:B------:R-:W-:Y:S02]  /*8c10*/  IMAD R97, R97, UR7, RZ ;  /* 0x0000000761617c24 */ /* 0x000fe4000f8e02ff */
[----:B------:R-:W-:-:S02]  /*8c20*/  IMAD.MOV.U32 R93, RZ, RZ, R106 ;  /* 0x000000ffff5d7224 */ /* 0x000fc400078e006a */
[----:B------:R-:W-:Y:S01]  /*8c30*/  IMAD R99, R99, UR7, RZ ;  /* 0x0000000763637c24 */ /* 0x000fe2000f8e02ff */
[----:B---3--:R-:W-:Y:S01]  /*8c40*/  LEA R106, P5, R98, R3, 0x1 ;  /* 0x00000003626a7211 */ /* 0x008fe200078a08ff */
[----:B0-----:R-:W-:Y:S02]  /*8c50*/  IMAD.MOV.U32 R3, RZ, RZ, R100 ;  /* 0x000000ffff037224 */ /* 0x001fe400078e0064 */
[----:B------:R-:W3:Y:S01]  /*8c60*/  LDL.LU R100, [R1+0x714] ;  /* 0x0007140001647983 */ /* 0x000ee20000300800 */
[----:B----4-:R-:W-:Y:S02]  /*8c70*/  IMAD R95, R95, UR7, RZ ;  /* 0x000000075f5f7c24 */ /* 0x010fe4000f8e02ff */
[----:B--2---:R-:W-:-:S05]  /*8c80*/  IMAD R94, R94, UR7, RZ ;  /* 0x000000075e5e7c24 */ /* 0x004fca000f8e02ff */
[----:B------:R0:W-:Y:S02]  /*8c90*/  STL [R1+0x280], R94 ;  /* 0x0002805e01007387 */ /* 0x0001e40000100800 */
[----:B0-----:R-:W-:Y:S02]  /*8ca0*/  IMAD.MOV.U32 R94, RZ, RZ, R97 ;  /* 0x000000ffff5e7224 */ /* 0x001fe400078e0061 */
[----:B------:R-:W2:Y:S04]  /*8cb0*/  LDL.LU R97, [R1+0x710] ;  /* 0x0007100001617983 */ /* 0x000ea80000300800 */
[----:B------:R0:W-:Y:S01]  /*8cc0*/  STL [R1+0x284], R95 ;  /* 0x0002845f01007387 */ /* 0x0001e20000100800 */
[----:B------:R-:W-:Y:S02]  /*8cd0*/  IMAD R96, R96, UR7, RZ ;  /* 0x0000000760607c24 */ /* 0x000fe4000f8e02ff */
[----:B0-----:R-:W-:-:S02]  /*8ce0*/  IMAD.MOV.U32 R95, RZ, RZ, R99 ;  /* 0x000000ffff5f7224 */ /* 0x001fc400078e0063 */
[----:B------:R-:W4:Y:S04]  /*8cf0*/  LDL.LU R99, [R1+0x70c] ;  /* 0x00070c0001637983 */ /* 0x000f280000300800 */
[----:B------:R0:W-:Y:S02]  /*8d00*/  STL [R1+0x288], R96 ;  /* 0x0002886001007387 */ /* 0x0001e40000100800 */
[----:B0-----:R-:W-:Y:S01]  /*8d10*/  IMAD.MOV.U32 R96, RZ, RZ, R107 ;  /* 0x000000ffff607224 */ /* 0x001fe200078e006b */
[----:B------:R-:W-:Y:S02]  /*8d20*/  LEA.HI.X.SX32 R107, R98, R122, 0x1, P5 ;  /* 0x0000007a626b7211 */ /* 0x000fe400028f0eff */
[----:B------:R-:W3:Y:S01]  /*8d30*/  LDL.LU R98, [R1+0x708] ;  /* 0x0007080001627983 */ /* 0x000ee20000300800 */
[----:B------:R-:W-:-:S03]  /*8d40*/  PRMT R125, RZ, 0x7610, R125 ;  /* 0x00007610ff7d7816 */ /* 0x000fc6000000007d */
[----:B------:R3:W-:Y:S04]  /*8d50*/  STL [R1+0x6f0], R122 ;  /* 0x0006f07a01007387 */ /* 0x0007e80000100800 */
[----:B------:R-:W4:Y:S04]  /*8d60*/  @P4 LDG.E.U16 R125, desc[UR20][R106.64] ;  /* 0x000000146a7d4981 */ /* 0x000f28000c1e1500 */
[----:B------:R0:W-:Y:S01]  /*8d70*/  STL.64 [R1+0x240], R106 ;  /* 0x0002406a01007387 */ /* 0x0001e20000100a00 */
[----:B--2---:R-:W-:-:S05]  /*8d80*/  IMAD R97, R97, UR7, RZ ;  /* 0x0000000761617c24 */ /* 0x004fca000f8e02ff */
[----:B------:R1:W-:Y:S01]  /*8d90*/  STL [R1+0x28c], R97 ;  /* 0x00028c6101007387 */ /* 0x0003e20000100800 */
[----:B---3--:R-:W-:Y:S02]  /*8da0*/  IMAD R122, R98, UR7, RZ ;  /* 0x00000007627a7c24 */ /* 0x008fe4000f8e02ff */
[----:B----4-:R-:W-:-:S03]  /*8db0*/  IMAD R98, R99, UR7, RZ ;  /* 0x0000000763627c24 */ /* 0x010fc6000f8e02ff */
[----:B------:R-:W-:Y:S04]  /*8dc0*/  STL [R1+0x290], R122 ;  /* 0x0002907a01007387 */ /* 0x000fe80000100800 */
[----:B------:R2:W-:Y:S04]  /*8dd0*/  STL [R1+0x294], R98 ;  /* 0x0002946201007387 */ /* 0x0005e80000100800 */
[----:B0-----:R-:W3:Y:S01]  /*8de0*/  LDL.LU.64 R106, [R1+0x700] ;  /* 0x00070000016a7983 */ /* 0x001ee20000300a00 */
[----:B-1----:R-:W-:-:S05]  /*8df0*/  IMAD R97, R100, UR7, RZ ;  /* 0x0000000764617c24 */ /* 0x002fca000f8e02ff */
[----:B------:R0:W-:Y:S01]  /*8e00*/  STL [R1+0x298], R97 ;  /* 0x0002986101007387 */ /* 0x0001e20000100800 */
[----:B--2---:R-:W-:Y:S02]  /*8e10*/  IMAD R98, R102, UR7, RZ ;  /* 0x0000000766627c24 */ /* 0x004fe4000f8e02ff */
[----:B------:R-:W-:Y:S01]  /*8e20*/  IMAD R99, R103, UR7, RZ ;  /* 0x0000000767637c24 */ /* 0x000fe2000f8e02ff */
[----:B------:R-:W-:Y:S01]  /*8e30*/  STL [R1+0x6fc], R125 ;  /* 0x0006fc7d01007387 */ /* 0x000fe20000100800 */
[----:B0-----:R-:W-:-:S05]  /*8e40*/  IMAD R97, R101, UR7, RZ ;  /* 0x0000000765617c24 */ /* 0x001fca000f8e02ff */
[----:B------:R0:W-:Y:S04]  /*8e50*/  STL [R1+0x29c], R97 ;  /* 0x00029c6101007387 */ /* 0x0001e80000100800 */
[----:B------:R1:W-:Y:S01]  /*8e60*/  STL [R1+0x2a0], R98 ;  /* 0x0002a06201007387 */ /* 0x0003e20000100800 */
[----:B0-----:R-:W-:-:S03]  /*8e70*/  IMAD R97, R104, UR7, RZ ;  /* 0x0000000768617c24 */ /* 0x001fc6000f8e02ff */
[----:B------:R-:W-:Y:S01]  /*8e80*/  STL [R1+0x2a4], R99 ;  /* 0x0002a46301007387 */ /* 0x000fe20000100800 */
[----:B-1----:R-:W-:-:S03]  /*8e90*/  IMAD R98, R105, UR7, RZ ;  /* 0x0000000769627c24 */ /* 0x002fc6000f8e02ff */
[----:B------:R-:W-:Y:S04]  /*8ea0*/  STL [R1+0x2a8], R97 ;  /* 0x0002a86101007387 */ /* 0x000fe80000100800 */
[----:B------:R0:W-:Y:S02]  /*8eb0*/  STL [R1+0x2ac], R98 ;  /* 0x0002ac6201007387 */ /* 0x0001e40000100800 */
[----:B0-----:R-:W-:Y:S02]  /*8ec0*/  IMAD R98, R108, UR7, RZ ;  /* 0x000000076c627c24 */ /* 0x001fe4000f8e02ff */
[----:B------:R-:W-:Y:S01]  /*8ed0*/  IMAD.MOV.U32 R100, RZ, RZ, R96 ;  /* 0x000000ffff647224 */ /* 0x000fe200078e0060 */
[----:B------:R-:W-:Y:S01]  /*8ee0*/  LEA R102, P4, R39, R4, 0x1 ;  /* 0x0000000427667211 */ /* 0x000fe200078808ff */
[----:B------:R-:W-:-:S03]  /*8ef0*/  IMAD R96, R116, UR7, RZ ;  /* 0x0000000774607c24 */ /* 0x000fc6000f8e02ff */
[----:B------:R-:W-:Y:S01]  /*8f00*/  LEA.HI.X.SX32 R103, R39, R2, 0x1, P4 ;  /* 0x0000000227677211 */ /* 0x000fe200020f0eff */
[----:B------:R-:W-:Y:S02]  /*8f10*/  IMAD R29, R29, UR7, RZ ;  /* 0x000000071d1d7c24 */ /* 0x000fe4000f8e02ff */
[----:B------:R-:W-:Y:S02]  /*8f20*/  IMAD R28, R28, UR7, RZ ;  /* 0x000000071c1c7c24 */ /* 0x000fe4000f8e02ff */
[----:B------:R-:W-:Y:S02]  /*8f30*/  IMAD R27, R27, UR7, RZ ;  /* 0x000000071b1b7c24 */ /* 0x000fe4000f8e02ff */
[----:B------:R-:W-:Y:S02]  /*8f40*/  IMAD R26, R26, UR7, RZ ;  /* 0x000000071a1a7c24 */ /* 0x000fe4000f8e02ff */
[----:B------:R-:W-:Y:S02]  /*8f50*/  IMAD R25, R25, UR7, RZ ;  /* 0x0000000719197c24 */ /* 0x000fe4000f8e02ff */
[----:B------:R-:W-:-:S02]  /*8f60*/  IMAD R122, R35, UR7, RZ ;  /* 0x00000007237a7c24 */ /* 0x000fc4000f8e02ff */
        /* <DEDUP_REMOVED lines=31> */
[----:B---3--:R-:W-:Y:S02]  /*9160*/  IMAD R97, R106, UR7, RZ ;  /* 0x000000076a617c24 */ /* 0x008fe4000f8e02ff */
[----:B------:R-:W-:-:S03]  /*9170*/  IMAD R99, R107, UR7, RZ ;  /* 0x000000076b637c24 */ /* 0x000fc6000f8e02ff */
[----:B------:R0:W-:Y:S04]  /*9180*/  STL [R1+0x2b0], R97 ;  /* 0x0002b06101007387 */ /* 0x0001e80000100800 */
[----:B------:R1:W-:Y:S04]  /*9190*/  STL [R1+0x2b4], R99 ;  /* 0x0002b46301007387 */ /* 0x0003e80000100800 */
[----:B------:R2:W-:Y:S01]  /*91a0*/  STL [R1+0x2b8], R98 ;  /* 0x0002b86201007387 */ /* 0x0005e20000100800 */
[----:B0-----:R-:W-:Y:S02]  /*91b0*/  IMAD R97, R109, UR7, RZ ;  /* 0x000000076d617c24 */ /* 0x001fe4000f8e02ff */
[----:B-1----:R-:W-:-:S03]  /*91c0*/  IMAD R99, R110, UR7, RZ ;  /* 0x000000076e637c24 */ /* 0x002fc6000f8e02ff */
[----:B------:R0:W-:Y:S01]  /*91d0*/  STL [R1+0x2bc], R97 ;  /* 0x0002bc6101007387 */ /* 0x0001e20000100800 */
[----:B--2---:R-:W-:-:S03]  /*91e0*/  IMAD R98, R111, UR7, RZ ;  /* 0x000000076f627c24 */ /* 0x004fc6000f8e02ff */
        /* <DEDUP_REMOVED lines=9> */
[----:B-1----:R-:W-:Y:S02]  /*9280*/  IMAD.MOV.U32 R99, RZ, RZ, R95 ;  /* 0x000000ffff637224 */ /* 0x002fe400078e005f */
[----:B------:R-:W-:Y:S02]  /*9290*/  IMAD R95, R117, UR7, RZ ;  /* 0x00000007755f7c24 */ /* 0x000fe4000f8e02ff */
[----:B--2---:R-:W-:-:S02]  /*92a0*/  IMAD.MOV.U32 R98, RZ, RZ, R94 ;  /* 0x000000ffff627224 */ /* 0x004fc400078e005e */
[----:B------:R-:W-:Y:S01]  /*92b0*/  IMAD.MOV.U32 R94, RZ, RZ, R0 ;  /* 0x000000ffff5e7224 */ /* 0x000fe200078e0000 */
[----:B------:R-:W-:Y:S01]  /*92c0*/  STL [R1+0x2dc], R97 ;  /* 0x0002dc6101007387 */ /* 0x000fe20000100800 */
[----:B------:R-:W-:Y:S01]  /*92d0*/  IMAD R0, R120, UR7, RZ ;  /* 0x0000000778007c24 */ /* 0x000fe2000f8e02ff */
[-C--:B------:R-:W-:Y:S02]  /*92e0*/  LEA R120, P5, R38, R4.reuse, 0x1 ;  /* 0x0000000426787211 */ /* 0x080fe400078a08ff */
[----:B------:R-:W-:Y:S01]  /*92f0*/  STL [R1+0x2e0], R96 ;  /* 0x0002e06001007387 */ /* 0x000fe20000100800 */
[----:B------:R-:W-:-:S03]  /*9300*/  LEA R106, P4, R36, R4, 0x1 ;  /* 0x00000004246a7211 */ /* 0x000fc600078808ff */
[----:B------:R0:W-:Y:S01]  /*9310*/  STL [R1+0x2e4], R95 ;  /* 0x0002e45f01007387 */ /* 0x0001e20000100800 */
[----:B------:R-:W-:-:S03]  /*9320*/  LEA.HI.X.SX32 R107, R36, R2, 0x1, P4 ;  /* 0x00000002246b7211 */ /* 0x000fc600020f0eff */
[----:B------:R1:W-:Y:S01]  /*9330*/  STL.64 [R1+0x238], R102 ;  /* 0x0002386601007387 */ /* 0x0003e20000100a00 */
[----:B0-----:R-:W-:Y:S01]  /*9340*/  IMAD.MOV.U32 R95, RZ, RZ, R121 ;  /* 0x000000ffff5f7224 */ /* 0x001fe200078e0079 */
[----:B------:R-:W-:Y:S02]  /*9350*/  LEA.HI.X.SX32 R121, R38, R2, 0x1, P5 ;  /* 0x0000000226797211 */ /* 0x000fe400028f0eff */
[-C--:B------:R-:W-:Y:S02]  /*9360*/  LEA R104, P5, R34, R4.reuse, 0x1 ;  /* 0x0000000422687211 */ /* 0x080fe400078a08ff */
[-C--:B------:R-:W-:Y:S02]  /*9370*/  LEA R38, P4, R32, R4.reuse, 0x1 ;  /* 0x0000000420267211 */ /* 0x080fe400078808ff */
[----:B-1----:R-:W-:Y:S02]  /*9380*/  LEA R102, P6, R33, R4, 0x1 ;  /* 0x0000000421667211 */ /* 0x002fe400078c08ff */
[----:B------:R-:W-:-:S02]  /*9390*/  LEA.HI.X.SX32 R105, R34, R2, 0x1, P5 ;  /* 0x0000000222697211 */ /* 0x000fc400028f0eff */
[-C--:B------:R-:W-:Y:S01]  /*93a0*/  LEA.HI.X.SX32 R103, R33, R2.reuse, 0x1, P6 ;  /* 0x0000000221677211 */ /* 0x080fe200030f0eff */
[----:B------:R-:W-:Y:S01]  /*93b0*/  STL.64 [R1+0x620], R120 ;  /* 0x0006207801007387 */ /* 0x000fe20000100a00 */
[----:B------:R-:W-:-:S03]  /*93c0*/  LEA.HI.X.SX32 R39, R32, R2, 0x1, P4 ;  /* 0x0000000220277211 */ /* 0x000fc600020f0eff */
[----:B------:R0:W-:Y:S04]  /*93d0*/  STL.64 [R1+0x228], R104 ;  /* 0x0002286801007387 */ /* 0x0001e80000100a00 */
[----:B------:R-:W-:Y:S04]  /*93e0*/  STL.64 [R1+0x230], R106 ;  /* 0x0002306a01007387 */ /* 0x000fe80000100a00 */
[----:B------:R1:W-:Y:S01]  /*93f0*/  STL.64 [R1+0x220], R102 ;  /* 0x0002206601007387 */ /* 0x0003e20000100a00 */
[----:B0-----:R-:W-:-:S03]  /*9400*/  LEA R104, P5, R31, R4, 0x1 ;  /* 0x000000041f687211 */ /* 0x001fc600078a08ff */
[----:B------:R0:W-:Y:S01]  /*9410*/  STL.64 [R1+0x218], R38 ;  /* 0x0002182601007387 */ /* 0x0001e20000100a00 */
[----:B------:R-:W-:Y:S02]  /*9420*/  LEA.HI.X.SX32 R105, R31, R2, 0x1, P5 ;  /* 0x000000021f697211 */ /* 0x000fe400028f0eff */
[-C--:B-1----:R-:W-:Y:S02]  /*9430*/  LEA R102, P6, R30, R4.reuse, 0x1 ;  /* 0x000000041e667211 */ /* 0x082fe400078c08ff */
[-C--:B------:R-:W-:Y:S02]  /*9440*/  LEA R34, P5, R28, R4.reuse, 0x1 ;  /* 0x000000041c227211 */ /* 0x080fe400078a08ff */
[----:B0-----:R-:W-:Y:S02]  /*9450*/  LEA R38, P4, R29, R4, 0x1 ;  /* 0x000000041d267211 */ /* 0x001fe400078808ff */
[----:B------:R-:W-:Y:S02]  /*9460*/  LEA.HI.X.SX32 R103, R30, R2, 0x1, P6 ;  /* 0x000000021e677211 */ /* 0x000fe400030f0eff */
[----:B------:R-:W-:-:S02]  /*9470*/  LEA R32, P6, R27, R4, 0x1 ;  /* 0x000000041b207211 */ /* 0x000fc400078c08ff */
[----:B------:R-:W-:Y:S02]  /*9480*/  LEA.HI.X.SX32 R39, R29, R2, 0x1, P4 ;  /* 0x000000021d277211 */ /* 0x000fe400020f0eff */
[----:B------:R-:W-:Y:S02]  /*9490*/  LEA R30, P4, R26, R4, 0x1 ;  /* 0x000000041a1e7211 */ /* 0x000fe400078808ff */
[----:B------:R-:W-:Y:S02]  /*94a0*/  LEA.HI.X.SX32 R35, R28, R2, 0x1, P5 ;  /* 0x000000021c237211 */ /* 0x000fe400028f0eff */
[----:B------:R-:W-:Y:S01]  /*94b0*/  LEA R28, P5, R25, R4, 0x1 ;  /* 0x00000004191c7211 */ /* 0x000fe200078a08ff */
[----:B------:R-:W-:Y:S01]  /*94c0*/  STL.64 [R1+0x210], R104 ;  /* 0x0002106801007387 */ /* 0x000fe20000100a00 */
[-C--:B------:R-:W-:Y:S02]  /*94d0*/  LEA.HI.X.SX32 R33, R27, R2.reuse, 0x1, P6 ;  /* 0x000000021b217211 */ /* 0x080fe400030f0eff */
[-C--:B------:R-:W-:Y:S01]  /*94e0*/  LEA.HI.X.SX32 R31, R26, R2.reuse, 0x1, P4 ;  /* 0x000000021a1f7211 */ /* 0x080fe200020f0eff */
[----:B------:R-:W-:Y:S01]  /*94f0*/  STL.64 [R1+0x208], R102 ;  /* 0x0002086601007387 */ /* 0x000fe20000100a00 */
[----:B------:R-:W-:-:S03]  /*9500*/  LEA.HI.X.SX32 R29, R25, R2, 0x1, P5 ;  /* 0x00000002191d7211 */ /* 0x000fc600028f0eff */
[----:B------:R-:W-:Y:S04]  /*9510*/  STL.64 [R1+0x200], R38 ;  /* 0x0002002601007387 */ /* 0x000fe80000100a00 */
[----:B------:R-:W-:Y:S04]  /*9520*/  STL.64 [R1+0x1f8], R34 ;  /* 0x0001f82201007387 */ /* 0x000fe80000100a00 */
[----:B------:R0:W-:Y:S04]  /*9530*/  STL.64 [R1+0x1f0], R32 ;  /* 0x0001f02001007387 */ /* 0x0001e80000100a00 */
[----:B------:R1:W-:Y:S04]  /*9540*/  STL.64 [R1+0x1e8], R30 ;  /* 0x0001e81e01007387 */ /* 0x0003e80000100a00 */
[----:B------:R2:W-:Y:S01]  /*9550*/  STL.64 [R1+0x1e0], R28 ;  /* 0x0001e01c01007387 */ /* 0x0005e20000100a00 */
[----:B0-----:R-:W-:-:S02]  /*9560*/  LEA R32, P6, R24, R4, 0x1 ;  /* 0x0000000418207211 */ /* 0x001fc400078c08ff */
[----:B-1----:R-:W-:Y:S02]  /*9570*/  LEA R30, P4, R23, R4, 0x1 ;  /* 0x00000004171e7211 */ /* 0x002fe400078808ff */
[----:B------:R-:W-:Y:S02]  /*9580*/  LEA.HI.X.SX32 R33, R24, R2, 0x1, P6 ;  /* 0x0000000218217211 */ /* 0x000fe400030f0eff */
[-C--:B--2---:R-:W-:Y:S02]  /*9590*/  LEA R28, P5, R22, R4.reuse, 0x1 ;  /* 0x00000004161c7211 */ /* 0x084fe400078a08ff */
[----:B------:R-:W-:Y:S02]  /*95a0*/  LEA R26, P6, R21, R4, 0x1 ;  /* 0x00000004151a7211 */ /* 0x000fe400078c08ff */
[----:B------:R-:W-:Y:S02]  /*95b0*/  LEA.HI.X.SX32 R31, R23, R2, 0x1, P4 ;  /* 0x00000002171f7211 */ /* 0x000fe400020f0eff */
[----:B------:R-:W-:-:S02]  /*95c0*/  LEA R24, P4, R20, R4, 0x1 ;  /* 0x0000000414187211 */ /* 0x000fc400078808ff */
[----:B------:R-:W-:Y:S02]  /*95d0*/  LEA.HI.X.SX32 R29, R22, R2, 0x1, P5 ;  /* 0x00000002161d7211 */ /* 0x000fe400028f0eff */
[----:B------:R-:W-:Y:S02]  /*95e0*/  LEA R22, P5, R19, R4, 0x1 ;  /* 0x0000000413167211 */ /* 0x000fe400078a08ff */
[-C--:B------:R-:W-:Y:S01]  /*95f0*/  LEA.HI.X.SX32 R27, R21, R2.reuse, 0x1, P6 ;  /* 0x00000002151b7211 */ /* 0x080fe200030f0eff */
[----:B------:R-:W-:Y:S01]  /*9600*/  STL.64 [R1+0x1d8], R32 ;  /* 0x0001d82001007387 */ /* 0x000fe20000100a00 */
[-C--:B------:R-:W-:Y:S02]  /*9610*/  LEA.HI.X.SX32 R25, R20, R2.reuse, 0x1, P4 ;  /* 0x0000000214197211 */ /* 0x080fe400020f0eff */
[----:B------:R-:W-:Y:S01]  /*9620*/  LEA.HI.X.SX32 R23, R19, R2, 0x1, P5 ;  /* 0x0000000213177211 */ /* 0x000fe200028f0eff */
        /* <DEDUP_REMOVED lines=12> */
[-C--:B------:R-:W-:Y:S02]  /*96f0*/  LEA.HI.X.SX32 R23, R16, R2.reuse, 0x1, P5 ;  /* 0x0000000210177211 */ /* 0x080fe400028f0eff */
        /* <DEDUP_REMOVED lines=44> */
[----:B------:R-:W-:Y:S01]  /*99c0*/  IMAD.MOV.U32 R97, RZ, RZ, R3 ;  /* 0x000000ffff617224 */ /* 0x000fe200078e0003 */
[----:B------:R-:W-:Y:S02]  /*99d0*/  LEA.HI.X.SX32 R11, R123, R2, 0x1, P5 ;  /* 0x000000027b0b7211 */ /* 0x000fe400028f0eff */
[CC--:B-1----:R-:W-:Y:S02]  /*99e0*/  LEA R8, P6, R100.reuse, R4.reuse, 0x1 ;  /* 0x0000000464087211 */ /* 0x0c2fe400078c08ff */
[C---:B0-----:R-:W-:Y:S02]  /*99f0*/  LEA R6, P4, R99.reuse, R4, 0x1 ;  /* 0x0000000463067211 */ /* 0x041fe400078808ff */
[-C--:B------:R-:W-:Y:S01]  /*9a00*/  LEA.HI.X.SX32 R9, R100, R2.reuse, 0x1, P6 ;  /* 0x0000000264097211 */ /* 0x080fe200030f0eff */
[----:B------:R-:W-:Y:S01]  /*9a10*/  IMAD.MOV.U32 R96, RZ, RZ, R93 ;  /* 0x000000ffff607224 */ /* 0x000fe200078e005d */
[----:B------:R-:W-:Y:S01]  /*9a20*/  LEA.HI.X.SX32 R7, R99, R2, 0x1, P4 ;  /* 0x0000000263077211 */ /* 0x000fe200020f0eff */
[----:B------:R0:W-:Y:S04]  /*9a30*/  STL.64 [R1+0x120], R10 ;  /* 0x0001200a01007387 */ /* 0x0001e80000100a00 */
[----:B------:R1:W-:Y:S04]  /*9a40*/  STL.64 [R1+0x118], R8 ;  /* 0x0001180801007387 */ /* 0x0003e80000100a00 */
[----:B------:R2:W-:Y:S01]  /*9a50*/  STL.64 [R1+0x110], R6 ;  /* 0x0001100601007387 */ /* 0x0005e20000100a00 */
[----:B0-----:R-:W-:-:S02]  /*9a60*/  LEA R10, P5, R98, R4, 0x1 ;  /* 0x00000004620a7211 */ /* 0x001fc400078a08ff */
[C---:B-1----:R-:W-:Y:S02]  /*9a70*/  LEA R8, P6, R97.reuse, R4, 0x1 ;  /* 0x0000000461087211 */ /* 0x042fe400078c08ff */
[----:B------:R-:W-:Y:S02]  /*9a80*/  LEA.HI.X.SX32 R11, R98, R2, 0x1, P5 ;  /* 0x00000002620b7211 */ /* 0x000fe400028f0eff */
[C---:B--2---:R-:W-:Y:S02]  /*9a90*/  LEA R6, P4, R96.reuse, R4, 0x1 ;  /* 0x0000000460067211 */ /* 0x044fe400078808ff */
        /* <DEDUP_REMOVED lines=10> */
[-C--:B------:R-:W-:Y:S02]  /*9b40*/  LEA.HI.X.SX32 R9, R94, R2.reuse, 0x1, P6 ;  /* 0x000000025e097211 */ /* 0x080fe400030f0eff */
        /* <DEDUP_REMOVED lines=25> */
[----:B--2---:R-:W-:Y:S01]  /*9ce0*/  LEA R6, P4, R47, R4, 0x1 ;  /* 0x000000042f067211 */ /* 0x004fe200078808ff */
[----:B------:R-:W-:Y:S01]  /*9cf0*/  IMAD R49, R49, UR7, RZ ;  /* 0x0000000731317c24 */ /* 0x000fe2000f8e02ff */
[-C--:B------:R-:W-:Y:S01]  /*9d00*/  LEA.HI.X.SX32 R9, R46, R2.reuse, 0x1, P6 ;  /* 0x000000022e097211 */ /* 0x080fe200030f0eff */
[----:B------:R-:W-:Y:S01]  /*9d10*/  IMAD R50, R50, UR7, RZ ;  /* 0x0000000732327c24 */ /* 0x000fe2000f8e02ff */
[----:B------:R-:W-:Y:S01]  /*9d20*/  LEA.HI.X.SX32 R7, R47, R2, 0x1, P4 ;  /* 0x000000022f077211 */ /* 0x000fe200020f0eff */
[----:B------:R0:W-:Y:S04]  /*9d30*/  STL.64 [R1+0xa8], R10 ;  /* 0x0000a80a01007387 */ /* 0x0001e80000100a00 */
[----:B------:R1:W-:Y:S04]  /*9d40*/  STL.64 [R1+0xa0], R8 ;  /* 0x0000a00801007387 */ /* 0x0003e80000100a00 */
[----:B------:R2:W-:Y:S01]  /*9d50*/  STL.64 [R1+0x98], R6 ;  /* 0x0000980601007387 */ /* 0x0005e20000100a00 */
[----:B0-----:R-:W-:-:S02]  /*9d60*/  LEA R10, P5, R48, R4, 0x1 ;  /* 0x00000004300a7211 */ /* 0x001fc400078a08ff */
[----:B-1----:R-:W-:Y:S01]  /*9d70*/  LEA R8, P6, R49, R4, 0x1 ;  /* 0x0000000431087211 */ /* 0x002fe200078c08ff */
[----:B------:R-:W-:Y:S01]  /*9d80*/  IMAD R51, R51, UR7, RZ ;  /* 0x0000000733337c24 */ /* 0x000fe2000f8e02ff */
        /* <DEDUP_REMOVED lines=53> */
[----:B------:R-:W-:Y:S04]  /*a0e0*/  STL.64 [R1+0x8], R6 ;  /* 0x0000080601007387 */ /* 0x000fe80000100a00 */
[----:B------:R-:W2:Y:S01]  /*a0f0*/  LDL.LU R38, [R1+0x270] ;  /* 0x0002700001267983 */ /* 0x000ea20000300800 */
[----:B------:R-:W-:-:S02]  /*a100*/  IMAD R65, R65, UR7, RZ ;  /* 0x0000000741417c24 */ /* 0x000fc4000f8e02ff */
[----:B------:R-:W-:Y:S01]  /*a110*/  IMAD R64, R64, UR7, RZ ;  /* 0x0000000740407c24 */ /* 0x000fe2000f8e02ff */
[----:B------:R-:W3:Y:S01]  /*a120*/  LDL.LU R39, [R1+0x274] ;  /* 0x0002740001277983 */ /* 0x000ee20000300800 */
[----:B------:R-:W-:Y:S01]  /*a130*/  IMAD R125, R118, UR7, RZ ;  /* 0x00000007767d7c24 */ /* 0x000fe2000f8e02ff */
[-C--:B------:R-:W-:Y:S01]  /*a140*/  LEA R118, P6, R65, R4.reuse, 0x1 ;  /* 0x0000000441767211 */ /* 0x080fe200078c08ff */
[----:B------:R-:W-:Y:S01]  /*a150*/  IMAD R66, R66, UR7, RZ ;  /* 0x0000000742427c24 */ /* 0x000fe2000f8e02ff */
[----:B------:R-:W-:Y:S01]  /*a160*/  LEA R120, P5, R64, R4, 0x1 ;  /* 0x0000000440787211 */ /* 0x000fe200078a08ff */
[----:B------:R-:W-:Y:S02]  /*a170*/  IMAD R67, R67, UR7, RZ ;  /* 0x0000000743437c24 */ /* 0x000fe4000f8e02ff */
[----:B------:R-:W-:Y:S01]  /*a180*/  IMAD R3, R119, UR7, RZ ;  /* 0x0000000777037c24 */ /* 0x000fe2000f8e02ff */
[----:B------:R-:W-:Y:S01]  /*a190*/  LEA.HI.X.SX32 R119, R65, R2, 0x1, P6 ;  /* 0x0000000241777211 */ /* 0x000fe200030f0eff */
[----:B------:R-:W-:Y:S01]  /*a1a0*/  IMAD R68, R68, UR7, RZ ;  /* 0x0000000744447c24 */ /* 0x000fe2000f8e02ff */
[----:B------:R-:W-:Y:S01]  /*a1b0*/  LEA R116, P4, R66, R4, 0x1 ;  /* 0x0000000442747211 */ /* 0x000fe200078808ff */
[----:B------:R-:W-:Y:S01]  /*a1c0*/  IMAD R69, R69, UR7, RZ ;  /* 0x0000000745457c24 */ /* 0x000fe2000f8e02ff */
[----:B------:R-:W-:Y:S01]  /*a1d0*/  LEA.HI.X.SX32 R121, R64, R2, 0x1, P5 ;  /* 0x0000000240797211 */ /* 0x000fe200028f0eff */
[----:B------:R-:W-:Y:S01]  /*a1e0*/  STL.64 [R1+0x4e8], R118 ;  /* 0x0004e87601007387 */ /* 0x000fe20000100a00 */
[----:B------:R-:W-:Y:S01]  /*a1f0*/  LEA R114, P5, R67, R4, 0x1 ;  /* 0x0000000443727211 */ /* 0x000fe200078a08ff */
[----:B------:R-:W-:Y:S01]  /*a200*/  IMAD R70, R70, UR7, RZ ;  /* 0x0000000746467c24 */ /* 0x000fe2000f8e02ff */
[----:B------:R-:W-:Y:S01]  /*a210*/  LEA.HI.X.SX32 R117, R66, R2, 0x1, P4 ;  /* 0x0000000242757211 */ /* 0x000fe200020f0eff */
[----:B------:R-:W-:Y:S01]  /*a220*/  STL [R1+0x634], R118 ;  /* 0x0006347601007387 */ /* 0x000fe20000100800 */
[----:B------:R-:W-:Y:S01]  /*a230*/  LEA R112, P6, R68, R4, 0x1 ;  /* 0x0000000444707211 */ /* 0x000fe200078c08ff */
[----:B------:R-:W-:Y:S01]  /*a240*/  IMAD R71, R71, UR7, RZ ;  /* 0x0000000747477c24 */ /* 0x000fe2000f8e02ff */
[----:B------:R-:W-:Y:S01]  /*a250*/  LEA.HI.X.SX32 R115, R67, R2, 0x1, P5 ;  /* 0x0000000243737211 */ /* 0x000fe200028f0eff */
[----:B------:R-:W-:Y:S01]  /*a260*/  STL [R1+0x630], R119 ;  /* 0x0006307701007387 */ /* 0x000fe20000100800 */
[----:B------:R-:W-:-:S03]  /*a270*/  LEA R110, P4, R69, R4, 0x1 ;  /* 0x00000004456e7211 */ /* 0x000fc600078808ff */
[----:B------:R-:W-:Y:S01]  /*a280*/  STL.64 [R1], R120 ;  /* 0x0000007801007387 */ /* 0x000fe20000100a00 */
[----:B------:R-:W-:-:S03]  /*a290*/  IMAD R72, R72, UR7, RZ ;  /* 0x0000000748487c24 */ /* 0x000fc6000f8e02ff */
[----:B------:R-:W-:Y:S01]  /*a2a0*/  STL [R1+0x63c], R120 ;  /* 0x00063c7801007387 */ /* 0x000fe20000100800 */
[----:B------:R-:W-:-:S03]  /*a2b0*/  LEA.HI.X.SX32 R113, R68, R2, 0x1, P6 ;  /* 0x0000000244717211 */ /* 0x000fc600030f0eff */
[----:B------:R-:W-:Y:S01]  /*a2c0*/  STL [R1+0x638], R121 ;  /* 0x0006387901007387 */ /* 0x000fe20000100800 */
[----:B------:R-:W-:Y:S01]  /*a2d0*/  IMAD R73, R73, UR7, RZ ;  /* 0x0000000749497c24 */ /* 0x000fe2000f8e02ff */
[----:B------:R-:W-:Y:S02]  /*a2e0*/  LEA R108, P5, R70, R4, 0x1 ;  /* 0x00000004466c7211 */ /* 0x000fe400078a08ff */
[----:B------:R-:W-:Y:S01]  /*a2f0*/  STL [R1+0x644], R116 ;  /* 0x0006447401007387 */ /* 0x000fe20000100800 */
[----:B------:R-:W-:-:S03]  /*a300*/  LEA.HI.X.SX32 R111, R69, R2, 0x1, P4 ;  /* 0x00000002456f7211 */ /* 0x000fc600020f0eff */
[----:B------:R-:W-:Y:S01]  /*a310*/  STL [R1+0x640], R117 ;  /* 0x0006407501007387 */ /* 0x000fe20000100800 */
[-C--:B------:R-:W-:Y:S01]  /*a320*/  LEA R106, P6, R71, R4.reuse, 0x1 ;  /* 0x00000004476a7211 */ /* 0x080fe200078c08ff */
[----:B------:R-:W-:Y:S02]  /*a330*/  IMAD R74, R74, UR7, RZ ;  /* 0x000000074a4a7c24 */ /* 0x000fe4000f8e02ff */
[----:B------:R-:W-:Y:S01]  /*a340*/  STL.64 [R1+0x4f0], R114 ;  /* 0x0004f07201007387 */ /* 0x000fe20000100a00 */
[----:B------:R-:W-:Y:S01]  /*a350*/  IMAD R75, R75, UR7, RZ ;  /* 0x000000074b4b7c24 */ /* 0x000fe2000f8e02ff */
[----:B------:R-:W-:Y:S02]  /*a360*/  LEA R104, P4, R72, R4, 0x1 ;  /* 0x0000000448687211 */ /* 0x000fe400078808ff */
        /* <DEDUP_REMOVED lines=8> */
[----:B------:R-:W-:Y:S01]  /*a3f0*/  IMAD R77, R77, UR7, RZ ;  /* 0x000000074d4d7c24 */ /* 0x000fe2000f8e02ff */
[----:B------:R-:W-:Y:S02]  /*a400*/  LEA R100, P6, R74, R4, 0x1 ;  /* 0x000000044a647211 */ /* 0x000fe400078c08ff */
[----:B------:R-:W-:Y:S01]  /*a410*/  STL.64 [R1+0x4f8], R110 ;  /* 0x0004f86e01007387 */ /* 0x000fe20000100a00 */
[----:B------:R-:W-:Y:S01]  /*a420*/  LEA.HI.X.SX32 R105, R72, R2, 0x1, P4 ;  /* 0x0000000248697211 */ /* 0x000fe200020f0eff */
[----:B------:R-:W-:Y:S02]  /*a430*/  IMAD R78, R78, UR7, RZ ;  /* 0x000000074e4e7c24 */ /* 0x000fe4000f8e02ff */
[----:B------:R-:W-:Y:S01]  /*a440*/  STL [R1+0x65c], R110 ;  /* 0x00065c6e01007387 */ /* 0x000fe20000100800 */
[----:B------:R-:W-:-:S03]  /*a450*/  LEA R98, P4, R75, R4, 0x1 ;  /* 0x000000044b627211 */ /* 0x000fc600078808ff */
[----:B------:R-:W-:Y:S01]  /*a460*/  STL [R1+0x658], R111 ;  /* 0x0006586f01007387 */ /* 0x000fe20000100800 */
[----:B------:R-:W-:Y:S01]  /*a470*/  LEA.HI.X.SX32 R103, R73, R2, 0x1, P5 ;  /* 0x0000000249677211 */ /* 0x000fe200028f0eff */
[----:B------:R-:W-:Y:S02]  /*a480*/  IMAD R79, R79, UR7, RZ ;  /* 0x000000074f4f7c24 */ /* 0x000fe4000f8e02ff */
[----:B------:R-:W-:Y:S01]  /*a490*/  STL [R1+0x664], R108 ;  /* 0x0006646c01007387 */ /* 0x000fe20000100800 */
[----:B------:R-:W-:-:S03]  /*a4a0*/  LEA R96, P5, R76, R4, 0x1 ;  /* 0x000000044c607211 */ /* 0x000fc600078a08ff */
[----:B------:R-:W-:Y:S01]  /*a4b0*/  STL [R1+0x660], R109 ;  /* 0x0006606d01007387 */ /* 0x000fe20000100800 */
[----:B------:R-:W-:Y:S01]  /*a4c0*/  LEA.HI.X.SX32 R101, R74, R2, 0x1, P6 ;  /* 0x000000024a657211 */ /* 0x000fe200030f0eff */
[----:B------:R-:W-:Y:S02]  /*a4d0*/  IMAD R80, R80, UR7, RZ ;  /* 0x0000000750507c24 */ /* 0x000fe4000f8e02ff */
[----:B------:R-:W-:Y:S01]  /*a4e0*/  STL.64 [R1+0x500], R106 ;  /* 0x0005006a01007387 */ /* 0x000fe20000100a00 */
[----:B------:R-:W-:Y:S01]  /*a4f0*/  IMAD R88, R88, UR7, RZ ;  /* 0x0000000758587c24 */ /* 0x000fe2000f8e02ff */
[----:B------:R-:W-:Y:S02]  /*a500*/  LEA R94, P6, R77, R4, 0x1 ;  /* 0x000000044d5e7211 */ /* 0x000fe400078c08ff */
[----:B------:R-:W-:Y:S01]  /*a510*/  STL [R1+0x66c], R106 ;  /* 0x00066c6a01007387 */ /* 0x000fe20000100800 */
[----:B------:R-:W-:Y:S01]  /*a520*/  LEA.HI.X.SX32 R99, R75, R2, 0x1, P4 ;  /* 0x000000024b637211 */ /* 0x000fe200020f0eff */
[----:B------:R-:W-:Y:S01]  /*a530*/  IMAD R81, R81, UR7, RZ ;  /* 0x0000000751517c24 */ /* 0x000fe2000f8e02ff */
[----:B------:R-:W-:Y:S01]  /*a540*/  LEA R92, P4, R78, R4, 0x1 ;  /* 0x000000044e5c7211 */ /* 0x000fe200078808ff */
[----:B------:R-:W-:Y:S01]  /*a550*/  STL [R1+0x668], R107 ;  /* 0x0006686b01007387 */ /* 0x000fe20000100800 */
[----:B------:R-:W-:Y:S01]  /*a560*/  IMAD R86, R86, UR7, RZ ;  /* 0x0000000756567c24 */ /* 0x000fe2000f8e02ff */
[----:B------:R-:W-:Y:S01]  /*a570*/  LEA.HI.X.SX32 R97, R76, R2, 0x1, P5 ;  /* 0x000000024c617211 */ /* 0x000fe200028f0eff */
[----:B------:R-:W-:Y:S01]  /*a580*/  IMAD R82, R82, UR7, RZ ;  /* 0x0000000752527c24 */ /* 0x000fe2000f8e02ff */
[----:B------:R-:W-:Y:S01]  /*a590*/  STL [R1+0x674], R104 ;  /* 0x0006746801007387 */ /* 0x000fe20000100800 */
[----:B------:R-:W-:Y:S01]  /*a5a0*/  LEA R90, P5, R79, R4, 0x1 ;  /* 0x000000044f5a7211 */ /* 0x000fe200078a08ff */
[----:B------:R-:W-:-:S02]  /*a5b0*/  IMAD R89, R89, UR7, RZ ;  /* 0x0000000759597c24 */ /* 0x000fc4000f8e02ff */
[----:B------:R-:W-:Y:S01]  /*a5c0*/  STL [R1+0x670], R105 ;  /* 0x0006706901007387 */ /* 0x000fe20000100800 */
[----:B------:R-:W-:Y:S01]  /*a5d0*/  IMAD.MOV.U32 R32, RZ, RZ, R88 ;  /* 0x000000ffff207224 */ /* 0x000fe200078e0058 */
[----:B------:R-:W-:Y:S02]  /*a5e0*/  LEA.HI.X.SX32 R95, R77, R2, 0x1, P6 ;  /* 0x000000024d5f7211 */ /* 0x000fe400030f0eff */
[----:B------:R-:W-:Y:S01]  /*a5f0*/  STL.64 [R1+0x508], R102 ;  /* 0x0005086601007387 */ /* 0x000fe20000100a00 */
[----:B------:R-:W-:Y:S01]  /*a600*/  IMAD R87, R87, UR7, RZ ;  /* 0x0000000757577c24 */ /* 0x000fe2000f8e02ff */
[----:B------:R-:W-:Y:S01]  /*a610*/  LEA R88, P6, R80, R4, 0x1 ;  /* 0x0000000450587211 */ /* 0x000fe200078c08ff */
[----:B------:R-:W-:Y:S01]  /*a620*/  IMAD.MOV.U32 R31, RZ, RZ, R86 ;  /* 0x000000ffff1f7224 */ /* 0x000fe200078e0056 */
[----:B------:R-:W-:Y:S01]  /*a630*/  STL.64 [R1+0x678], R102 ;  /* 0x0006786601007387 */ /* 0x000fe20000100a00 */
[----:B------:R-:W-:Y:S01]  /*a640*/  LEA.HI.X.SX32 R93, R78, R2, 0x1, P4 ;  /* 0x000000024e5d7211 */ /* 0x000fe200020f0eff */
[----:B------:R-:W-:Y:S01]  /*a650*/  IMAD R84, R84, UR7, RZ ;  /* 0x0000000754547c24 */ /* 0x000fe2000f8e02ff */
[----:B------:R-:W-:Y:S01]  /*a660*/  LEA R86, P4, R81, R4, 0x1 ;  /* 0x0000000451567211 */ /* 0x000fe200078808ff */
[----:B------:R4:W-:Y:S01]  /*a670*/  STL.64 [R1+0x680], R100 ;  /* 0x0006806401007387 */ /* 0x0009e20000100a00 */
[----:B------:R-:W-:Y:S01]  /*a680*/  IMAD.MOV.U32 R35, RZ, RZ, R82 ;  /* 0x000000ffff237224 */ /* 0x000fe200078e0052 */
[----:B------:R-:W-:Y:S01]  /*a690*/  LEA.HI.X.SX32 R91, R79, R2, 0x1, P5 ;  /* 0x000000024f5b7211 */ /* 0x000fe200028f0eff */
[----:B------:R-:W-:Y:S01]  /*a6a0*/  IMAD R83, R83, UR7, RZ ;  /* 0x0000000753537c24 */ /* 0x000fe2000f8e02ff */
[----:B------:R-:W-:Y:S01]  /*a6b0*/  STL.64 [R1+0x510], R98 ;  /* 0x0005106201007387 */ /* 0x000fe20000100a00 */
[----:B------:R-:W-:-:S02]  /*a6c0*/  IMAD R85, R85, UR7, RZ ;  /* 0x0000000755557c24 */ /* 0x000fc4000f8e02ff */
[----:B------:R-:W-:Y:S01]  /*a6d0*/  IMAD.MOV.U32 R34, RZ, RZ, R89 ;  /* 0x000000ffff227224 */ /* 0x000fe200078e0059 */
[----:B------:R-:W-:Y:S01]  /*a6e0*/  STL.64 [R1+0x688], R98 ;  /* 0x0006886201007387 */ /* 0x000fe20000100a00 */
[----:B------:R-:W-:Y:S01]  /*a6f0*/  IMAD.MOV.U32 R30, RZ, RZ, R87 ;  /* 0x000000ffff1e7224 */ /* 0x000fe200078e0057 */
[-C--:B------:R-:W-:Y:S02]  /*a700*/  LEA.HI.X.SX32 R89, R80, R2.reuse, 0x1, P6 ;  /* 0x0000000250597211 */ /* 0x080fe400030f0eff */
[----:B------:R-:W-:Y:S01]  /*a710*/  STL.64 [R1+0x690], R96 ;  /* 0x0006906001007387 */ /* 0x000fe20000100a00 */
[----:B------:R-:W-:Y:S01]  /*a720*/  IMAD.MOV.U32 R33, RZ, RZ, R84 ;  /* 0x000000ffff217224 */ /* 0x000fe200078e0054 */
[----:B------:R-:W-:Y:S02]  /*a730*/  LEA.HI.X.SX32 R87, R81, R2, 0x1, P4 ;  /* 0x0000000251577211 */ /* 0x000fe400020f0eff */
[----:B------:R-:W-:Y:S01]  /*a740*/  STL.64 [R1+0x518], R94 ;  /* 0x0005185e01007387 */ /* 0x000fe20000100a00 */
[----:B------:R-:W-:Y:S01]  /*a750*/  LEA R84, P5, R35, R4, 0x1 ;  /* 0x0000000423547211 */ /* 0x000fe200078a08ff */
[----:B------:R-:W-:-:S02]  /*a760*/  IMAD.MOV.U32 R29, RZ, RZ, R85 ;  /* 0x000000ffff1d7224 */ /* 0x000fc400078e0055 */
[----:B------:R-:W-:Y:S01]  /*a770*/  STL.64 [R1+0x698], R94 ;  /* 0x0006985e01007387 */ /* 0x000fe20000100a00 */
[----:B------:R-:W-:-:S03]  /*a780*/  LEA R82, P6, R83, R4, 0x1 ;  /* 0x0000000453527211 */ /* 0x000fc600078c08ff */
[----:B------:R-:W-:Y:S01]  /*a790*/  STL.64 [R1+0x6a0], R92 ;  /* 0x0006a05c01007387 */ /* 0x000fe20000100a00 */
[----:B------:R-:W-:-:S03]  /*a7a0*/  LEA R80, P4, R33, R4, 0x1 ;  /* 0x0000000421507211 */ /* 0x000fc600078808ff */
[----:B------:R-:W-:Y:S01]  /*a7b0*/  STL.64 [R1+0x520], R90 ;  /* 0x0005205a01007387 */ /* 0x000fe20000100a00 */
[----:B------:R-:W-:-:S03]  /*a7c0*/  LEA.HI.X.SX32 R85, R35, R2, 0x1, P5 ;  /* 0x0000000223557211 */ /* 0x000fc600028f0eff */
[----:B------:R-:W-:Y:S01]  /*a7d0*/  STL.64 [R1+0x6a8], R90 ;  /* 0x0006a85a01007387 */ /* 0x000fe20000100a00 */
[----:B------:R-:W-:Y:S01]  /*a7e0*/  IMAD R124, R59, UR7, RZ ;  /* 0x000000073b7c7c24 */ /* 0x000fe2000f8e02ff */
[----:B------:R-:W-:Y:S02]  /*a7f0*/  LEA.HI.X.SX32 R83, R83, R2, 0x1, P6 ;  /* 0x0000000253537211 */ /* 0x000fe400030f0eff */
[----:B------:R-:W-:Y:S01]  /*a800*/  STL.64 [R1+0x6b0], R88 ;  /* 0x0006b05801007387 */ /* 0x000fe20000100a00 */
[----:B------:R-:W-:-:S03]  /*a810*/  LEA R78, P5, R29, R4, 0x1 ;  /* 0x000000041d4e7211 */ /* 0x000fc600078a08ff */
[----:B------:R-:W-:Y:S01]  /*a820*/  STL.64 [R1+0x528], R86 ;  /* 0x0005285601007387 */ /* 0x000fe20000100a00 */
[----:B------:R-:W-:-:S03]  /*a830*/  LEA.HI.X.SX32 R81, R33, R2, 0x1, P4 ;  /* 0x0000000221517211 */ /* 0x000fc600020f0eff */
[----:B------:R-:W-:Y:S04]  /*a840*/  STL.64 [R1+0x6b8], R86 ;  /* 0x0006b85601007387 */ /* 0x000fe80000100a00 */
[----:B------:R-:W4:Y:S01]  /*a850*/  LDL.LU R59, [R1+0x278] ;  /* 0x00027800013b7983 */ /* 0x000f220000300800 */
[----:B------:R-:W-:-:S03]  /*a860*/  LEA.HI.X.SX32 R79, R29, R2, 0x1, P5 ;  /* 0x000000021d4f7211 */ /* 0x000fc600028f0eff */
[----:B------:R-:W4:Y:S04]  /*a870*/  LDL.LU R36, [R1+0x27c] ;  /* 0x00027c0001247983 */ /* 0x000f280000300800 */
[----:B------:R-:W4:Y:S01]  /*a880*/  LDL.LU R35, [R1+0x280] ;  /* 0x0002800001237983 */ /* 0x000f220000300800 */
[----:B------:R-:W-:-:S03]  /*a890*/  LEA R76, P6, R31, R4, 0x1 ;  /* 0x000000041f4c7211 */ /* 0x000fc600078c08ff */
[----:B------:R-:W-:Y:S01]  /*a8a0*/  STL.64 [R1+0x6c0], R84 ;  /* 0x0006c05401007387 */ /* 0x000fe20000100a00 */
[----:B------:R-:W-:-:S03]  /*a8b0*/  LEA R74, P4, R30, R4, 0x1 ;  /* 0x000000041e4a7211 */ /* 0x000fc600078808ff */
[----:B------:R-:W-:Y:S04]  /*a8c0*/  STL.64 [R1+0x530], R82 ;  /* 0x0005305201007387 */ /* 0x000fe80000100a00 */
[----:B------:R-:W-:Y:S04]  /*a8d0*/  STL.64 [R1+0x6c8], R82 ;  /* 0x0006c85201007387 */ /* 0x000fe80000100a00 */
[----:B------:R-:W4:Y:S01]  /*a8e0*/  LDL.LU R33, [R1+0x284] ;  /* 0x0002840001217983 */ /* 0x000f220000300800 */
[----:B------:R-:W-:-:S03]  /*a8f0*/  LEA.HI.X.SX32 R77, R31, R2, 0x1, P6 ;  /* 0x000000021f4d7211 */ /* 0x000fc600030f0eff */
[----:B------:R0:W-:Y:S01]  /*a900*/  STL.64 [R1+0x6d0], R80 ;  /* 0x0006d05001007387 */ /* 0x0001e20000100a00 */
[----:B------:R-:W-:-:S03]  /*a910*/  LEA.HI.X.SX32 R75, R30, R2, 0x1, P4 ;  /* 0x000000021e4b7211 */ /* 0x000fc600020f0eff */
[----:B------:R-:W4:Y:S01]  /*a920*/  LDL.LU R29, [R1+0x288] ;  /* 0x00028800011d7983 */ /* 0x000f220000300800 */
[----:B------:R-:W-:-:S03]  /*a930*/  LEA R72, P5, R32, R4, 0x1 ;  /* 0x0000000420487211 */ /* 0x000fc600078a08ff */
[----:B------:R-:W-:Y:S01]  /*a940*/  STL.64 [R1+0x538], R78 ;  /* 0x0005384e01007387 */ /* 0x000fe20000100a00 */
[----:B------:R-:W-:-:S03]  /*a950*/  LEA R70, P6, R34, R4, 0x1 ;  /* 0x0000000422467211 */ /* 0x000fc600078c08ff */
[----:B------:R0:W-:Y:S04]  /*a960*/  STL.64 [R1+0x6d8], R78 ;  /* 0x0006d84e01007387 */ /* 0x0001e80000100a00 */
[----:B------:R-:W4:Y:S01]  /*a970*/  LDL.LU R31, [R1+0x28c] ;  /* 0x00028c00011f7983 */ /* 0x000f220000300800 */
[-C--:B------:R-:W-:Y:S02]  /*a980*/  LEA.HI.X.SX32 R73, R32, R2.reuse, 0x1, P5 ;  /* 0x0000000220497211 */ /* 0x080fe400028f0eff */
[----:B------:R-:W-:Y:S01]  /*a990*/  LEA.HI.X.SX32 R71, R34, R2, 0x1, P6 ;  /* 0x0000000222477211 */ /* 0x000fe200030f0eff */
[----:B------:R-:W4:Y:S04]  /*a9a0*/  LDL.LU R30, [R1+0x290] ;  /* 0x00029000011e7983 */ /* 0x000f280000300800 */
[----:B------:R-:W-:Y:S04]  /*a9b0*/  STL.64 [R1+0x540], R74 ;  /* 0x0005404a01007387 */ /* 0x000fe80000100a00 */
[----:B------:R-:W4:Y:S04]  /*a9c0*/  LDL.LU R32, [R1+0x294] ;  /* 0x0002940001207983 */ /* 0x000f280000300800 */
[----:B------:R-:W4:Y:S04]  /*a9d0*/  LDL.LU R34, [R1+0x298] ;  /* 0x0002980001227983 */ /* 0x000f280000300800 */
[----:B------:R-:W-:Y:S04]  /*a9e0*/  STL.64 [R1+0x548], R70 ;  /* 0x0005484601007387 */ /* 0x000fe80000100a00 */
[----:B------:R-:W-:Y:S01]  /*a9f0*/  STL.64 [R1+0x600], R70 ;  /* 0x0006004601007387 */ /* 0x000fe20000100a00 */
[----:B--2---:R-:W-:-:S04]  /*aa00*/  LEA R68, P4, R38, R4, 0x1 ;  /* 0x0000000426447211 */ /* 0x004fc800078808ff */
[----:B------:R-:W-:Y:S02]  /*aa10*/  LEA.HI.X.SX32 R69, R38, R2, 0x1, P4 ;  /* 0x0000000226457211 */ /* 0x000fe400020f0eff */
[----:B------:R-:W2:Y:S01]  /*aa20*/  LDL.LU R38, [R1+0x29c] ;  /* 0x00029c0001267983 */ /* 0x000ea20000300800 */
[----:B---3--:R-:W-:-:S04]  /*aa30*/  LEA R66, P5, R39, R4, 0x1 ;  /* 0x0000000427427211 */ /* 0x008fc800078a08ff */
[----:B------:R-:W-:-:S05]  /*aa40*/  LEA.HI.X.SX32 R67, R39, R2, 0x1, P5 ;  /* 0x0000000227437211 */ /* 0x000fca00028f0eff */
[----:B------:R-:W-:Y:S04]  /*aa50*/  STL.64 [R1+0x550], R66 ;  /* 0x0005504201007387 */ /* 0x000fe80000100a00 */
[----:B------:R-:W-:Y:S04]  /*aa60*/  STL.64 [R1+0x608], R66 ;  /* 0x0006084201007387 */ /* 0x000fe80000100a00 */
[----:B------:R-:W3:Y:S01]  /*aa70*/  LDL.LU R39, [R1+0x2a0] ;  /* 0x0002a00001277983 */ /* 0x000ee20000300800 */
[-C--:B----4-:R-:W-:Y:S02]  /*aa80*/  LEA R64, P6, R59, R4.reuse, 0x1 ;  /* 0x000000043b407211 */ /* 0x090fe400078c08ff */
[----:B------:R-:W-:-:S02]  /*aa90*/  LEA R62, P4, R36, R4, 0x1 ;  /* 0x00000004243e7211 */ /* 0x000fc400078808ff */
[----:B------:R-:W-:Y:S02]  /*aaa0*/  LEA.HI.X.SX32 R65, R59, R2, 0x1, P6 ;  /* 0x000000023b417211 */ /* 0x000fe400030f0eff */
[C---:B------:R-:W-:Y:S02]  /*aab0*/  LEA R60, P5, R35.reuse, R4, 0x1 ;  /* 0x00000004233c7211 */ /* 0x040fe400078a08ff */
[-C--:B------:R-:W-:Y:S02]  /*aac0*/  LEA.HI.X.SX32 R63, R36, R2.reuse, 0x1, P4 ;  /* 0x00000002243f7211 */ /* 0x080fe400020f0eff */
[----:B------:R-:W-:Y:S01]  /*aad0*/  LEA.HI.X.SX32 R61, R35, R2, 0x1, P5 ;  /* 0x00000002233d7211 */ /* 0x000fe200028f0eff */
[----:B------:R-:W4:Y:S04]  /*aae0*/  LDL.LU R36, [R1+0x2a4] ;  /* 0x0002a40001247983 */ /* 0x000f280000300800 */
[----:B------:R-:W-:Y:S01]  /*aaf0*/  STL.64 [R1+0x558], R62 ;  /* 0x0005583e01007387 */ /* 0x000fe20000100a00 */
[----:B------:R-:W-:-:S03]  /*ab00*/  LEA R58, P6, R33, R4, 0x1 ;  /* 0x00000004213a7211 */ /* 0x000fc600078c08ff */
[----:B------:R-:W-:Y:S01]  /*ab10*/  STL.64 [R1+0x5e0], R62 ;  /* 0x0005e03e01007387 */ /* 0x000fe20000100a00 */
[----:B------:R-:W-:-:S03]  /*ab20*/  LEA.HI.X.SX32 R59, R33, R2, 0x1, P6 ;  /* 0x00000002213b7211 */ /* 0x000fc600030f0eff */
[----:B------:R-:W4:Y:S01]  /*ab30*/  LDL.LU R35, [R1+0x2a8] ;  /* 0x0002a80001237983 */ /* 0x000f220000300800 */
[----:B------:R-:W-:-:S03]  /*ab40*/  LEA R56, P4, R29, R4, 0x1 ;  /* 0x000000041d387211 */ /* 0x000fc600078808ff */
[----:B------:R-:W4:Y:S01]  /*ab50*/  LDL.LU R33, [R1+0x2ac] ;  /* 0x0002ac0001217983 */ /* 0x000f220000300800 */
[----:B------:R-:W-:-:S03]  /*ab60*/  LEA.HI.X.SX32 R57, R29, R2, 0x1, P4 ;  /* 0x000000021d397211 */ /* 0x000fc600020f0eff */
[----:B------:R-:W-:Y:S01]  /*ab70*/  STL.64 [R1+0x560], R58 ;  /* 0x0005603a01007387 */ /* 0x000fe20000100a00 */
[----:B------:R-:W-:-:S03]  /*ab80*/  LEA R54, P5, R31, R4, 0x1 ;  /* 0x000000041f367211 */ /* 0x000fc600078a08ff */
[----:B------:R-:W-:Y:S01]  /*ab90*/  STL.64 [R1+0x5e8], R58 ;  /* 0x0005e83a01007387 */ /* 0x000fe20000100a00 */
[----:B------:R-:W-:Y:S02]  /*aba0*/  LEA.HI.X.SX32 R55, R31, R2, 0x1, P5 ;  /* 0x000000021f377211 */ /* 0x000fe400028f0eff */
[-C--:B------:R-:W-:Y:S01]  /*abb0*/  LEA R52, P6, R30, R4.reuse, 0x1 ;  /* 0x000000041e347211 */ /* 0x080fe200078c08ff */
[----:B------:R-:W4:Y:S04]  /*abc0*/  LDL.LU R31, [R1+0x2b0] ;  /* 0x0002b000011f7983 */ /* 0x000f280000300800 */
[----:B------:R-:W4:Y:S01]  /*abd0*/  LDL.LU R29, [R1+0x2b4] ;  /* 0x0002b400011d7983 */ /* 0x000f220000300800 */
[----:B------:R-:W-:Y:S02]  /*abe0*/  LEA R50, P4, R32, R4, 0x1 ;  /* 0x0000000420327211 */ /* 0x000fe400078808ff */
[-C--:B------:R-:W-:Y:S01]  /*abf0*/  LEA.HI.X.SX32 R53, R30, R2.reuse, 0x1, P6 ;  /* 0x000000021e357211 */ /* 0x080fe200030f0eff */
[----:B------:R-:W-:Y:S01]  /*ac00*/  STL.64 [R1+0x568], R54 ;  /* 0x0005683601007387 */ /* 0x000fe20000100a00 */
[----:B------:R-:W-:-:S03]  /*ac10*/  LEA.HI.X.SX32 R51, R32, R2, 0x1, P4 ;  /* 0x0000000220337211 */ /* 0x000fc600020f0eff */
[----:B------:R-:W-:Y:S04]  /*ac20*/  STL.64 [R1+0x5c0], R54 ;  /* 0x0005c03601007387 */ /* 0x000fe80000100a00 */
[----:B------:R-:W4:Y:S04]  /*ac30*/  LDL.LU R27, [R1+0x2b8] ;  /* 0x0002b800011b7983 */ /* 0x000f280000300800 */
[----:B------:R-:W4:Y:S04]  /*ac40*/  LDL.LU R25, [R1+0x2bc] ;  /* 0x0002bc0001197983 */ /* 0x000f280000300800 */
[----:B------:R-:W4:Y:S04]  /*ac50*/  LDL.LU R23, [R1+0x2c0] ;  /* 0x0002c00001177983 */ /* 0x000f280000300800 */
[----:B------:R-:W-:Y:S04]  /*ac60*/  STL.64 [R1+0x570], R50 ;  /* 0x0005703201007387 */ /* 0x000fe80000100a00 */
[----:B------:R-:W-:Y:S04]  /*ac70*/  STL.64 [R1+0x5c8], R50 ;  /* 0x0005c83201007387 */ /* 0x000fe80000100a00 */
[----:B------:R-:W4:Y:S04]  /*ac80*/  LDL.LU R21, [R1+0x2c4] ;  /* 0x0002c40001157983 */ /* 0x000f280000300800 */
[----:B------:R-:W4:Y:S04]  /*ac90*/  LDL.LU R19, [R1+0x2c8] ;  /* 0x0002c80001137983 */ /* 0x000f280000300800 */
[----:B------:R-:W4:Y:S01]  /*aca0*/  LDL.LU R17, [R1+0x2cc] ;  /* 0x0002cc0001117983 */ /* 0x000f220000300800 */
[----:B--2---:R-:W-:-:S04]  /*acb0*/  LEA R46, P6, R38, R4, 0x1 ;  /* 0x00000004262e7211 */ /* 0x004fc800078c08ff */
[----:B------:R-:W-:Y:S01]  /*acc0*/  LEA.HI.X.SX32 R47, R38, R2, 0x1, P6 ;  /* 0x00000002262f7211 */ /* 0x000fe200030f0eff */
[----:B------:R-:W-:Y:S04]  /*acd0*/  STL [R1+0x584], R46 ;  /* 0x0005842e01007387 */ /* 0x000fe80000100800 */
[----:B------:R-:W-:Y:S04]  /*ace0*/  STL [R1+0x580], R47 ;  /* 0x0005802f01007387 */ /* 0x000fe80000100800 */
[----:B------:R-:W2:Y:S04]  /*acf0*/  LDL.LU R15, [R1+0x2d8] ;  /* 0x0002d800010f7983 */ /* 0x000ea80000300800 */
[----:B------:R-:W2:Y:S04]  /*ad00*/  LDL.LU R13, [R1+0x2dc] ;  /* 0x0002dc00010d7983 */ /* 0x000ea80000300800 */
[----:B0-----:R-:W2:Y:S04]  /*ad10*/  LDL.LU R11, [R1+0x2e0] ;  /* 0x0002e000010b7983 */ /* 0x001ea80000300800 */
[----:B-1----:R-:W2:Y:S01]  /*ad20*/  LDL.LU R9, [R1+0x2e4] ;  /* 0x0002e40001097983 */ /* 0x002ea20000300800 */
[----:B------:R-:W-:-:S02]  /*ad30*/  LEA R48, P5, R34, R4, 0x1 ;  /* 0x0000000422307211 */ /* 0x000fc400078a08ff */
[C---:B---3--:R-:W-:Y:S02]  /*ad40*/  LEA R44, P4, R39.reuse, R4, 0x1 ;  /* 0x00000004272c7211 */ /* 0x048fe400078808ff */
[-C--:B------:R-:W-:Y:S02]  /*ad50*/  LEA.HI.X.SX32 R49, R34, R2.reuse, 0x1, P5 ;  /* 0x0000000222317211 */ /* 0x080fe400028f0eff */
[----:B------:R-:W-:Y:S02]  /*ad60*/  LEA.HI.X.SX32 R45, R39, R2, 0x1, P4 ;  /* 0x00000002272d7211 */ /* 0x000fe400020f0eff */
[----:B----4-:R-:W-:-:S04]  /*ad70*/  LEA R42, P5, R36, R4, 0x1 ;  /* 0x00000004242a7211 */ /* 0x010fc800078a08ff */
[----:B------:R-:W-:Y:S02]  /*ad80*/  LEA.HI.X.SX32 R43, R36, R2, 0x1, P5 ;  /* 0x00000002242b7211 */ /* 0x000fe400028f0eff */
[-C--:B------:R-:W-:Y:S02]  /*ad90*/  LEA R40, P6, R35, R4.reuse, 0x1 ;  /* 0x0000000423287211 */ /* 0x080fe400078c08ff */
[----:B------:R-:W-:Y:S02]  /*ada0*/  LEA R38, P4, R33, R4, 0x1 ;  /* 0x0000000421267211 */ /* 0x000fe400078808ff */
[-C--:B------:R-:W-:Y:S02]  /*adb0*/  LEA.HI.X.SX32 R41, R35, R2.reuse, 0x1, P6 ;  /* 0x0000000223297211 */ /* 0x080fe400030f0eff */
[----:B------:R-:W-:Y:S02]  /*adc0*/  LEA.HI.X.SX32 R39, R33, R2, 0x1, P4 ;  /* 0x0000000221277211 */ /* 0x000fe400020f0eff */
[----:B------:R-:W-:-:S02]  /*add0*/  LEA R36, P5, R31, R4, 0x1 ;  /* 0x000000041f247211 */ /* 0x000fc400078a08ff */
[----:B------:R-:W-:Y:S02]  /*ade0*/  LEA R34, P6, R29, R4, 0x1 ;  /* 0x000000041d227211 */ /* 0x000fe400078c08ff */
[-C--:B------:R-:W-:Y:S02]  /*adf0*/  LEA.HI.X.SX32 R37, R31, R2.reuse, 0x1, P5 ;  /* 0x000000021f257211 */ /* 0x080fe400028f0eff */
[----:B------:R-:W-:Y:S02]  /*ae00*/  LEA.HI.X.SX32 R35, R29, R2, 0x1, P6 ;  /* 0x000000021d237211 */ /* 0x000fe400030f0eff */
[-C--:B------:R-:W-:Y:S02]  /*ae10*/  LEA R32, P4, R27, R4.reuse, 0x1 ;  /* 0x000000041b207211 */ /* 0x080fe400078808ff */
[----:B------:R-:W-:Y:S02]  /*ae20*/  LEA R30, P5, R25, R4, 0x1 ;  /* 0x00000004191e7211 */ /* 0x000fe400078a08ff */
[----:B------:R-:W-:-:S02]  /*ae30*/  LEA.HI.X.SX32 R33, R27, R2, 0x1, P4 ;  /* 0x000000021b217211 */ /* 0x000fc400020f0eff */
[----:B------:R-:W-:Y:S02]  /*ae40*/  LEA R28, P6, R23, R4, 0x1 ;  /* 0x00000004171c7211 */ /* 0x000fe400078c08ff */
[-C--:B------:R-:W-:Y:S02]  /*ae50*/  LEA.HI.X.SX32 R31, R25, R2.reuse, 0x1, P5 ;  /* 0x00000002191f7211 */ /* 0x080fe400028f0eff */
[----:B------:R-:W-:Y:S01]  /*ae60*/  LEA.HI.X.SX32 R29, R23, R2, 0x1, P6 ;  /* 0x00000002171d7211 */ /* 0x000fe200030f0eff */
[----:B------:R-:W-:Y:S01]  /*ae70*/  STL [R1+0x58c], R42 ;  /* 0x00058c2a01007387 */ /* 0x000fe20000100800 */
[-C--:B------:R-:W-:Y:S02]  /*ae80*/  LEA R26, P4, R21, R4.reuse, 0x1 ;  /* 0x00000004151a7211 */ /* 0x080fe400078808ff */
[----:B------:R-:W-:Y:S02]  /*ae90*/  LEA R24, P5, R19, R4, 0x1 ;  /* 0x0000000413187211 */ /* 0x000fe400078a08ff */
[----:B------:R-:W-:-:S02]  /*aea0*/  LEA.HI.X.SX32 R27, R21, R2, 0x1, P4 ;  /* 0x00000002151b7211 */ /* 0x000fc400020f0eff */
[----:B------:R-:W-:Y:S01]  /*aeb0*/  LEA R22, P6, R17, R4, 0x1 ;  /* 0x0000000411167211 */ /* 0x000fe200078c08ff */
[----:B------:R-:W-:Y:S01]  /*aec0*/  STL [R1+0x588], R43 ;  /* 0x0005882b01007387 */ /* 0x000fe20000100800 */
[-C--:B------:R-:W-:Y:S02]  /*aed0*/  LEA.HI.X.SX32 R25, R19, R2.reuse, 0x1, P5 ;  /* 0x0000000213197211 */ /* 0x080fe400028f0eff */
[----:B------:R-:W-:Y:S01]  /*aee0*/  LEA.HI.X.SX32 R23, R17, R2, 0x1, P6 ;  /* 0x0000000211177211 */ /* 0x000fe200030f0eff */
[----:B------:R-:W-:Y:S04]  /*aef0*/  STL [R1+0x594], R38 ;  /* 0x0005942601007387 */ /* 0x000fe80000100800 */
[----:B------:R-:W-:Y:S04]  /*af00*/  STL [R1+0x590], R39 ;  /* 0x0005902701007387 */ /* 0x000fe80000100800 */
[----:B------:R-:W-:Y:S04]  /*af10*/  STL [R1+0x59c], R34 ;  /* 0x00059c2201007387 */ /* 0x000fe80000100800 */
[----:B------:R-:W-:Y:S04]  /*af20*/  STL [R1+0x598], R35 ;  /* 0x0005982301007387 */ /* 0x000fe80000100800 */
[----:B------:R-:W-:Y:S04]  /*af30*/  STL.64 [R1+0x5a0], R30 ;  /* 0x0005a01e01007387 */ /* 0x000fe80000100a00 */
[----:B------:R-:W3:Y:S04]  /*af40*/  LDL.LU R100, [R1+0x390] ;  /* 0x0003900001647983 */ /* 0x000ee80000300800 */
[----:B------:R-:W-:Y:S04]  /*af50*/  STL.64 [R1+0x5a8], R26 ;  /* 0x0005a81a01007387 */ /* 0x000fe80000100a00 */
[----:B------:R-:W-:Y:S01]  /*af60*/  STL.64 [R1+0x5b0], R22 ;  /* 0x0005b01601007387 */ /* 0x000fe20000100a00 */
[----:B--2---:R-:W-:-:S02]  /*af70*/  LEA R20, P4, R15, R4, 0x1 ;  /* 0x000000040f147211 */ /* 0x004fc400078808ff */
[----:B------:R-:W-:Y:S02]  /*af80*/  LEA R18, P5, R13, R4, 0x1 ;  /* 0x000000040d127211 */ /* 0x000fe400078a08ff */
[----:B------:R-:W-:Y:S02]  /*af90*/  LEA.HI.X.SX32 R21, R15, R2, 0x1, P4 ;  /* 0x000000020f157211 */ /* 0x000fe400020f0eff */
[----:B------:R-:W-:Y:S02]  /*afa0*/  LEA R16, P6, R11, R4, 0x1 ;  /* 0x000000040b107211 */ /* 0x000fe400078c08ff */
[----:B------:R-:W-:Y:S02]  /*afb0*/  LEA.HI.X.SX32 R19, R13, R2, 0x1, P5 ;  /* 0x000000020d137211 */ /* 0x000fe400028f0eff */
[----:B------:R-:W-:Y:S02]  /*afc0*/  LEA R14, P4, R9, R4, 0x1 ;  /* 0x00000004090e7211 */ /* 0x000fe400078808ff */
[----:B------:R-:W-:-:S02]  /*afd0*/  LEA.HI.X.SX32 R17, R11, R2, 0x1, P6 ;  /* 0x000000020b117211 */ /* 0x000fc400030f0eff */
[----:B------:R-:W-:Y:S02]  /*afe0*/  LEA R10, P6, R3, R4, 0x1 ;  /* 0x00000004030a7211 */ /* 0x000fe400078c08ff */
[----:B------:R-:W-:Y:S01]  /*aff0*/  LEA.HI.X.SX32 R15, R9, R2, 0x1, P4 ;  /* 0x00000002090f7211 */ /* 0x000fe200020f0eff */
[----:B------:R-:W-:Y:S01]  /*b000*/  STL.64 [R1+0x5b8], R18 ;  /* 0x0005b81201007387 */ /* 0x000fe20000100a00 */
[----:B------:R-:W-:Y:S02]  /*b010*/  LEA R12, P5, R125, R4, 0x1 ;  /* 0x000000047d0c7211 */ /* 0x000fe400078a08ff */
[----:B------:R-:W-:Y:S01]  /*b020*/  LEA.HI.X.SX32 R11, R3, R2, 0x1, P6 ;  /* 0x00000002030b7211 */ /* 0x000fe200030f0eff */
[----:B------:R-:W2:Y:S01]  /*b030*/  LDL.LU R101, [R1+0x38c] ;  /* 0x00038c0001657983 */ /* 0x000ea20000300800 */
[C---:B------:R-:W-:Y:S02]  /*b040*/  LEA R8, P4, R0.reuse, R4, 0x1 ;  /* 0x0000000400087211 */ /* 0x040fe400078808ff */
[-C--:B------:R-:W-:Y:S01]  /*b050*/  LEA.HI.X.SX32 R13, R125, R2.reuse, 0x1, P5 ;  /* 0x000000027d0d7211 */ /* 0x080fe200028f0eff */
[----:B------:R-:W4:Y:S04]  /*b060*/  LDL.LU R102, [R1+0x2e8] ;  /* 0x0002e80001667983 */ /* 0x000f280000300800 */
[----:B------:R-:W-:Y:S01]  /*b070*/  STL.64 [R1+0x5d0], R14 ;  /* 0x0005d00e01007387 */ /* 0x000fe20000100a00 */
[----:B------:R-:W-:-:S03]  /*b080*/  LEA.HI.X.SX32 R9, R0, R2, 0x1, P4 ;  /* 0x0000000200097211 */ /* 0x000fc600020f0eff */
[----:B------:R-:W2:Y:S04]  /*b090*/  LDL.LU R125, [R1+0x6fc] ;  /* 0x0006fc00017d7983 */ /* 0x000ea80000300800 */
[----:B------:R-:W2:Y:S04]  /*b0a0*/  LDL.LU R3, [R1+0x6f8] ;  /* 0x0006f80001037983 */ /* 0x000ea80000300800 */
[----:B------:R-:W2:Y:S01]  /*b0b0*/  LDL.LU R103, [R1+0x334] ;  /* 0x0003340001677983 */ /* 0x000ea20000300800 */
[----:B------:R-:W-:-:S03]  /*b0c0*/  LEA R6, P5, R122, R4, 0x1 ;  /* 0x000000047a067211 */ /* 0x000fc600078a08ff */
[----:B------:R-:W-:Y:S04]  /*b0d0*/  STL.64 [R1+0x5d8], R10 ;  /* 0x0005d80a01007387 */ /* 0x000fe80000100a00 */
[----:B------:R-:W2:Y:S04]  /*b0e0*/  LDL.LU R0, [R1+0x6f4] ;  /* 0x0006f40001007983 */ /* 0x000ea80000300800 */
[----:B------:R-:W3:Y:S04]  /*b0f0*/  LDL.LU R105, [R1+0x330] ;  /* 0x0003300001697983 */ /* 0x000ee80000300800 */
[----:B------:R-:W3:Y:S01]  /*b100*/  LDL.LU R104, [R1+0x324] ;  /* 0x0003240001687983 */ /* 0x000ee20000300800 */
[----:B------:R-:W-:-:S03]  /*b110*/  LEA.HI.X.SX32 R7, R122, R2, 0x1, P5 ;  /* 0x000000027a077211 */ /* 0x000fc600028f0eff */
[----:B------:R-:W3:Y:S04]  /*b120*/  LDL.LU R116, [R1+0x320] ;  /* 0x0003200001747983 */ /* 0x000ee80000300800 */
[----:B------:R-:W3:Y:S04]  /*b130*/  LDL.LU R107, [R1+0x348] ;  /* 0x00034800016b7983 */ /* 0x000ee80000300800 */
[----:B------:R-:W3:Y:S04]  /*b140*/  LDL.LU R106, [R1+0x340] ;  /* 0x00034000016a7983 */ /* 0x000ee80000300800 */
[----:B------:R-:W3:Y:S04]  /*b150*/  LDL.LU R109, [R1+0x338] ;  /* 0x00033800016d7983 */ /* 0x000ee80000300800 */
[----:B------:R-:W3:Y:S01]  /*b160*/  LDL.LU R122, [R1+0x6f0] ;  /* 0x0006f000017a7983 */ /* 0x000ee20000300800 */
[----:B------:R-:W-:-:S03]  /*b170*/  LEA R4, P6, R124, R4, 0x1 ;  /* 0x000000047c047211 */ /* 0x000fc600078c08ff */
[----:B------:R-:W4:Y:S04]  /*b180*/  LDL.LU R108, [R1+0x358] ;  /* 0x00035800016c7983 */ /* 0x000f280000300800 */
[----:B------:R-:W4:Y:S04]  /*b190*/  LDL.LU R111, [R1+0x350] ;  /* 0x00035000016f7983 */ /* 0x000f280000300800 */
[----:B------:R-:W4:Y:S01]  /*b1a0*/  LDL.LU R110, [R1+0x34c] ;  /* 0x00034c00016e7983 */ /* 0x000f220000300800 */
[----:B------:R-:W-:-:S03]  /*b1b0*/  LEA.HI.X.SX32 R5, R124, R2, 0x1, P6 ;  /* 0x000000027c057211 */ /* 0x000fc600030f0eff */
[----:B------:R-:W4:Y:S04]  /*b1c0*/  LDL.LU R113, [R1+0x354] ;  /* 0x0003540001717983 */ /* 0x000f280000300800 */
[----:B------:R-:W4:Y:S04]  /*b1d0*/  LDL.LU R112, [R1+0x344] ;  /* 0x0003440001707983 */ /* 0x000f280000300800 */
[----:B------:R-:W4:Y:S04]  /*b1e0*/  LDL.LU R114, [R1+0x33c] ;  /* 0x00033c0001727983 */ /* 0x000f280000300800 */
[----:B------:R-:W-:Y:S04]  /*b1f0*/  STL.64 [R1+0x5f0], R6 ;  /* 0x0005f00601007387 */ /* 0x000fe80000100a00 */
[----:B------:R-:W4:Y:S01]  /*b200*/  LDL.LU R124, [R1+0x6ec] ;  /* 0x0006ec00017c7983 */ /* 0x000f220000300800 */
[----:B--2---:R-:W-:-:S04]  /*b210*/  LEA R80, P5, R0, R3, 0x1 ;  /* 0x0000000300507211 */ /* 0x004fc800078a08ff */
[-C--:B---3--:R-:W-:Y:S02]  /*b220*/  LEA.HI.X.SX32 R81, R0, R122.reuse, 0x1, P5 ;  /* 0x0000007a00517211 */ /* 0x088fe400028f0eff */
[----:B------:R-:W2:Y:S01]  /*b230*/  LDL.LU R0, [R1+0x6e8] ;  /* 0x0006e80001007983 */ /* 0x000ea20000300800 */
[-C--:B------:R-:W-:Y:S02]  /*b240*/  LEA R78, P4, R100, R3.reuse, 0x1 ;  /* 0x00000003644e7211 */ /* 0x080fe400078808ff */
[-C--:B----4-:R-:W-:Y:S02]  /*b250*/  LEA R90, P5, R102, R3.reuse, 0x1 ;  /* 0x00000003665a7211 */ /* 0x090fe400078a08ff */
[-C--:B------:R-:W-:Y:S02]  /*b260*/  LEA.HI.X.SX32 R79, R100, R122.reuse, 0x1, P4 ;  /* 0x0000007a644f7211 */ /* 0x080fe400020f0eff */
[C---:B------:R-:W-:Y:S02]  /*b270*/  LEA R88, P4, R101.reuse, R3, 0x1 ;  /* 0x0000000365587211 */ /* 0x040fe400078808ff */
[-C--:B------:R-:W-:Y:S01]  /*b280*/  LEA.HI.X.SX32 R91, R102, R122.reuse, 0x1, P5 ;  /* 0x0000007a665b7211 */ /* 0x080fe200028f0eff */
[----:B------:R-:W-:Y:S01]  /*b290*/  STL.64 [R1+0x20], R78 ;  /* 0x0000204e01007387 */ /* 0x000fe20000100a00 */
[----:B------:R-:W-:-:S03]  /*b2a0*/  LEA.HI.X.SX32 R89, R101, R122, 0x1, P4 ;  /* 0x0000007a65597211 */ /* 0x000fc600020f0eff */
[----:B------:R-:W3:Y:S01]  /*b2b0*/  LDL.LU R122, [R1+0x6e4] ;  /* 0x0006e400017a7983 */ /* 0x000ee20000300800 */
[----:B------:R-:W-:-:S04]  /*b2c0*/  @!UP1 UIADD3 UR4, UPT, UPT, -UR6, 0x100000, URZ ;  /* 0x0010000006049890 */ /* 0x000fc8000fffe1ff */
[----:B------:R-:W-:Y:S02]  /*b2d0*/  @!UP1 USHF.L.U32 UR5, UR4, 0xb, URZ ;  /* 0x0000000b04059899 */ /* 0x000fe400080006ff */
[----:B------:R-:W-:Y:S01]  /*b2e0*/  @!UP1 USHF.L.U32 UR4, UR4, 0x1, URZ ;  /* 0x0000000104049899 */ /* 0x000fe200080006ff */
[----:B------:R-:W-:-:S11]  /*b2f0*/  VOTEU.ALL UP1, P1 ;  /* 0x0000000000ff7886 */ /* 0x000fd60000820000 */
[----:B------:R0:W1:Y:S01]  /*b300*/  @!UP1 SYNCS.EXCH.64 URZ, [UR9+0x28008], UR4 ;  /* 0x0280080409ff95b2 */ /* 0x0000620008000100 */
[----:B------:R-:W-:Y:S01]  /*b310*/  PRMT R115, RZ, 0x7610, R115 ;  /* 0x00007610ff737816 */ /* 0x000fe20000000073 */
[----:B------:R-:W-:Y:S04]  /*b320*/  STL.64 [R1+0x18], R88 ;  /* 0x0000185801007387 */ /* 0x000fe80000100a00 */
[----:B------:R-:W-:Y:S04]  /*b330*/  STL.64 [R1+0x10], R90 ;  /* 0x0000105a01007387 */ /* 0x000fe80000100a00 */
[----:B------:R-:W4:Y:S04]  /*b340*/  @P3 LDG.E.U16 R115, desc[UR20][R80.64] ;  /* 0x0000001450733981 */ /* 0x000f28000c1e1500 */
[----:B--2---:R2:W-:Y:S04]  /*b350*/  STS.U16 [R0+UR9+0x21000], R116 ;  /* 0x0210007400007988 */ /* 0x0045e80008000409 */
[----:B------:R-:W-:Y:S01]  /*b360*/  STS.U16 [R0+UR9+0x20400], R103 ;  /* 0x0204006700007988 */ /* 0x000fe20008000409 */
[----:B--2---:R-:W-:-:S03]  /*b370*/  LOP3.LUT R116, R0, 0x20, RZ, 0x3c, !PT ;  /* 0x0000002000747812 */ /* 0x004fc600078e3cff */
[----:B------:R-:W-:Y:S04]  /*b380*/  STS.U16 [R0+UR9+0x20800], R105 ;  /* 0x0208006900007988 */ /* 0x000fe80008000409 */
[----:B------:R-:W-:Y:S04]  /*b390*/  STS.U16 [R0+UR9+0x20c00], R104 ;  /* 0x020c006800007988 */ /* 0x000fe80008000409 */
[----:B------:R-:W-:Y:S04]  /*b3a0*/  STS.U16 [R0+UR9+0x21400], R107 ;  /* 0x0214006b00007988 */ /* 0x000fe80008000409 */
[----:B------:R-:W-:Y:S04]  /*b3b0*/  STS.U16 [R0+UR9+0x21800], R106 ;  /* 0x0218006a00007988 */ /* 0x000fe80008000409 */
[----:B------:R-:W-:Y:S04]  /*b3c0*/  STS.U16 [R0+UR9+0x21c00], R109 ;  /* 0x021c006d00007988 */ /* 0x000fe80008000409 */
[----:B------:R2:W-:Y:S04]  /*b3d0*/  STS.U16 [R0+UR9+0x20000], R125 ;  /* 0x0200007d00007988 */ /* 0x0005e80008000409 */
[----:B------:R-:W-:Y:S04]  /*b3e0*/  STS.U16 [R116+UR9+0x20500], R108 ;  /* 0x0205006c74007988 */ /* 0x000fe80008000409 */
[----:B------:R-:W-:Y:S04]  /*b3f0*/  STS.U16 [R116+UR9+0x20d00], R111 ;  /* 0x020d006f74007988 */ /* 0x000fe80008000409 */
[----:B------:R-:W-:Y:S04]  /*b400*/  STS.U16 [R116+UR9+0x21100], R110 ;  /* 0x0211006e74007988 */ /* 0x000fe80008000409 */
[----:B------:R-:W-:Y:S04]  /*b410*/  STS.U16 [R116+UR9+0x20900], R113 ;  /* 0x0209007174007988 */ /* 0x000fe80008000409 */
[----:B------:R-:W-:Y:S04]  /*b420*/  STS.U16 [R116+UR9+0x21500], R112 ;  /* 0x0215007074007988 */ /* 0x000fe80008000409 */
[----:B------:R0:W-:Y:S04]  /*b430*/  STS.U16 [R116+UR9+0x21900], R114 ;  /* 0x0219007274007988 */ /* 0x0001e80008000409 */
[----:B--2---:R-:W2:Y:S04]  /*b440*/  LDL.LU R125, [R1+0x6e0] ;  /* 0x0006e000017d7983 */ /* 0x004ea80000300800 */
[----:B------:R-:W4:Y:S01]  /*b450*/  LDL.64 R80, [R1+0x238] ;  /* 0x0002380001507983 */ /* 0x000f220000100a00 */
[----:B0-----:R-:W0:Y:S03]  /*b460*/  S2R R114, SR_TID.X ;  /* 0x0000000000727919 */ /* 0x001e260000002100 */
[----:B------:R-:W4:Y:S04]  /*b470*/  LDL.64 R94, [R1+0x228] ;  /* 0x00022800015e7983 */ /* 0x000f280000100a00 */
[----:B------:R-:W4:Y:S04]  /*b480*/  LDL.64 R96, [R1+0x218] ;  /* 0x0002180001607983 */ /* 0x000f280000100a00 */
[----:B------:R-:W4:Y:S04]  /*b490*/  LDL.64 R82, [R1+0x208] ;  /* 0x0002080001527983 */ /* 0x000f280000100a00 */
[----:B------:R-:W4:Y:S04]  /*b4a0*/  LDL.64 R84, [R1+0x1f8] ;  /* 0x0001f80001547983 */ /* 0x000f280000100a00 */
[----:B------:R-:W4:Y:S04]  /*b4b0*/  LDL.64 R86, [R1+0x1e8] ;  /* 0x0001e80001567983 */ /* 0x000f280000100a00 */
[----:B------:R-:W4:Y:S04]  /*b4c0*/  LDL.64 R112, [R1+0x1c8] ;  /* 0x0001c80001707983 */ /* 0x000f280000100a00 */
[----:B------:R-:W4:Y:S01]  /*b4d0*/  LDL.64 R98, [R1+0x1d8] ;  /* 0x0001d80001627983 */ /* 0x000f220000100a00 */
[----:B0-----:R-:W-:-:S03]  /*b4e0*/  SHF.R.U32.HI R114, RZ, 0x7, R114 ;  /* 0x00000007ff727819 */ /* 0x001fc60000011672 */
[----:B------:R-:W4:Y:S01]  /*b4f0*/  LDL.64 R100, [R1+0x1b8] ;  /* 0x0001b80001647983 */ /* 0x000f220000100a00 */
[----:B------:R-:W-:-:S03]  /*b500*/  SGXT.U32 R114, R114, 0x1 ;  /* 0x000000017272781a */ /* 0x000fc60000000000 */
[----:B------:R-:W4:Y:S04]  /*b510*/  LDL.64 R102, [R1+0x1a8] ;  /* 0x0001a80001667983 */ /* 0x000f280000100a00 */
[----:B------:R-:W4:Y:S01]  /*b520*/  LDL.64 R104, [R1+0x198] ;  /* 0x0001980001687983 */ /* 0x000f220000100a00 */
[----:B------:R-:W-:-:S03]  /*b530*/  LOP3.LUT R106, R114, 0x2, RZ, 0xfc, !PT ;  /* 0x00000002726a7812 */ /* 0x000fc600078efcff */
[----:B------:R-:W4:Y:S01]  /*b540*/  LDL.64 R108, [R1+0x168] ;  /* 0x00016800016c7983 */ /* 0x000f220000100a00 */
[----:B---3--:R-:W-:-:S03]  /*b550*/  ISETP.LT.AND P3, PT, R106, R122, P0 ;  /* 0x0000007a6a00720c */ /* 0x008fc60000761270 */
[----:B------:R-:W3:Y:S04]  /*b560*/  LDL.64 R106, [R1+0x178] ;  /* 0x00017800016a7983 */ /* 0x000ee80000100a00 */
[----:B------:R-:W3:Y:S01]  /*b570*/  LDL.64 R110, [R1+0x158] ;  /* 0x00015800016e7983 */ /* 0x000ee20000100a00 */
[C---:B------:R-:W-:Y:S02]  /*b580*/  LOP3.LUT R93, R114.reuse, 0x4, RZ, 0xfc, !PT ;  /* 0x00000004725d7812 */ /* 0x040fe400078efcff */
[----:B------:R-:W-:Y:S02]  /*b590*/  LOP3.LUT R92, R114, 0x6, RZ, 0xfc, !PT ;  /* 0x00000006725c7812 */ /* 0x000fe400078efcff */
[----:B------:R-:W0:Y:S01]  /*b5a0*/  S2R R114, SR_TID.X ;  /* 0x0000000000727919 */ /* 0x000e220000002100 */
[----:B------:R-:W-:-:S02]  /*b5b0*/  ISETP.LT.AND P4, PT, R93, R122, P0 ;  /* 0x0000007a5d00720c */ /* 0x000fc40000781270 */
[----:B------:R-:W-:Y:S02]  /*b5c0*/  ISETP.LT.AND P5, PT, R92, R122, P0 ;  /* 0x0000007a5c00720c */ /* 0x000fe400007a1270 */
[----:B------:R-:W-:Y:S01]  /*b5d0*/  PRMT R3, RZ, 0x7610, R3 ;  /* 0x00007610ff037816 */ /* 0x000fe20000000003 */
[----:B------:R-:W3:Y:S01]  /*b5e0*/  LDL.64 R92, [R1+0x188] ;  /* 0x00018800015c7983 */ /* 0x000ee20000100a00 */
[----:B------:R-:W-:Y:S02]  /*b5f0*/  PRMT R120, RZ, 0x7610, R120 ;  /* 0x00007610ff787816 */ /* 0x000fe40000000078 */
[----:B------:R-:W-:Y:S02]  /*b600*/  PRMT R121, RZ, 0x7610, R121 ;  /* 0x00007610ff797816 */ /* 0x000fe40000000079 */
[----:B------:R-:W-:Y:S02]  /*b610*/  PRMT R118, RZ, 0x7610, R118 ;  /* 0x00007610ff767816 */ /* 0x000fe40000000076 */
[----:B------:R-:W-:-:S02]  /*b620*/  PRMT R119, RZ, 0x7610, R119 ;  /* 0x00007610ff777816 */ /* 0x000fc40000000077 */
[----:B------:R-:W-:Y:S01]  /*b630*/  PRMT R124, RZ, 0x7610, R124 ;  /* 0x00007610ff7c7816 */ /* 0x000fe2000000007c */
[----:B------:R0:W-:Y:S01]  /*b640*/  STL [R1+0x414], R122 ;  /* 0x0004147a01007387 */ /* 0x0001e20000100800 */
[----:B------:R-:W-:Y:S02]  /*b650*/  PRMT R70, RZ, 0x7610, R70 ;  /* 0x00007610ff467816 */ /* 0x000fe40000000046 */
[----:B------:R-:W-:Y:S01]  /*b660*/  PRMT R71, RZ, 0x7610, R71 ;  /* 0x00007610ff477816 */ /* 0x000fe20000000047 */
[----:B------:R-:W3:Y:S01]  /*b670*/  @P3 LDG.E.U16 R3, desc[UR20][R78.64] ;  /* 0x000000144e033981 */ /* 0x000ee2000c1e1500 */
[----:B------:R-:W-:Y:S02]  /*b680*/  PRMT R67, RZ, 0x7610, R67 ;  /* 0x00007610ff437816 */ /* 0x000fe40000000043 */
[----:B------:R-:W-:Y:S02]  /*b690*/  PRMT R2, RZ, 0x7610, R2 ;  /* 0x00007610ff027816 */ /* 0x000fe40000000002 */
[----:B------:R-:W-:-:S02]  /*b6a0*/  PRMT R66, RZ, 0x7610, R66 ;  /* 0x00007610ff427816 */ /* 0x000fc40000000042 */
[----:B------:R-:W-:Y:S02]  /*b6b0*/  PRMT R63, RZ, 0x7610, R63 ;  /* 0x00007610ff3f7816 */ /* 0x000fe4000000003f */
[----:B------:R-:W3:Y:S01]  /*b6c0*/  @P4 LDG.E.U16 R2, desc[UR20][R88.64] ;  /* 0x0000001458024981 */ /* 0x000ee2000c1e1500 */
[----:B0-----:R-:W-:-:S03]  /*b6d0*/  LOP3.LUT R114, R114, 0x3f, RZ, 0xc0, !PT ;  /* 0x0000003f72727812 */ /* 0x001fc600078ec0ff */
[----:B------:R-:W3:Y:S01]  /*b6e0*/  LDL.LU.64 R78, [R1+0x6d8] ;  /* 0x0006d800014e7983 */ /* 0x000ee20000300a00 */
[----:B------:R-:W-:Y:S02]  /*b6f0*/  ISETP.LT.AND P0, PT, R114, R122, P0 ;  /* 0x0000007a7200720c */ /* 0x000fe40000701270 */
[----:B------:R-:W-:Y:S02]  /*b700*/  PRMT R59, RZ, 0x7610, R59 ;  /* 0x00007610ff3b7816 */ /* 0x000fe4000000003b */
[----:B------:R-:W-:Y:S02]  /*b710*/  PRMT R58, RZ, 0x7610, R58 ;  /* 0x00007610ff3a7816 */ /* 0x000fe4000000003a */
[----:B------:R-:W-:Y:S02]  /*b720*/  PRMT R55, RZ, 0x7610, R55 ;  /* 0x00007610ff377816 */ /* 0x000fe40000000037 */
[----:B--2---:R-:W-:-:S05]  /*b730*/  PRMT R125, RZ, 0x7610, R125 ;  /* 0x00007610ff7d7816 */ /* 0x004fca000000007d */
[----:B----4-:R-:W2:Y:S04]  /*b740*/  @P0 LDG.E.U16 R120, desc[UR20][R80.64] ;  /* 0x0000001450780981 */ /* 0x010ea8000c1e1500 */
[----:B------:R-:W4:Y:S04]  /*b750*/  @P0 LDG.E.U16 R121, desc[UR20][R94.64] ;  /* 0x000000145e790981 */ /* 0x000f28000c1e1500 */
[----:B------:R-:W2:Y:S04]  /*b760*/  LDL.LU.64 R80, [R1+0x6d0] ;  /* 0x0006d00001507983 */ /* 0x000ea80000300a00 */
[----:B------:R-:W2:Y:S04]  /*b770*/  @P0 LDG.E.U16 R118, desc[UR20][R96.64] ;  /* 0x0000001460760981 */ /* 0x000ea8000c1e1500 */
[----:B------:R-:W2:Y:S04]  /*b780*/  LDL.64 R94, [R1+0x148] ;  /* 0x00014800015e7983 */ /* 0x000ea80000100a00 */
[----:B------:R-:W4:Y:S04]  /*b790*/  @P0 LDG.E.U16 R119, desc[UR20][R82.64] ;  /* 0x0000001452770981 */ /* 0x000f28000c1e1500 */
[----:B------:R-:W4:Y:S04]  /*b7a0*/  LDL.64 R96, [R1+0x138] ;  /* 0x0001380001607983 */ /* 0x000f280000100a00 */
[----:B------:R-:W4:Y:S04]  /*b7b0*/  @P0 LDG.E.U16 R124, desc[UR20][R84.64] ;  /* 0x00000014547c0981 */ /* 0x000f28000c1e1500 */
[----:B------:R-:W4:Y:S04]  /*b7c0*/  LDL.LU.64 R82, [R1+0x6c8] ;  /* 0x0006c80001527983 */ /* 0x000f280000300a00 */
[----:B------:R-:W4:Y:S04]  /*b7d0*/  @P0 LDG.E.U16 R125, desc[UR20][R86.64] ;  /* 0x00000014567d0981 */ /* 0x000f28000c1e1500 */
[----:B------:R-:W4:Y:S04]  /*b7e0*/  LDL.LU.64 R84, [R1+0x6c0] ;  /* 0x0006c00001547983 */ /* 0x000f280000300a00 */
[----:B------:R-:W4:Y:S04]  /*b7f0*/  @P0 LDG.E.U16 R70, desc[UR20][R112.64] ;  /* 0x0000001470460981 */ /* 0x000f28000c1e1500 */
[----:B------:R-:W4:Y:S04]  /*b800*/  LDL.LU.64 R86, [R1+0x6b8] ;  /* 0x0006b80001567983 */ /* 0x000f280000300a00 */
[----:B------:R-:W4:Y:S04]  /*b810*/  @P0 LDG.E.U16 R71, desc[UR20][R98.64] ;  /* 0x0000001462470981 */ /* 0x000f28000c1e1500 */
[----:B------:R-:W4:Y:S04]  /*b820*/  LDL.64 R112, [R1+0x118] ;  /* 0x0001180001707983 */ /* 0x000f280000100a00 */
[----:B------:R-:W4:Y:S04]  /*b830*/  @P0 LDG.E.U16 R67, desc[UR20][R100.64] ;  /* 0x0000001464430981 */ /* 0x000f28000c1e1500 */
[----:B------:R-:W4:Y:S04]  /*b840*/  LDL.64 R98, [R1+0x128] ;  /* 0x0001280001627983 */ /* 0x000f280000100a00 */
[----:B------:R-:W4:Y:S04]  /*b850*/  @P0 LDG.E.U16 R66, desc[UR20][R102.64] ;  /* 0x0000001466420981 */ /* 0x000f28000c1e1500 */
[----:B------:R-:W4:Y:S04]  /*b860*/  LDL.64 R100, [R1+0x108] ;  /* 0x0001080001647983 */ /* 0x000f280000100a00 */
[----:B------:R-:W4:Y:S04]  /*b870*/  LDL.LU.64 R88, [R1+0x6b0] ;  /* 0x0006b00001587983 */ /* 0x000f280000300a00 */
[----:B------:R-:W4:Y:S04]  /*b880*/  LDL.64 R102, [R1+0xf8] ;  /* 0x0000f80001667983 */ /* 0x000f280000100a00 */
[----:B------:R-:W4:Y:S04]  /*b890*/  @P0 LDG.E.U16 R63, desc[UR20][R104.64] ;  /* 0x00000014683f0981 */ /* 0x000f28000c1e1500 */
[----:B---3--:R-:W3:Y:S04]  /*b8a0*/  @P0 LDG.E.U16 R59, desc[UR20][R106.64] ;  /* 0x000000146a3b0981 */ /* 0x008ee8000c1e1500 */
[----:B------:R-:W3:Y:S04]  /*b8b0*/  @P0 LDG.E.U16 R58, desc[UR20][R108.64] ;  /* 0x000000146c3a0981 */ /* 0x000ee8000c1e1500 */
[----:B------:R-:W3:Y:S04]  /*b8c0*/  LDL.64 R104, [R1+0xe8] ;  /* 0x0000e80001687983 */ /* 0x000ee80000100a00 */
[----:B------:R-:W3:Y:S04]  /*b8d0*/  LDL.64 R106, [R1+0xd8] ;  /* 0x0000d800016a7983 */ /* 0x000ee80000100a00 */
[----:B------:R-:W3:Y:S04]  /*b8e0*/  LDL.64 R108, [R1+0xc8] ;  /* 0x0000c800016c7983 */ /* 0x000ee80000100a00 */
[----:B------:R-:W3:Y:S04]  /*b8f0*/  @P0 LDG.E.U16 R55, desc[UR20][R110.64] ;  /* 0x000000146e370981 */ /* 0x000ee8000c1e1500 */
[----:B------:R-:W3:Y:S01]  /*b900*/  LDL.64 R110, [R1+0xb8] ;  /* 0x0000b800016e7983 */ /* 0x000ee20000100a00 */
[----:B------:R-:W-:-:S06]  /*b910*/  PRMT R117, RZ, 0x7610, R117 ;  /* 0x00007610ff757816 */ /* 0x000fcc0000000075 */
[----:B------:R-:W3:Y:S01]  /*b920*/  @P5 LDG.E.U16 R117, desc[UR20][R90.64] ;  /* 0x000000145a755981 */ /* 0x000ee2000c1e1500 */
[----:B------:R-:W-:-:S03]  /*b930*/  PRMT R31, RZ, 0x7610, R31 ;  /* 0x00007610ff1f7816 */ /* 0x000fc6000000001f */
[----:B------:R-:W3:Y:S01]  /*b940*/  LDL.64 R90, [R1+0xa8] ;  /* 0x0000a800015a7983 */ /* 0x000ee20000100a00 */
[----:B------:R-:W-:Y:S02]  /*b950*/  PRMT R62, RZ, 0x7610, R62 ;  /* 0x00007610ff3e7816 */ /* 0x000fe4000000003e */
[----:B------:R-:W-:Y:S02]  /*b960*/  PRMT R54, RZ, 0x7610, R54 ;  /* 0x00007610ff367816 */ /* 0x000fe40000000036 */
[----:B------:R-:W-:Y:S02]  /*b970*/  PRMT R51, RZ, 0x7610, R51 ;  /* 0x00007610ff337816 */ /* 0x000fe40000000033 */
[----:B------:R-:W-:Y:S01]  /*b980*/  PRMT R50, RZ, 0x7610, R50 ;  /* 0x00007610ff327816 */ /* 0x000fe20000000032 */
[----:B------:R-:W3:Y:S01]  /*b990*/  @P0 LDG.E.U16 R62, desc[UR20][R92.64] ;  /* 0x000000145c3e0981 */ /* 0x000ee2000c1e1500 */
[----:B------:R-:W-:Y:S02]  /*b9a0*/  PRMT R30, RZ, 0x7610, R30 ;  /* 0x00007610ff1e7816 */ /* 0x000fe4000000001e */
[----:B------:R-:W-:-:S02]  /*b9b0*/  PRMT R27, RZ, 0x7610, R27 ;  /* 0x00007610ff1b7816 */ /* 0x000fc4000000001b */
[----:B------:R-:W-:Y:S01]  /*b9c0*/  PRMT R26, RZ, 0x7610, R26 ;  /* 0x00007610ff1a7816 */ /* 0x000fe2000000001a */
[----:B------:R-:W3:Y:S01]  /*b9d0*/  LDL.64 R92, [R1+0x88] ;  /* 0x00008800015c7983 */ /* 0x000ee20000100a00 */
[----:B------:R-:W-:Y:S02]  /*b9e0*/  PRMT R23, RZ, 0x7610, R23 ;  /* 0x00007610ff177816 */ /* 0x000fe40000000017 */
[----:B------:R-:W-:Y:S02]  /*b9f0*/  PRMT R22, RZ, 0x7610, R22 ;  /* 0x00007610ff167816 */ /* 0x000fe40000000016 */
[----:B------:R-:W-:Y:S01]  /*ba00*/  PRMT R19, RZ, 0x7610, R19 ;  /* 0x00007610ff137816 */ /* 0x000fe20000000013 */
[----:B--2---:R-:W2:Y:S04]  /*ba10*/  @P0 LDG.E.U16 R54, desc[UR20][R94.64] ;  /* 0x000000145e360981 */ /* 0x004ea8000c1e1500 */
[----:B----4-:R-:W4:Y:S04]  /*ba20*/  @P0 LDG.E.U16 R51, desc[UR20][R96.64] ;  /* 0x0000001460330981 */ /* 0x010f28000c1e1500 */
[----:B------:R-:W2:Y:S04]  /*ba30*/  LDL.64 R94, [R1+0x78] ;  /* 0x00007800015e7983 */ /* 0x000ea80000100a00 */
[----:B------:R-:W4:Y:S04]  /*ba40*/  LDL.64 R96, [R1+0x68] ;  /* 0x0000680001607983 */ /* 0x000f280000100a00 */
[----:B------:R-:W4:Y:S04]  /*ba50*/  @P0 LDG.E.U16 R31, desc[UR20][R112.64] ;  /* 0x00000014701f0981 */ /* 0x000f28000c1e1500 */
[----:B------:R-:W4:Y:S04]  /*ba60*/  @P0 LDG.E.U16 R50, desc[UR20][R98.64] ;  /* 0x0000001462320981 */ /* 0x000f28000c1e1500 */
[----:B------:R-:W4:Y:S04]  /*ba70*/  LDL.64 R112, [R1+0x98] ;  /* 0x0000980001707983 */ /* 0x000f280000100a00 */
[----:B------:R-:W4:Y:S04]  /*ba80*/  @P0 LDG.E.U16 R30, desc[UR20][R100.64] ;  /* 0x00000014641e0981 */ /* 0x000f28000c1e1500 */
[----:B------:R-:W4:Y:S04]  /*ba90*/  LDL.64 R98, [R1+0x58] ;  /* 0x0000580001627983 */ /* 0x000f280000100a00 */
[----:B------:R-:W4:Y:S04]  /*baa0*/  @P0 LDG.E.U16 R27, desc[UR20][R102.64] ;  /* 0x00000014661b0981 */ /* 0x000f28000c1e1500 */
[----:B------:R-:W4:Y:S04]  /*bab0*/  LDL.64 R100, [R1+0x48] ;  /* 0x0000480001647983 */ /* 0x000f280000100a00 */
[----:B------:R-:W4:Y:S04]  /*bac0*/  LDL.64 R102, [R1+0x38] ;  /* 0x0000380001667983 */ /* 0x000f280000100a00 */
[----:B---3--:R-:W3:Y:S04]  /*bad0*/  @P0 LDG.E.U16 R26, desc[UR20][R104.64] ;  /* 0x00000014681a0981 */ /* 0x008ee8000c1e1500 */
[----:B------:R-:W3:Y:S04]  /*bae0*/  @P0 LDG.E.U16 R23, desc[UR20][R106.64] ;  /* 0x000000146a170981 */ /* 0x000ee8000c1e1500 */
[----:B------:R-:W3:Y:S04]  /*baf0*/  @P0 LDG.E.U16 R22, desc[UR20][R108.64] ;  /* 0x000000146c160981 */ /* 0x000ee8000c1e1500 */
[----:B------:R-:W3:Y:S04]  /*bb00*/  LDL.LU R104, [R1+0x35c] ;  /* 0x00035c0001687983 */ /* 0x000ee80000300800 */
[----:B------:R-:W3:Y:S04]  /*bb10*/  LDL.LU R105, [R1+0x378] ;  /* 0x0003780001697983 */ /* 0x000ee80000300800 */
[----:B------:R-:W3:Y:S04]  /*bb20*/  LDL.LU R106, [R1+0x374] ;  /* 0x00037400016a7983 */ /* 0x000ee80000300800 */
[----:B------:R-:W3:Y:S04]  /*bb30*/  LDL.LU R107, [R1+0x370] ;  /* 0x00037000016b7983 */ /* 0x000ee80000300800 */
[----:B------:R-:W3:Y:S04]  /*bb40*/  LDL.LU R108, [R1+0x36c] ;  /* 0x00036c00016c7983 */ /* 0x000ee80000300800 */
[----:B------:R-:W3:Y:S04]  /*bb50*/  @P0 LDG.E.U16 R19, desc[UR20][R110.64] ;  /* 0x000000146e130981 */ /* 0x000ee8000c1e1500 */
[----:B------:R-:W3:Y:S04]  /*bb60*/  LDL.LU R109, [R1+0x368] ;  /* 0x00036800016d7983 */ /* 0x000ee80000300800 */
[----:B------:R-:W3:Y:S04]  /*bb70*/  LDL.LU R110, [R1+0x364] ;  /* 0x00036400016e7983 */ /* 0x000ee80000300800 */
[----:B------:R-:W3:Y:S01]  /*bb80*/  LDL.LU R111, [R1+0x360] ;  /* 0x00036000016f7983 */ /* 0x000ee20000300800 */
[----:B------:R-:W-:-:S06]  /*bb90*/  PRMT R18, RZ, 0x7610, R18 ;  /* 0x00007610ff127816 */ /* 0x000fcc0000000012 */
[----:B------:R-:W3:Y:S01]  /*bba0*/  @P0 LDG.E.U16 R18, desc[UR20][R90.64] ;  /* 0x000000145a120981 */ /* 0x000ee2000c1e1500 */
[----:B------:R-:W-:-:S03]  /*bbb0*/  PRMT R15, RZ, 0x7610, R15 ;  /* 0x00007610ff0f7816 */ /* 0x000fc6000000000f */
[----:B------:R-:W3:Y:S04]  /*bbc0*/  LDL.LU.64 R90, [R1+0x6a8] ;  /* 0x0006a800015a7983 */ /* 0x000ee80000300a00 */
[----:B------:R-:W3:Y:S01]  /*bbd0*/  LDL.LU R122, [R1+0x388] ;  /* 0x00038800017a7983 */ /* 0x000ee20000300800 */
[----:B------:R-:W-:Y:S02]  /*bbe0*/  PRMT R14, RZ, 0x7610, R14 ;  /* 0x00007610ff0e7816 */ /* 0x000fe4000000000e */
[----:B------:R-:W-:Y:S02]  /*bbf0*/  PRMT R11, RZ, 0x7610, R11 ;  /* 0x00007610ff0b7816 */ /* 0x000fe4000000000b */
[----:B------:R-:W-:Y:S02]  /*bc00*/  PRMT R10, RZ, 0x7610, R10 ;  /* 0x00007610ff0a7816 */ /* 0x000fe4000000000a */
[----:B------:R-:W-:Y:S01]  /*bc10*/  PRMT R7, RZ, 0x7610, R7 ;  /* 0x00007610ff077816 */ /* 0x000fe20000000007 */
[----:B------:R-:W3:Y:S01]  /*bc20*/  @P0 LDG.E.U16 R14, desc[UR20][R92.64] ;  /* 0x000000145c0e0981 */ /* 0x000ee2000c1e1500 */
[----:B------:R-:W-:-:S02]  /*bc30*/  PRMT R6, RZ, 0x7610, R6 ;  /* 0x00007610ff067816 */ /* 0x000fc40000000006 */
[----:B------:R-:W-:Y:S01]  /*bc40*/  PRMT R123, RZ, 0x7610, R123 ;  /* 0x00007610ff7b7816 */ /* 0x000fe2000000007b */
[----:B--2---:R-:W2:Y:S04]  /*bc50*/  @P0 LDG.E.U16 R11, desc[UR20][R94.64] ;  /* 0x000000145e0b0981 */ /* 0x004ea8000c1e1500 */
[----:B----4-:R-:W4:Y:S04]  /*bc60*/  @P0 LDG.E.U16 R10, desc[UR20][R96.64] ;  /* 0x00000014600a0981 */ /* 0x010f28000c1e1500 */
[----:B------:R-:W2:Y:S04]  /*bc70*/  @P0 LDG.E.U16 R15, desc[UR20][R112.64] ;  /* 0x00000014700f0981 */ /* 0x000ea8000c1e1500 */
[----:B------:R-:W2:Y:S04]  /*bc80*/  @P0 LDG.E.U16 R7, desc[UR20][R98.64] ;  /* 0x0000001462070981 */ /* 0x000ea8000c1e1500 */
[----:B------:R-:W2:Y:S04]  /*bc90*/  LDL.LU R112, [R1+0x384] ;  /* 0x0003840001707983 */ /* 0x000ea80000300800 */
[----:B------:R-:W4:Y:S04]  /*bca0*/  LDL.LU.64 R92, [R1+0x6a0] ;  /* 0x0006a000015c7983 */ /* 0x000f280000300a00 */
[----:B------:R-:W4:Y:S04]  /*bcb0*/  LDL.LU.64 R94, [R1+0x698] ;  /* 0x00069800015e7983 */ /* 0x000f280000300a00 */
[----:B------:R-:W4:Y:S04]  /*bcc0*/  LDL.LU R113, [R1+0x2d4] ;  /* 0x0002d40001717983 */ /* 0x000f280000300800 */
[----:B------:R-:W4:Y:S04]  /*bcd0*/  LDL.LU R114, [R1+0x2d0] ;  /* 0x0002d00001727983 */ /* 0x000f280000300800 */
[----:B------:R-:W4:Y:S04]  /*bce0*/  LDL.LU.64 R96, [R1+0x690] ;  /* 0x0006900001607983 */ /* 0x000f280000300a00 */
[----:B------:R-:W4:Y:S04]  /*bcf0*/  LDL.LU.64 R98, [R1+0x688] ;  /* 0x0006880001627983 */ /* 0x000f280000300a00 */
[----:B---3--:R-:W-:Y:S04]  /*bd00*/  STS.U16 [R116+UR9+0x21d00], R104 ;  /* 0x021d006874007988 */ /* 0x008fe80008000409 */
[----:B------:R0:W-:Y:S04]  /*bd10*/  STS.U16 [R116+UR9+0x20100], R3 ;  /* 0x0201000374007988 */ /* 0x0001e80008000409 */
[----:B------:R-:W3:Y:S04]  /*bd20*/  @P0 LDG.E.U16 R6, desc[UR20][R100.64] ;  /* 0x0000001464060981 */ /* 0x000ee8000c1e1500 */
[----:B------:R-:W3:Y:S01]  /*bd30*/  @P0 LDG.E.U16 R123, desc[UR20][R102.64] ;  /* 0x00000014667b0981 */ /* 0x000ee2000c1e1500 */
[----:B0-----:R-:W-:-:S03]  /*bd40*/  LOP3.LUT R116, R0, 0x40, RZ, 0x3c, !PT ;  /* 0x0000004000747812 */ /* 0x001fc600078e3cff */
[----:B------:R-:W3:Y:S04]  /*bd50*/  LDL.LU.64 R100, [R1+0x680] ;  /* 0x0006800001647983 */ /* 0x000ee80000300a00 */
[----:B------:R-:W3:Y:S04]  /*bd60*/  LDL.LU.64 R102, [R1+0x678] ;  /* 0x0006780001667983 */ /* 0x000ee80000300a00 */
[----:B------:R-:W3:Y:S04]  /*bd70*/  LDL.LU R104, [R1+0x674] ;  /* 0x0006740001687983 */ /* 0x000ee80000300800 */
[----:B------:R-:W3:Y:S04]  /*bd80*/  LDL.LU R3, [R1+0x37c] ;  /* 0x00037c0001037983 */ /* 0x000ee80000300800 */
[----:B------:R0:W-:Y:S04]  /*bd90*/  STS.U16 [R116+UR9+0x20600], R105 ;  /* 0x0206006974007988 */ /* 0x0001e80008000409 */
[----:B------:R1:W-:Y:S04]  /*bda0*/  STS.U16 [R116+UR9+0x20a00], R106 ;  /* 0x020a006a74007988 */ /* 0x0003e80008000409 */
[----:B------:R1:W-:Y:S04]  /*bdb0*/  STS.U16 [R116+UR9+0x20e00], R107 ;  /* 0x020e006b74007988 */ /* 0x0003e80008000409 */
[----:B0-----:R-:W3:Y:S04]  /*bdc0*/  LDL.LU R105, [R1+0x670] ;  /* 0x0006700001697983 */ /* 0x001ee80000300800 */
[----:B-1----:R-:W3:Y:S04]  /*bdd0*/  LDL.LU R106, [R1+0x66c] ;  /* 0x00066c00016a7983 */ /* 0x002ee80000300800 */
        /* <DEDUP_REMOVED lines=9> */
[----:B0-----:R-:W3:Y:S04]  /*be70*/  LDL.LU R111, [R1+0x658] ;  /* 0x00065800016f7983 */ /* 0x001ee80000300800 */
[----:B-1----:R-:W3:Y:S01]  /*be80*/  LDL.LU R2, [R1+0x380] ;  /* 0x0003800001027983 */ /* 0x002ee20000300800 */
[----:B------:R-:W-:-:S05]  /*be90*/  LOP3.LUT R116, R0, 0x60, RZ, 0x3c, !PT ;  /* 0x0000006000747812 */ /* 0x000fca00078e3cff */
[----:B------:R0:W-:Y:S02]  /*bea0*/  STS.U16 [R116+UR9+0x20700], R122 ;  /* 0x0207007a74007988 */ /* 0x0001e40008000409 */
[----:B0-----:R-:W0:Y:S02]  /*beb0*/  S2R R122, SR_TID.X ;  /* 0x00000000007a7919 */ /* 0x001e240000002100 */
[----:B------:R-:W-:Y:S04]  /*bec0*/  STL [R1+0x420], R0 ;  /* 0x0004200001007387 */ /* 0x000fe80000100800 */
[----:B--2---:R1:W-:Y:S04]  /*bed0*/  STS.U16 [R116+UR9+0x20b00], R112 ;  /* 0x020b007074007988 */ /* 0x0043e80008000409 */
[----:B-1----:R-:W2:Y:S04]  /*bee0*/  LDL.LU R112, [R1+0x654] ;  /* 0x0006540001707983 */ /* 0x002ea80000300800 */
[----:B---3--:R-:W-:Y:S04]  /*bef0*/  STS.U16 [R116+UR9+0x20f00], R2 ;  /* 0x020f000274007988 */ /* 0x008fe80008000409 */
[----:B------:R0:W-:Y:S02]  /*bf00*/  STS.U16 [R116+UR9+0x21300], R3 ;  /* 0x0213000374007988 */ /* 0x0001e40008000409 */
[----:B0-----:R-:W-:-:S04]  /*bf10*/  LOP3.LUT R3, R122, 0xc0, RZ, 0xc0, !PT ;  /* 0x000000c07a037812 */ /* 0x001fc800078ec0ff */
[----:B------:R-:W-:Y:S02]  /*bf20*/  SHF.R.U32.HI R2, RZ, 0x2, R3 ;  /* 0x00000002ff027819 */ /* 0x000fe40000011603 */
[----:B------:R-:W0:Y:S01]  /*bf30*/  S2R R3, SR_TID.X ;  /* 0x0000000000037919 */ /* 0x000e220000002100 */
[----:B----4-:R1:W-:Y:S04]  /*bf40*/  STS.U16 [R116+UR9+0x21700], R113 ;  /* 0x0217007174007988 */ /* 0x0103e80008000409 */
[----:B------:R3:W-:Y:S04]  /*bf50*/  STS.U16 [R116+UR9+0x21b00], R114 ;  /* 0x021b007274007988 */ /* 0x0007e80008000409 */
[----:B------:R4:W-:Y:S04]  /*bf60*/  STS.U16 [R116+UR9+0x21f00], R115 ;  /* 0x021f007374007988 */ /* 0x0009e80008000409 */
[----:B-1----:R-:W2:Y:S04]  /*bf70*/  LDL.LU R113, [R1+0x650] ;  /* 0x0006500001717983 */ /* 0x002ea80000300800 */
[----:B---3--:R-:W3:Y:S04]  /*bf80*/  LDL.LU R114, [R1+0x64c] ;  /* 0x00064c0001727983 */ /* 0x008ee80000300800 */
[----:B----4-:R-:W4:Y:S01]  /*bf90*/  LDL.LU R115, [R1+0x648] ;  /* 0x0006480001737983 */ /* 0x010f220000300800 */
[----:B0-----:R-:W-:-:S05]  /*bfa0*/  LOP3.LUT R3, R3, 0xff, RZ, 0xc0, !PT ;  /* 0x000000ff03037812 */ /* 0x001fca00078ec0ff */
[----:B------:R-:W-:Y:S01]  /*bfb0*/  IMAD.SHL.U32 R3, R3, 0x2, RZ ;  /* 0x0000000203037824 */ /* 0x000fe200078e00ff */
[----:B------:R0:W-:Y:S04]  /*bfc0*/  STS.U16 [R116+UR9+0x20300], R117 ;  /* 0x0203007574007988 */ /* 0x0001e80008000409 */
[----:B------:R-:W-:-:S05]  /*bfd0*/  LOP3.LUT R2, R3, R2, RZ, 0x3c, !PT ;  /* 0x0000000203027212 */ /* 0x000fca00078e3cff */
[----:B------:R1:W-:Y:S04]  /*bfe0*/  STS.U16 [R2+UR9], R120 ;  /* 0x0000007802007988 */ /* 0x0003e80008000409 */
[----:B0-----:R-:W2:Y:S04]  /*bff0*/  LDL.LU R116, [R1+0x644] ;  /* 0x0006440001747983 */ /* 0x001ea80000300800 */
[----:B------:R-:W2:Y:S04]  /*c000*/  LDL.LU R117, [R1+0x640] ;  /* 0x0006400001757983 */ /* 0x000ea80000300800 */
[----:B-1----:R-:W2:Y:S04]  /*c010*/  LDL.LU R120, [R1+0x63c] ;  /* 0x00063c0001787983 */ /* 0x002ea80000300800 */
[----:B------:R0:W-:Y:S04]  /*c020*/  STS.U16 [R2+UR9+0x400], R121 ;  /* 0x0004007902007988 */ /* 0x0001e80008000409 */
[----:B0-----:R-:W2:Y:S01]  /*c030*/  LDL.LU R121, [R1+0x638] ;  /* 0x0006380001797983 */ /* 0x001ea20000300800 */
[----:B------:R-:W-:-:S03]  /*c040*/  PRMT R35, RZ, 0x7610, R35 ;  /* 0x00007610ff237816 */ /* 0x000fc60000000023 */
[----:B------:R0:W-:Y:S04]  /*c050*/  STS.U16 [R2+UR9+0x800], R118 ;  /* 0x0008007602007988 */ /* 0x0001e80008000409 */
[----:B------:R1:W-:Y:S04]  /*c060*/  STS.U16 [R2+UR9+0xc00], R119 ;  /* 0x000c007702007988 */ /* 0x0003e80008000409 */
[----:B------:R1:W-:Y:S04]  /*c070*/  STS.U16 [R2+UR9+0x1000], R124 ;  /* 0x0010007c02007988 */ /* 0x0003e80008000409 */
[----:B0-----:R-:W3:Y:S04]  /*c080*/  LDL.LU R118, [R1+0x634] ;  /* 0x0006340001767983 */ /* 0x001ee80000300800 */
[----:B-1----:R-:W3:Y:S04]  /*c090*/  LDL.LU R119, [R1+0x630] ;  /* 0x0006300001777983 */ /* 0x002ee80000300800 */
[----:B------:R-:W3:Y:S04]  /*c0a0*/  LDL.LU R124, [R1+0x62c] ;  /* 0x00062c00017c7983 */ /* 0x000ee80000300800 */
[----:B------:R0:W-:Y:S04]  /*c0b0*/  STS.U16 [R2+UR9+0x1400], R125 ;  /* 0x0014007d02007988 */ /* 0x0001e80008000409 */
[----:B------:R-:W-:Y:S04]  /*c0c0*/  STS.U16 [R2+UR9+0x1800], R71 ;  /* 0x0018004702007988 */ /* 0x000fe80008000409 */
[----:B------:R1:W-:Y:S04]  /*c0d0*/  STS.U16 [R2+UR9+0x1c00], R70 ;  /* 0x001c004602007988 */ /* 0x0003e80008000409 */
[----:B0-----:R-:W3:Y:S04]  /*c0e0*/  LDL.LU R125, [R1+0x628] ;  /* 0x00062800017d7983 */ /* 0x001ee80000300800 */
[----:B------:R-:W-:Y:S04]  /*c0f0*/  STS.U16 [R2+UR9+0x2000], R67 ;  /* 0x0020004302007988 */ /* 0x000fe80008000409 */
[----:B-1----:R-:W3:Y:S04]  /*c100*/  LDL.64 R70, [R1+0x28] ;  /* 0x0000280001467983 */ /* 0x002ee80000100a00 */
[----:B------:R0:W-:Y:S04]  /*c110*/  STS.U16 [R2+UR9+0x2400], R66 ;  /* 0x0024004202007988 */ /* 0x0001e80008000409 */
[----:B--2---:R-:W2:Y:S04]  /*c120*/  @P0 LDG.E.U16 R35, desc[UR20][R120.64] ;  /* 0x0000001478230981 */ /* 0x004ea8000c1e1500 */
[----:B------:R-:W2:Y:S04]  /*c130*/  LDL.LU.64 R120, [R1+0x620] ;  /* 0x0006200001787983 */ /* 0x000ea80000300a00 */
[----:B0-----:R-:W2:Y:S01]  /*c140*/  LDL.64 R66, [R1+0x210] ;  /* 0x0002100001427983 */ /* 0x001ea20000100a00 */
[----:B------:R-:W-:-:S06]  /*c150*/  PRMT R34, RZ, 0x7610, R34 ;  /* 0x00007610ff227816 */ /* 0x000fcc0000000022 */
[----:B---3--:R-:W3:Y:S04]  /*c160*/  @P0 LDG.E.U16 R34, desc[UR20][R70.64] ;  /* 0x0000001446220981 */ /* 0x008ee8000c1e1500 */
[----:B--2---:R0:W-:Y:S04]  /*c170*/  STL.64 [R1+0x610], R66 ;  /* 0x0006104201007387 */ /* 0x0041e80000100a00 */
[----:B0-----:R-:W2:Y:S04]  /*c180*/  LDL.64 R66, [R1+0x220] ;  /* 0x0002200001427983 */ /* 0x001ea80000100a00 */
[----:B------:R-:W-:Y:S04]  /*c190*/  STS.U16 [R2+UR9+0x2800], R63 ;  /* 0x0028003f02007988 */ /* 0x000fe80008000409 */
[----:B------:R-:W-:Y:S04]  /*c1a0*/  STS.U16 [R2+UR9+0x2c00], R62 ;  /* 0x002c003e02007988 */ /* 0x000fe80008000409 */
[----:B------:R-:W-:Y:S04]  /*c1b0*/  STS.U16 [R2+UR9+0x3000], R59 ;  /* 0x0030003b02007988 */ /* 0x000fe80008000409 */
[----:B------:R-:W-:Y:S04]  /*c1c0*/  STS.U16 [R2+UR9+0x3400], R58 ;  /* 0x0034003a02007988 */ /* 0x000fe80008000409 */
[----:B------:R-:W-:Y:S04]  /*c1d0*/  STS.U16 [R2+UR9+0x3800], R55 ;  /* 0x0038003702007988 */ /* 0x000fe80008000409 */
[----:B------:R-:W-:Y:S04]  /*c1e0*/  STS.U16 [R2+UR9+0x3c00], R54 ;  /* 0x003c003602007988 */ /* 0x000fe80008000409 */
[----:B--2---:R0:W-:Y:S04]  /*c1f0*/  STL.64 [R1+0x618], R66 ;  /* 0x0006184201007387 */ /* 0x0041e80000100a00 */
[----:B------:R-:W2:Y:S04]  /*c200*/  LDL.64 R70, [R1+0x200] ;  /* 0x0002000001467983 */ /* 0x000ea80000100a00 */
[----:B0-----:R-:W2:Y:S04]  /*c210*/  LDL.64 R66, [R1+0x230] ;  /* 0x0002300001427983 */ /* 0x001ea80000100a00 */
[----:B------:R-:W-:Y:S04]  /*c220*/  STS.U16 [R2+UR9+0x4000], R51 ;  /* 0x0040003302007988 */ /* 0x000fe80008000409 */
        /* <DEDUP_REMOVED lines=14> */
[----:B------:R0:W-:Y:S04]  /*c310*/  STS.U16 [R2+UR9+0x7c00], R6 ;  /* 0x007c000602007988 */ /* 0x0001e80008000409 */
[----:B---3--:R1:W-:Y:S04]  /*c320*/  STL.64 [R1+0x5f8], R34 ;  /* 0x0005f82201007387 */ /* 0x0083e80000100a00 */
[----:B------:R-:W3:Y:S04]  /*c330*/  LDL.64 R58, [R1+0x1d0] ;  /* 0x0001d000013a7983 */ /* 0x000ee80000100a00 */
[----:B0-----:R-:W3:Y:S04]  /*c340*/  LDL.64 R6, [R1+0x1e0] ;  /* 0x0001e00001067983 */ /* 0x001ee80000100a00 */
[----:B-1----:R-:W3:Y:S04]  /*c350*/  LDL.64 R34, [R1+0x1f0] ;  /* 0x0001f00001227983 */ /* 0x002ee80000100a00 */
[----:B------:R-:W3:Y:S04]  /*c360*/  LDL.64 R62, [R1+0x1c0] ;  /* 0x0001c000013e7983 */ /* 0x000ee80000100a00 */
        /* <DEDUP_REMOVED lines=8> */
[----:B------:R-:W-:Y:S04]  /*c3f0*/  STL.64 [R1+0x418], R116 ;  /* 0x0004187401007387 */ /* 0x000fe80000100a00 */
[----:B------:R-:W-:Y:S04]  /*c400*/  STL.64 [R1+0x428], R112 ;  /* 0x0004287001007387 */ /* 0x000fe80000100a00 */
[----:B------:R-:W-:Y:S04]  /*c410*/  STL [R1+0x450], R108 ;  /* 0x0004506c01007387 */ /* 0x000fe80000100800 */
[----:B------:R-:W-:Y:S04]  /*c420*/  STL [R1+0x430], R109 ;  /* 0x0004306d01007387 */ /* 0x000fe80000100800 */
[----:B------:R-:W-:Y:S04]  /*c430*/  STL.64 [R1+0x438], R104 ;  /* 0x0004386801007387 */ /* 0x000fe80000100a00 */
[----:B------:R-:W-:Y:S04]  /*c440*/  STL.64 [R1+0x448], R100 ;  /* 0x0004486401007387 */ /* 0x000fe80000100a00 */
[----:B------:R-:W-:Y:S04]  /*c450*/  STL.64 [R1+0x458], R96 ;  /* 0x0004586001007387 */ /* 0x000fe80000100a00 */
[----:B------:R-:W-:Y:S04]  /*c460*/  STL [R1+0x460], R93 ;  /* 0x0004605d01007387 */ /* 0x000fe80000100800 */
[----:B------:R-:W-:Y:S04]  /*c470*/  STL.64 [R1+0x468], R88 ;  /* 0x0004685801007387 */ /* 0x000fe80000100a00 */
[----:B------:R-:W-:Y:S04]  /*c480*/  STL.64 [R1+0x470], R84 ;  /* 0x0004705401007387 */ /* 0x000fe80000100a00 */
[----:B------:R-:W-:Y:S04]  /*c490*/  STL.64 [R1+0x478], R80 ;  /* 0x0004785001007387 */ /* 0x000fe80000100a00 */
[----:B------:R-:W-:Y:S04]  /*c4a0*/  STL.64 [R1+0x480], R76 ;  /* 0x0004804c01007387 */ /* 0x000fe80000100a00 */
[----:B------:R-:W-:Y:S04]  /*c4b0*/  STL.64 [R1+0x488], R72 ;  /* 0x0004884801007387 */ /* 0x000fe80000100a00 */
[----:B------:R-:W-:Y:S01]  /*c4c0*/  STL.64 [R1+0x490], R68 ;  /* 0x0004904401007387 */ /* 0x000fe20000100a00 */
[----:B------:R-:W-:-:S03]  /*c4d0*/  PRMT R79, RZ, 0x7610, R79 ;  /* 0x00007610ff4f7816 */ /* 0x000fc6000000004f */
[----:B------:R-:W-:Y:S04]  /*c4e0*/  STL.64 [R1+0x498], R64 ;  /* 0x0004984001007387 */ /* 0x000fe80000100a00 */
        /* <DEDUP_REMOVED lines=9> */
[----:B--2---:R-:W2:Y:S04]  /*c580*/  @P0 LDG.E.U16 R79, desc[UR20][R66.64] ;  /* 0x00000014424f0981 */ /* 0x004ea8000c1e1500 */
[----:B------:R-:W2:Y:S01]  /*c590*/  LDL.LU.64 R66, [R1+0x618] ;  /* 0x0006180001427983 */ /* 0x000ea20000300a00 */
[----:B------:R-:W-:-:S02]  /*c5a0*/  PRMT R78, RZ, 0x7610, R78 ;  /* 0x00007610ff4e7816 */ /* 0x000fc4000000004e */
[----:B------:R-:W-:-:S04]  /*c5b0*/  PRMT R75, RZ, 0x7610, R75 ;  /* 0x00007610ff4b7816 */ /* 0x000fc8000000004b */
[----:B--2---:R-:W2:Y:S04]  /*c5c0*/  @P0 LDG.E.U16 R78, desc[UR20][R66.64] ;  /* 0x00000014424e0981 */ /* 0x004ea8000c1e1500 */
[----:B------:R-:W2:Y:S01]  /*c5d0*/  LDL.LU.64 R66, [R1+0x610] ;  /* 0x0006100001427983 */ /* 0x000ea20000300a00 */
[----:B------:R-:W-:-:S06]  /*c5e0*/  PRMT R74, RZ, 0x7610, R74 ;  /* 0x00007610ff4a7816 */ /* 0x000fcc000000004a */
[----:B------:R-:W3:Y:S04]  /*c5f0*/  @P0 LDG.E.U16 R74, desc[UR20][R70.64] ;  /* 0x00000014464a0981 */ /* 0x000ee8000c1e1500 */
[----:B--2---:R0:W2:Y:S04]  /*c600*/  @P0 LDG.E.U16 R75, desc[UR20][R66.64] ;  /* 0x00000014424b0981 */ /* 0x0040a8000c1e1500 */
[----:B------:R-:W0:Y:S04]  /*c610*/  LDL.LU.64 R66, [R1+0x608] ;  /* 0x0006080001427983 */ /* 0x000e280000300a00 */
[----:B------:R-:W2:Y:S01]  /*c620*/  LDL.LU.64 R70, [R1+0x600] ;  /* 0x0006000001467983 */ /* 0x000ea20000300a00 */
[----:B0-----:R-:W-:-:S02]  /*c630*/  PRMT R67, RZ, 0x7610, R67 ;  /* 0x00007610ff437816 */ /* 0x001fc40000000043 */
[----:B--2---:R-:W-:Y:S02]  /*c640*/  PRMT R71, RZ, 0x7610, R71 ;  /* 0x00007610ff477816 */ /* 0x004fe40000000047 */
[----:B------:R-:W-:Y:S02]  /*c650*/  PRMT R70, RZ, 0x7610, R70 ;  /* 0x00007610ff467816 */ /* 0x000fe40000000046 */
[----:B---3--:R0:W2:Y:S01]  /*c660*/  @P0 LDG.E.U16 R67, desc[UR20][R58.64] ;  /* 0x000000143a430981 */ /* 0x0080a2000c1e1500 */
[----:B------:R-:W-:-:S03]  /*c670*/  PRMT R66, RZ, 0x7610, R66 ;  /* 0x00007610ff427816 */ /* 0x000fc60000000042 */
[----:B------:R-:W3:Y:S04]  /*c680*/  @P0 LDG.E.U16 R71, desc[UR20][R34.64] ;  /* 0x0000001422470981 */ /* 0x000ee8000c1e1500 */
[----:B------:R-:W2:Y:S04]  /*c690*/  @P0 LDG.E.U16 R70, desc[UR20][R6.64] ;  /* 0x0000001406460981 */ /* 0x000ea8000c1e1500 */
[----:B------:R1:W2:Y:S04]  /*c6a0*/  @P0 LDG.E.U16 R66, desc[UR20][R62.64] ;  /* 0x000000143e420981 */ /* 0x0002a8000c1e1500 */
[----:B------:R-:W2:Y:S04]  /*c6b0*/  LDL.LU.64 R34, [R1+0x5f8] ;  /* 0x0005f80001227983 */ /* 0x000ea80000300a00 */
[----:B------:R-:W2:Y:S04]  /*c6c0*/  LDL.LU.64 R6, [R1+0x5f0] ;  /* 0x0005f00001067983 */ /* 0x000ea80000300a00 */
[----:B------:R-:W0:Y:S04]  /*c6d0*/  LDL.LU.64 R58, [R1+0x5e8] ;  /* 0x0005e800013a7983 */ /* 0x000e280000300a00 */
[----:B------:R-:W1:Y:S01]  /*c6e0*/  LDL.LU.64 R62, [R1+0x5e0] ;  /* 0x0005e000013e7983 */ /* 0x000e620000300a00 */
[----:B------:R-:W-:-:S02]  /*c6f0*/  PRMT R38, RZ, 0x7610, R38 ;  /* 0x00007610ff267816 */ /* 0x000fc40000000026 */
[----:B------:R-:W-:Y:S02]  /*c700*/  PRMT R39, RZ, 0x7610, R39 ;  /* 0x00007610ff277816 */ /* 0x000fe40000000027 */
[----:B------:R-:W-:Y:S02]  /*c710*/  PRMT R42, RZ, 0x7610, R42 ;  /* 0x00007610ff2a7816 */ /* 0x000fe4000000002a */
[----:B------:R-:W-:Y:S01]  /*c720*/  PRMT R43, RZ, 0x7610, R43 ;  /* 0x00007610ff2b7816 */ /* 0x000fe2000000002b */
[----:B------:R-:W2:Y:S01]  /*c730*/  @P0 LDG.E.U16 R38, desc[UR20][R116.64] ;  /* 0x0000001474260981 */ /* 0x000ea2000c1e1500 */
[----:B------:R-:W-:Y:S02]  /*c740*/  PRMT R46, RZ, 0x7610, R46 ;  /* 0x00007610ff2e7816 */ /* 0x000fe4000000002e */
[----:B------:R-:W-:Y:S01]  /*c750*/  PRMT R47, RZ, 0x7610, R47 ;  /* 0x00007610ff2f7816 */ /* 0x000fe2000000002f */
[----:B------:R-:W2:Y:S01]  /*c760*/  @P0 LDG.E.U16 R39, desc[UR20][R112.64] ;  /* 0x0000001470270981 */ /* 0x000ea2000c1e1500 */
[----:B------:R-:W-:-:S02]  /*c770*/  PRMT R124, RZ, 0x7610, R124 ;  /* 0x00007610ff7c7816 */ /* 0x000fc4000000007c */
[----:B------:R-:W-:Y:S01]  /*c780*/  PRMT R125, RZ, 0x7610, R125 ;  /* 0x00007610ff7d7816 */ /* 0x000fe2000000007d */
[----:B------:R-:W2:Y:S01]  /*c790*/  @P0 LDG.E.U16 R42, desc[UR20][R108.64] ;  /* 0x000000146c2a0981 */ /* 0x000ea2000c1e1500 */
[----:B------:R-:W-:-:S03]  /*c7a0*/  PRMT R3, RZ, 0x7610, R3 ;  /* 0x00007610ff037816 */ /* 0x000fc60000000003 */
[----:B------:R-:W2:Y:S01]  /*c7b0*/  @P0 LDG.E.U16 R43, desc[UR20][R104.64] ;  /* 0x00000014682b0981 */ /* 0x000ea2000c1e1500 */
[----:B------:R-:W-:-:S03]  /*c7c0*/  PRMT R119, RZ, 0x7610, R119 ;  /* 0x00007610ff777816 */ /* 0x000fc60000000077 */
[----:B------:R-:W2:Y:S01]  /*c7d0*/  @P0 LDG.E.U16 R46, desc[UR20][R100.64] ;  /* 0x00000014642e0981 */ /* 0x000ea2000c1e1500 */
[----:B------:R-:W-:Y:S02]  /*c7e0*/  PRMT R118, RZ, 0x7610, R118 ;  /* 0x00007610ff767816 */ /* 0x000fe40000000076 */
[----:B----4-:R-:W-:Y:S01]  /*c7f0*/  PRMT R115, RZ, 0x7610, R115 ;  /* 0x00007610ff737816 */ /* 0x010fe20000000073 */
[----:B------:R4:W-:Y:S01]  /*c800*/  STS.U16 [R2+UR9+0x8000], R123 ;  /* 0x0080007b02007988 */ /* 0x0009e20008000409 */
[----:B------:R-:W-:Y:S02]  /*c810*/  PRMT R114, RZ, 0x7610, R114 ;  /* 0x00007610ff727816 */ /* 0x000fe40000000072 */
[----:B------:R-:W-:Y:S01]  /*c820*/  PRMT R111, RZ, 0x7610, R111 ;  /* 0x00007610ff6f7816 */ /* 0x000fe2000000006f */
[----:B------:R-:W2:Y:S01]  /*c830*/  @P0 LDG.E.U16 R47, desc[UR20][R96.64] ;  /* 0x00000014602f0981 */ /* 0x000ea2000c1e1500 */
[----:B------:R-:W-:Y:S02]  /*c840*/  PRMT R110, RZ, 0x7610, R110 ;  /* 0x00007610ff6e7816 */ /* 0x000fe4000000006e */
[----:B------:R-:W-:Y:S01]  /*c850*/  PRMT R107, RZ, 0x7610, R107 ;  /* 0x00007610ff6b7816 */ /* 0x000fe2000000006b */
[----:B------:R-:W2:Y:S01]  /*c860*/  @P0 LDG.E.U16 R124, desc[UR20][R92.64] ;  /* 0x000000145c7c0981 */ /* 0x000ea2000c1e1500 */
[----:B0-----:R-:W-:-:S03]  /*c870*/  PRMT R59, RZ, 0x7610, R59 ;  /* 0x00007610ff3b7816 */ /* 0x001fc6000000003b */
[----:B------:R-:W2:Y:S01]  /*c880*/  @P0 LDG.E.U16 R125, desc[UR20][R88.64] ;  /* 0x00000014587d0981 */ /* 0x000ea2000c1e1500 */
[----:B-1----:R-:W-:-:S03]  /*c890*/  PRMT R63, RZ, 0x7610, R63 ;  /* 0x00007610ff3f7816 */ /* 0x002fc6000000003f */
[----:B------:R-:W2:Y:S01]  /*c8a0*/  @P0 LDG.E.U16 R3, desc[UR20][R20.64] ;  /* 0x0000001414030981 */ /* 0x000ea2000c1e1500 */
[----:B------:R-:W-:Y:S02]  /*c8b0*/  PRMT R62, RZ, 0x7610, R62 ;  /* 0x00007610ff3e7816 */ /* 0x000fe4000000003e */
[----:B------:R-:W-:Y:S01]  /*c8c0*/  PRMT R58, RZ, 0x7610, R58 ;  /* 0x00007610ff3a7816 */ /* 0x000fe2000000003a */
[----:B------:R0:W2:Y:S04]  /*c8d0*/  @P0 LDG.E.U16 R59, desc[UR20][R50.64] ;  /* 0x00000014323b0981 */ /* 0x0000a8000c1e1500 */
[----:B------:R-:W2:Y:S04]  /*c8e0*/  @P0 LDG.E.U16 R63, desc[UR20][R10.64] ;  /* 0x000000140a3f0981 */ /* 0x000ea8000c1e1500 */
[----:B------:R-:W2:Y:S04]  /*c8f0*/  @P0 LDG.E.U16 R62, desc[UR20][R14.64] ;  /* 0x000000140e3e0981 */ /* 0x000ea8000c1e1500 */
[----:B------:R1:W2:Y:S04]  /*c900*/  @P0 LDG.E.U16 R58, desc[UR20][R54.64] ;  /* 0x00000014363a0981 */ /* 0x0002a8000c1e1500 */
[----:B------:R-:W2:Y:S04]  /*c910*/  LDL.LU.64 R10, [R1+0x5d8] ;  /* 0x0005d800010a7983 */ /* 0x000ea80000300a00 */
[----:B------:R-:W2:Y:S04]  /*c920*/  LDL.LU.64 R14, [R1+0x5d0] ;  /* 0x0005d000010e7983 */ /* 0x000ea80000300a00 */
[----:B------:R-:W0:Y:S04]  /*c930*/  LDL.LU.64 R50, [R1+0x5c8] ;  /* 0x0005c80001327983 */ /* 0x000e280000300a00 */
[----:B------:R-:W1:Y:S01]  /*c940*/  LDL.LU.64 R54, [R1+0x5c0] ;  /* 0x0005c00001367983 */ /* 0x000e620000300a00 */
[----:B------:R-:W-:-:S02]  /*c950*/  PRMT R106, RZ, 0x7610, R106 ;  /* 0x00007610ff6a7816 */ /* 0x000fc4000000006a */
[----:B------:R-:W-:Y:S01]  /*c960*/  PRMT R103, RZ, 0x7610, R103 ;  /* 0x00007610ff677816 */ /* 0x000fe20000000067 */
[----:B------:R-:W2:Y:S01]  /*c970*/  @P0 LDG.E.U16 R119, desc[UR20][R84.64] ;  /* 0x0000001454770981 */ /* 0x000ea2000c1e1500 */
        /* <DEDUP_REMOVED lines=9> */
[----:B----4-:R-:W-:Y:S02]  /*ca10*/  PRMT R123, RZ, 0x7610, R123 ;  /* 0x00007610ff7b7816 */ /* 0x010fe4000000007b */
[----:B------:R-:W-:Y:S01]  /*ca20*/  PRMT R90, RZ, 0x7610, R90 ;  /* 0x00007610ff5a7816 */ /* 0x000fe2000000005a */
[----:B------:R-:W4:Y:S01]  /*ca30*/  @P0 LDG.E.U16 R111, desc[UR20][R68.64] ;  /* 0x00000014446f0981 */ /* 0x000f22000c1e1500 */
[----:B------:R-:W-:Y:S02]  /*ca40*/  PRMT R87, RZ, 0x7610, R87 ;  /* 0x00007610ff577816 */ /* 0x000fe40000000057 */
[----:B------:R-:W-:Y:S01]  /*ca50*/  PRMT R86, RZ, 0x7610, R86 ;  /* 0x00007610ff567816 */ /* 0x000fe20000000056 */
[----:B------:R-:W2:Y:S01]  /*ca60*/  @P0 LDG.E.U16 R110, desc[UR20][R64.64] ;  /* 0x00000014406e0981 */ /* 0x000ea2000c1e1500 */
[----:B------:R-:W-:-:S03]  /*ca70*/  PRMT R83, RZ, 0x7610, R83 ;  /* 0x00007610ff537816 */ /* 0x000fc60000000053 */
[----:B------:R-:W2:Y:S01]  /*ca80*/  @P0 LDG.E.U16 R107, desc[UR20][R60.64] ;  /* 0x000000143c6b0981 */ /* 0x000ea2000c1e1500 */
[----:B------:R-:W-:-:S03]  /*ca90*/  PRMT R82, RZ, 0x7610, R82 ;  /* 0x00007610ff527816 */ /* 0x000fc60000000052 */
[----:B------:R-:W2:Y:S04]  /*caa0*/  @P0 LDG.E.U16 R106, desc[UR20][R56.64] ;  /* 0x00000014386a0981 */ /* 0x000ea8000c1e1500 */
[----:B------:R-:W2:Y:S04]  /*cab0*/  @P0 LDG.E.U16 R103, desc[UR20][R52.64] ;  /* 0x0000001434670981 */ /* 0x000ea8000c1e1500 */
[----:B------:R-:W3:Y:S04]  /*cac0*/  @P0 LDG.E.U16 R102, desc[UR20][R48.64] ;  /* 0x0000001430660981 */ /* 0x000ee8000c1e1500 */
        /* <DEDUP_REMOVED lines=10> */
[----:B------:R-:W3:Y:S01]  /*cb70*/  @P0 LDG.E.U16 R82, desc[UR20][R120.64] ;  /* 0x0000001478520981 */ /* 0x000ee2000c1e1500 */
[----:B0-----:R-:W-:-:S02]  /*cb80*/  PRMT R51, RZ, 0x7610, R51 ;  /* 0x00007610ff337816 */ /* 0x001fc40000000033 */
[----:B------:R-:W-:Y:S02]  /*cb90*/  PRMT R50, RZ, 0x7610, R50 ;  /* 0x00007610ff327816 */ /* 0x000fe40000000032 */
[----:B-1----:R-:W-:Y:S02]  /*cba0*/  PRMT R55, RZ, 0x7610, R55 ;  /* 0x00007610ff377816 */ /* 0x002fe40000000037 */
[----:B------:R-:W-:Y:S01]  /*cbb0*/  PRMT R54, RZ, 0x7610, R54 ;  /* 0x00007610ff367816 */ /* 0x000fe20000000036 */
[----:B------:R-:W3:Y:S04]  /*cbc0*/  @P0 LDG.E.U16 R51, desc[UR20][R26.64] ;  /* 0x000000141a330981 */ /* 0x000ee8000c1e1500 */
[----:B------:R-:W3:Y:S04]  /*cbd0*/  @P0 LDG.E.U16 R50, desc[UR20][R30.64] ;  /* 0x000000141e320981 */ /* 0x000ee8000c1e1500 */
[----:B------:R-:W3:Y:S04]  /*cbe0*/  @P0 LDG.E.U16 R55, desc[UR20][R18.64] ;  /* 0x0000001412370981 */ /* 0x000ee8000c1e1500 */
[----:B------:R-:W3:Y:S04]  /*cbf0*/  @P0 LDG.E.U16 R54, desc[UR20][R22.64] ;  /* 0x0000001416360981 */ /* 0x000ee8000c1e1500 */
[----:B------:R-:W3:Y:S04]  /*cc00*/  LDL.LU.64 R18, [R1+0x5b8] ;  /* 0x0005b80001127983 */ /* 0x000ee80000300a00 */
[----:B------:R-:W3:Y:S04]  /*cc10*/  LDL.LU.64 R22, [R1+0x5b0] ;  /* 0x0005b00001167983 */ /* 0x000ee80000300a00 */
[----:B------:R-:W3:Y:S04]  /*cc20*/  LDL.LU.64 R26, [R1+0x5a8] ;  /* 0x0005a800011a7983 */ /* 0x000ee80000300a00 */
[----:B------:R-:W3:Y:S04]  /*cc30*/  LDL.LU.64 R30, [R1+0x5a0] ;  /* 0x0005a000011e7983 */ /* 0x000ee80000300a00 */
[----:B--2---:R0:W-:Y:S04]  /*cc40*/  STS.U16 [R2+UR9+0x8400], R34 ;  /* 0x0084002202007988 */ /* 0x0041e80008000409 */
[----:B------:R1:W-:Y:S04]  /*cc50*/  STS.U16 [R2+UR9+0x8800], R35 ;  /* 0x0088002302007988 */ /* 0x0003e80008000409 */
[----:B------:R2:W-:Y:S04]  /*cc60*/  STS.U16 [R2+UR9+0x8c00], R38 ;  /* 0x008c002602007988 */ /* 0x0005e80008000409 */
[----:B0-----:R-:W3:Y:S04]  /*cc70*/  LDL.LU R34, [R1+0x59c] ;  /* 0x00059c0001227983 */ /* 0x001ee80000300800 */
[----:B-1----:R-:W3:Y:S04]  /*cc80*/  LDL.LU R35, [R1+0x598] ;  /* 0x0005980001237983 */ /* 0x002ee80000300800 */
[----:B--2---:R-:W2:Y:S04]  /*cc90*/  LDL.LU R38, [R1+0x594] ;  /* 0x0005940001267983 */ /* 0x004ea80000300800 */
[----:B------:R0:W-:Y:S04]  /*cca0*/  STS.U16 [R2+UR9+0x9000], R39 ;  /* 0x0090002702007988 */ /* 0x0001e80008000409 */
[----:B------:R1:W-:Y:S04]  /*ccb0*/  STS.U16 [R2+UR9+0x9400], R42 ;  /* 0x0094002a02007988 */ /* 0x0003e80008000409 */
[----:B------:R4:W-:Y:S04]  /*ccc0*/  STS.U16 [R2+UR9+0x9800], R43 ;  /* 0x0098002b02007988 */ /* 0x0009e80008000409 */
[----:B0-----:R-:W2:Y:S04]  /*ccd0*/  LDL.LU R39, [R1+0x590] ;  /* 0x0005900001277983 */ /* 0x001ea80000300800 */
[----:B-1----:R-:W2:Y:S04]  /*cce0*/  LDL.LU R42, [R1+0x58c] ;  /* 0x00058c00012a7983 */ /* 0x002ea80000300800 */
[----:B----4-:R-:W4:Y:S04]  /*ccf0*/  LDL.LU R43, [R1+0x588] ;  /* 0x00058800012b7983 */ /* 0x010f280000300800 */
[----:B------:R0:W-:Y:S04]  /*cd00*/  STS.U16 [R2+UR9+0x9c00], R46 ;  /* 0x009c002e02007988 */ /* 0x0001e80008000409 */
[----:B------:R1:W-:Y:S04]  /*cd10*/  STS.U16 [R2+UR9+0xa000], R47 ;  /* 0x00a0002f02007988 */ /* 0x0003e80008000409 */
[----:B------:R1:W-:Y:S04]  /*cd20*/  STS.U16 [R2+UR9+0xa400], R124 ;  /* 0x00a4007c02007988 */ /* 0x0003e80008000409 */
[----:B0-----:R-:W2:Y:S04]  /*cd30*/  LDL.LU R46, [R1+0x584] ;  /* 0x00058400012e7983 */ /* 0x001ea80000300800 */
[----:B-1----:R-:W2:Y:S04]  /*cd40*/  LDL.LU R47, [R1+0x580] ;  /* 0x00058000012f7983 */ /* 0x002ea80000300800 */
[----:B------:R-:W2:Y:S04]  /*cd50*/  LDL.LU R124, [R1+0x57c] ;  /* 0x00057c00017c7983 */ /* 0x000ea80000300800 */
[----:B------:R0:W-:Y:S04]  /*cd60*/  STS.U16 [R2+UR9+0xa800], R125 ;  /* 0x00a8007d02007988 */ /* 0x0001e80008000409 */
[----:B------:R1:W-:Y:S04]  /*cd70*/  STS.U16 [R2+UR9+0xec00], R3 ;  /* 0x00ec000302007988 */ /* 0x0003e80008000409 */
[----:B0-----:R-:W2:Y:S01]  /*cd80*/  LDL.LU R125, [R1+0x578] ;  /* 0x00057800017d7983 */ /* 0x001ea20000300800 */
[----:B-1----:R-:W-:-:S03]  /*cd90*/  LOP3.LUT R3, R2, 0x40, RZ, 0x3c, !PT ;  /* 0x0000004002037812 */ /* 0x002fc600078e3cff */
        /* <DEDUP_REMOVED lines=9> */
[----:B---3--:R-:W-:Y:S04]  /*ce30*/  STS.U16 [R2+UR9+0xd000], R102 ;  /* 0x00d0006602007988 */ /* 0x008fe80008000409 */
        /* <DEDUP_REMOVED lines=12> */
[----:B------:R-:W-:Y:S04]  /*cf00*/  STS.U16 [R3+UR9+0x2200], R63 ;  /* 0x0022003f03007988 */ /* 0x000fe80008000409 */
[----:B------:R1:W-:Y:S04]  /*cf10*/  STS.U16 [R3+UR9+0x2600], R62 ;  /* 0x0026003e03007988 */ /* 0x0003e80008000409 */
[----:B0-----:R-:W3:Y:S04]  /*cf20*/  LDL.64 R58, [R1+0x110] ;  /* 0x00011000013a7983 */ /* 0x001ee80000100a00 */
[----:B------:R-:W-:Y:S04]  /*cf30*/  STS.U16 [R3+UR9+0x1a00], R67 ;  /* 0x001a004303007988 */ /* 0x000fe80008000409 */
[----:B------:R0:W-:Y:S04]  /*cf40*/  STS.U16 [R3+UR9+0x1e00], R66 ;  /* 0x001e004203007988 */ /* 0x0001e80008000409 */
[----:B-1----:R-:W4:Y:S04]  /*cf50*/  LDL.64 R62, [R1+0x100] ;  /* 0x00010000013e7983 */ /* 0x002f280000100a00 */
[----:B------:R-:W-:Y:S04]  /*cf60*/  STS.U16 [R3+UR9+0x1200], R71 ;  /* 0x0012004703007988 */ /* 0x000fe80008000409 */
[----:B------:R1:W-:Y:S04]  /*cf70*/  STS.U16 [R3+UR9+0x1600], R70 ;  /* 0x0016004603007988 */ /* 0x0003e80008000409 */
[----:B0-----:R-:W4:Y:S04]  /*cf80*/  LDL.64 R66, [R1+0xf0] ;  /* 0x0000f00001427983 */ /* 0x001f280000100a00 */
[----:B------:R-:W-:Y:S04]  /*cf90*/  STS.U16 [R3+UR9+0xa00], R75 ;  /* 0x000a004b03007988 */ /* 0x000fe80008000409 */
[----:B------:R0:W-:Y:S04]  /*cfa0*/  STS.U16 [R3+UR9+0xe00], R74 ;  /* 0x000e004a03007988 */ /* 0x0001e80008000409 */
[----:B-1----:R-:W4:Y:S04]  /*cfb0*/  LDL.64 R70, [R1+0xe0] ;  /* 0x0000e00001467983 */ /* 0x002f280000100a00 */
[----:B------:R-:W-:Y:S04]  /*cfc0*/  STS.U16 [R3+UR9+0x200], R79 ;  /* 0x0002004f03007988 */ /* 0x000fe80008000409 */
[----:B------:R1:W-:Y:S04]  /*cfd0*/  STS.U16 [R3+UR9+0x600], R78 ;  /* 0x0006004e03007988 */ /* 0x0003e80008000409 */
[----:B0-----:R-:W4:Y:S04]  /*cfe0*/  LDL.64 R74, [R1+0xd0] ;  /* 0x0000d000014a7983 */ /* 0x001f280000100a00 */
[----:B------:R0:W-:Y:S04]  /*cff0*/  STS.U16 [R3+UR9+0xfe00], R82 ;  /* 0x00fe005203007988 */ /* 0x0001e80008000409 */
[----:B-1----:R-:W4:Y:S04]  /*d000*/  LDL.64 R78, [R1+0xc0] ;  /* 0x0000c000014e7983 */ /* 0x002f280000100a00 */
[----:B------:R-:W4:Y:S04]  /*d010*/  LDL.64 R86, [R1+0xa0] ;  /* 0x0000a00001567983 */ /* 0x000f280000100a00 */
[----:B0-----:R-:W4:Y:S04]  /*d020*/  LDL.64 R82, [R1+0xb0] ;  /* 0x0000b00001527983 */ /* 0x001f280000100a00 */
[----:B------:R-:W4:Y:S04]  /*d030*/  LDL.64 R90, [R1+0x90] ;  /* 0x00009000015a7983 */ /* 0x000f280000100a00 */
[----:B------:R-:W4:Y:S04]  /*d040*/  LDL.64 R94, [R1+0x80] ;  /* 0x00008000015e7983 */ /* 0x000f280000100a00 */
[----:B------:R-:W4:Y:S04]  /*d050*/  LDL.64 R98, [R1+0x70] ;  /* 0x0000700001627983 */ /* 0x000f280000100a00 */
[----:B------:R-:W4:Y:S04]  /*d060*/  LDL.64 R102, [R1+0x60] ;  /* 0x0000600001667983 */ /* 0x000f280000100a00 */
[----:B------:R-:W-:Y:S04]  /*d070*/  STS.U16 [R3+UR9+0x3a00], R51 ;  /* 0x003a003303007988 */ /* 0x000fe80008000409 */
[----:B------:R0:W-:Y:S04]  /*d080*/  STS.U16 [R3+UR9+0x3e00], R50 ;  /* 0x003e003203007988 */ /* 0x0001e80008000409 */
[----:B------:R-:W-:Y:S04]  /*d090*/  STS.U16 [R3+UR9+0x3200], R55 ;  /* 0x0032003703007988 */ /* 0x000fe80008000409 */
[----:B------:R1:W-:Y:S04]  /*d0a0*/  STS.U16 [R3+UR9+0x3600], R54 ;  /* 0x0036003603007988 */ /* 0x0003e80008000409 */
[----:B0-----:R-:W4:Y:S04]  /*d0b0*/  LDL.64 R50, [R1+0x130] ;  /* 0x0001300001327983 */ /* 0x001f280000100a00 */
[----:B------:R-:W4:Y:S04]  /*d0c0*/  LDL.64 R106, [R1+0x50] ;  /* 0x00005000016a7983 */ /* 0x000f280000100a00 */
[----:B-1----:R-:W4:Y:S04]  /*d0d0*/  LDL.64 R54, [R1+0x120] ;  /* 0x0001200001367983 */ /* 0x002f280000100a00 */
[----:B------:R-:W4:Y:S04]  /*d0e0*/  LDL.64 R110, [R1+0x40] ;  /* 0x00004000016e7983 */ /* 0x000f280000100a00 */
[----:B------:R-:W4:Y:S01]  /*d0f0*/  LDL.64 R114, [R1+0x30] ;  /* 0x0000300001727983 */ /* 0x000f220000100a00 */
[----:B------:R-:W-:-:S02]  /*d100*/  PRMT R105, RZ, 0x7610, R105 ;  /* 0x00007610ff697816 */ /* 0x000fc40000000069 */
[----:B------:R-:W-:Y:S01]  /*d110*/  PRMT R117, RZ, 0x7610, R117 ;  /* 0x00007610ff757816 */ /* 0x000fe20000000075 */
[----:B------:R-:W4:Y:S01]  /*d120*/  LDL.64 R118, [R1+0x8] ;  /* 0x0000080001767983 */ /* 0x000f220000100a00 */
[----:B------:R-:W-:Y:S02]  /*d130*/  PRMT R113, RZ, 0x7610, R113 ;  /* 0x00007610ff717816 */ /* 0x000fe40000000071 */
[----:B------:R-:W-:Y:S02]  /*d140*/  PRMT R108, RZ, 0x7610, R108 ;  /* 0x00007610ff6c7816 */ /* 0x000fe4000000006c */
[----:B------:R-:W-:Y:S02]  /*d150*/  PRMT R116, RZ, 0x7610, R116 ;  /* 0x00007610ff747816 */ /* 0x000fe40000000074 */
[----:B------:R-:W-:Y:S02]  /*d160*/  PRMT R112, RZ, 0x7610, R112 ;  /* 0x00007610ff707816 */ /* 0x000fe40000000070 */
[----:B------:R-:W-:-:S02]  /*d170*/  PRMT R109, RZ, 0x7610, R109 ;  /* 0x00007610ff6d7816 */ /* 0x000fc4000000006d */
[----:B------:R-:W-:Y:S02]  /*d180*/  PRMT R104, RZ, 0x7610, R104 ;  /* 0x00007610ff687816 */ /* 0x000fe40000000068 */
[----:B------:R-:W-:Y:S02]  /*d190*/  PRMT R100, RZ, 0x7610, R100 ;  /* 0x00007610ff647816 */ /* 0x000fe40000000064 */
[----:B------:R-:W-:Y:S02]  /*d1a0*/  PRMT R97, RZ, 0x7610, R97 ;  /* 0x00007610ff617816 */ /* 0x000fe40000000061 */
[----:B------:R-:W-:Y:S02]  /*d1b0*/  PRMT R96, RZ, 0x7610, R96 ;  /* 0x00007610ff607816 */ /* 0x000fe40000000060 */
[----:B------:R-:W-:Y:S02]  /*d1c0*/  PRMT R93, RZ, 0x7610, R93 ;  /* 0x00007610ff5d7816 */ /* 0x000fe4000000005d */
[----:B------:R-:W-:-:S02]  /*d1d0*/  PRMT R89, RZ, 0x7610, R89 ;  /* 0x00007610ff597816 */ /* 0x000fc40000000059 */
[----:B--2---:R-:W-:Y:S01]  /*d1e0*/  PRMT R125, RZ, 0x7610, R125 ;  /* 0x00007610ff7d7816 */ /* 0x004fe2000000007d */
[----:B---3--:R-:W2:Y:S04]  /*d1f0*/  @P0 LDG.E.U16 R117, desc[UR20][R58.64] ;  /* 0x000000143a750981 */ /* 0x008ea8000c1e1500 */
[----:B----4-:R-:W3:Y:S04]  /*d200*/  @P0 LDG.E.U16 R113, desc[UR20][R62.64] ;  /* 0x000000143e710981 */ /* 0x010ee8000c1e1500 */
[----:B------:R-:W4:Y:S04]  /*d210*/  @P0 LDG.E.U16 R108, desc[UR20][R66.64] ;  /* 0x00000014426c0981 */ /* 0x000f28000c1e1500 */
[----:B------:R-:W2:Y:S04]  /*d220*/  @P0 LDG.E.U16 R116, desc[UR20][R70.64] ;  /* 0x0000001446740981 */ /* 0x000ea8000c1e1500 */
        /* <DEDUP_REMOVED lines=10> */
[----:B------:R-:W2:Y:S04]  /*d2d0*/  LDL.LU.64 R50, [R1+0x570] ;  /* 0x0005700001327983 */ /* 0x000ea80000300a00 */
        /* <DEDUP_REMOVED lines=12> */
[----:B------:R-:W2:Y:S01]  /*d3a0*/  LDL.LU.64 R102, [R1+0x508] ;  /* 0x0005080001667983 */ /* 0x000ea20000300a00 */
[----:B------:R-:W-:-:S02]  /*d3b0*/  PRMT R88, RZ, 0x7610, R88 ;  /* 0x00007610ff587816 */ /* 0x000fc40000000058 */
[----:B------:R-:W-:Y:S02]  /*d3c0*/  PRMT R85, RZ, 0x7610, R85 ;  /* 0x00007610ff557816 */ /* 0x000fe40000000055 */
[----:B------:R-:W-:Y:S02]  /*d3d0*/  PRMT R84, RZ, 0x7610, R84 ;  /* 0x00007610ff547816 */ /* 0x000fe40000000054 */
[----:B------:R-:W3:Y:S01]  /*d3e0*/  @P0 LDG.E.U16 R88, desc[UR20][R106.64] ;  /* 0x000000146a580981 */ /* 0x000ee2000c1e1500 */
[----:B------:R-:W-:-:S03]  /*d3f0*/  PRMT R81, RZ, 0x7610, R81 ;  /* 0x00007610ff517816 */ /* 0x000fc60000000051 */
[----:B------:R-:W3:Y:S04]  /*d400*/  @P0 LDG.E.U16 R85, desc[UR20][R110.64] ;  /* 0x000000146e550981 */ /* 0x000ee8000c1e1500 */
[----:B------:R-:W3:Y:S04]  /*d410*/  @P0 LDG.E.U16 R84, desc[UR20][R114.64] ;  /* 0x0000001472540981 */ /* 0x000ee8000c1e1500 */
[----:B------:R-:W3:Y:S04]  /*d420*/  LDL.LU.64 R106, [R1+0x500] ;  /* 0x00050000016a7983 */ /* 0x000ee80000300a00 */
[----:B------:R-:W3:Y:S04]  /*d430*/  LDL.LU.64 R110, [R1+0x4f8] ;  /* 0x0004f800016e7983 */ /* 0x000ee80000300a00 */
[----:B------:R-:W3:Y:S04]  /*d440*/  LDL.LU.64 R114, [R1+0x4f0] ;  /* 0x0004f00001727983 */ /* 0x000ee80000300a00 */
[----:B------:R-:W3:Y:S01]  /*d450*/  @P0 LDG.E.U16 R81, desc[UR20][R118.64] ;  /* 0x0000001476510981 */ /* 0x000ee2000c1e1500 */
[----:B------:R-:W-:-:S03]  /*d460*/  PRMT R0, RZ, 0x7610, R0 ;  /* 0x00007610ff007816 */ /* 0x000fc60000000000 */
[----:B------:R-:W3:Y:S01]  /*d470*/  LDL.LU.64 R118, [R1+0x4e8] ;  /* 0x0004e80001767983 */ /* 0x000ee20000300a00 */
[----:B------:R-:W-:Y:S02]  /*d480*/  PRMT R33, RZ, 0x7610, R33 ;  /* 0x00007610ff217816 */ /* 0x000fe40000000021 */
[----:B------:R-:W-:Y:S01]  /*d490*/  PRMT R28, RZ, 0x7610, R28 ;  /* 0x00007610ff1c7816 */ /* 0x000fe2000000001c */
[----:B------:R-:W3:Y:S01]  /*d4a0*/  LDL.LU R101, [R1+0x328] ;  /* 0x0003280001657983 */ /* 0x000ee20000300800 */
[----:B------:R-:W-:Y:S02]  /*d4b0*/  PRMT R37, RZ, 0x7610, R37 ;  /* 0x00007610ff257816 */ /* 0x000fe40000000025 */
[----:B------:R-:W-:Y:S01]  /*d4c0*/  PRMT R36, RZ, 0x7610, R36 ;  /* 0x00007610ff247816 */ /* 0x000fe20000000024 */
[----:B------:R-:W3:Y:S01]  /*d4d0*/  @P0 LDG.E.U16 R33, desc[UR20][R18.64] ;  /* 0x0000001412210981 */ /* 0x000ee2000c1e1500 */
[----:B------:R-:W-:-:S03]  /*d4e0*/  PRMT R32, RZ, 0x7610, R32 ;  /* 0x00007610ff207816 */ /* 0x000fc60000000020 */
[----:B------:R-:W3:Y:S01]  /*d4f0*/  @P0 LDG.E.U16 R28, desc[UR20][R6.64] ;  /* 0x00000014061c0981 */ /* 0x000ee2000c1e1500 */
[----:B------:R-:W-:-:S03]  /*d500*/  PRMT R29, RZ, 0x7610, R29 ;  /* 0x00007610ff1d7816 */ /* 0x000fc6000000001d */
[----:B------:R-:W3:Y:S04]  /*d510*/  @P0 LDG.E.U16 R37, desc[UR20][R26.64] ;  /* 0x000000141a250981 */ /* 0x000ee8000c1e1500 */
[----:B------:R-:W3:Y:S04]  /*d520*/  @P0 LDG.E.U16 R36, desc[UR20][R22.64] ;  /* 0x0000001416240981 */ /* 0x000ee8000c1e1500 */
[----:B------:R-:W3:Y:S01]  /*d530*/  @P0 LDG.E.U16 R32, desc[UR20][R14.64] ;  /* 0x000000140e200981 */ /* 0x000ee2000c1e1500 */
[----:B------:R-:W-:-:S03]  /*d540*/  PRMT R44, RZ, 0x7610, R44 ;  /* 0x00007610ff2c7816 */ /* 0x000fc6000000002c */
[----:B------:R-:W3:Y:S04]  /*d550*/  @P0 LDG.E.U16 R29, desc[UR20][R10.64] ;  /* 0x000000140a1d0981 */ /* 0x000ee8000c1e1500 */
[----:B------:R-:W3:Y:S04]  /*d560*/  @P0 LDG.E.U16 R44, desc[UR20][R38.64] ;  /* 0x00000014262c0981 */ /* 0x000ee8000c1e1500 */
[----:B--2---:R-:W2:Y:S01]  /*d570*/  @P0 LDG.E.U16 R0, desc[UR20][R102.64] ;  /* 0x0000001466000981 */ /* 0x004ea2000c1e1500 */
[----:B------:R-:W-:Y:S02]  /*d580*/  PRMT R77, RZ, 0x7610, R77 ;  /* 0x00007610ff4d7816 */ /* 0x000fe4000000004d */
[----:B------:R-:W-:-:S02]  /*d590*/  PRMT R123, RZ, 0x7610, R123 ;  /* 0x00007610ff7b7816 */ /* 0x000fc4000000007b */
[----:B------:R-:W-:Y:S02]  /*d5a0*/  PRMT R80, RZ, 0x7610, R80 ;  /* 0x00007610ff507816 */ /* 0x000fe40000000050 */
[----:B------:R-:W-:Y:S02]  /*d5b0*/  PRMT R72, RZ, 0x7610, R72 ;  /* 0x00007610ff487816 */ /* 0x000fe40000000048 */
[----:B------:R-:W-:Y:S01]  /*d5c0*/  PRMT R69, RZ, 0x7610, R69 ;  /* 0x00007610ff457816 */ /* 0x000fe20000000045 */
[----:B------:R-:W2:Y:S01]  /*d5d0*/  @P0 LDG.E.U16 R123, desc[UR20][R98.64] ;  /* 0x00000014627b0981 */ /* 0x000ea2000c1e1500 */
[----:B------:R-:W-:-:S03]  /*d5e0*/  PRMT R68, RZ, 0x7610, R68 ;  /* 0x00007610ff447816 */ /* 0x000fc60000000044 */
[----:B------:R0:W-:Y:S01]  /*d5f0*/  STS.U16 [R3+UR9+0x4600], R105 ;  /* 0x0046006903007988 */ /* 0x0001e20008000409 */
[----:B------:R-:W-:Y:S02]  /*d600*/  PRMT R65, RZ, 0x7610, R65 ;  /* 0x00007610ff417816 */ /* 0x000fe40000000041 */
[----:B------:R-:W-:Y:S01]  /*d610*/  PRMT R48, RZ, 0x7610, R48 ;  /* 0x00007610ff307816 */ /* 0x000fe20000000030 */
[----:B----4-:R1:W-:Y:S04]  /*d620*/  STS.U16 [R3+UR9+0x5200], R108 ;  /* 0x0052006c03007988 */ /* 0x0103e80008000409 */
[----:B------:R-:W4:Y:S04]  /*d630*/  @P0 LDG.E.U16 R72, desc[UR20][R94.64] ;  /* 0x000000145e480981 */ /* 0x000f28000c1e1500 */
[----:B0-----:R-:W4:Y:S04]  /*d640*/  LDL.LU R105, [R1+0x31c] ;  /* 0x00031c0001697983 */ /* 0x001f280000300800 */
[----:B---3--:R-:W3:Y:S04]  /*d650*/  @P0 LDG.E.U16 R77, desc[UR20][R114.64] ;  /* 0x00000014724d0981 */ /* 0x008ee8000c1e1500 */
[----:B------:R-:W3:Y:S04]  /*d660*/  @P0 LDG.E.U16 R69, desc[UR20][R90.64] ;  /* 0x000000145a450981 */ /* 0x000ee8000c1e1500 */
[----:B------:R0:W-:Y:S04]  /*d670*/  STS.U16 [R3+UR9+0x4e00], R113 ;  /* 0x004e007103007988 */ /* 0x0001e80008000409 */
[----:B------:R-:W3:Y:S04]  /*d680*/  @P0 LDG.E.U16 R80, desc[UR20][R118.64] ;  /* 0x0000001476500981 */ /* 0x000ee8000c1e1500 */
[----:B-1----:R-:W3:Y:S01]  /*d690*/  LDL.LU R108, [R1+0x394] ;  /* 0x00039400016c7983 */ /* 0x002ee20000300800 */
[----:B------:R-:W-:-:S03]  /*d6a0*/  PRMT R64, RZ, 0x7610, R64 ;  /* 0x00007610ff407816 */ /* 0x000fc60000000040 */
[----:B0-----:R-:W3:Y:S01]  /*d6b0*/  LDL.LU R113, [R1+0x318] ;  /* 0x0003180001717983 */ /* 0x001ee20000300800 */
[----:B------:R-:W-:-:S03]  /*d6c0*/  PRMT R61, RZ, 0x7610, R61 ;  /* 0x00007610ff3d7816 */ /* 0x000fc6000000003d */
[----:B------:R0:W-:Y:S04]  /*d6d0*/  STS.U16 [R3+UR9+0x4a00], R117 ;  /* 0x004a007503007988 */ /* 0x0001e80008000409 */
[----:B------:R-:W3:Y:S04]  /*d6e0*/  @P0 LDG.E.U16 R68, desc[UR20][R86.64] ;  /* 0x0000001456440981 */ /* 0x000ee8000c1e1500 */
[----:B------:R-:W3:Y:S04]  /*d6f0*/  @P0 LDG.E.U16 R65, desc[UR20][R82.64] ;  /* 0x0000001452410981 */ /* 0x000ee8000c1e1500 */
[----:B------:R-:W3:Y:S04]  /*d700*/  @P0 LDG.E.U16 R48, desc[UR20][R46.64] ;  /* 0x000000142e300981 */ /* 0x000ee8000c1e1500 */
[----:B------:R1:W-:Y:S04]  /*d710*/  STS.U16 [R3+UR9+0x5a00], R112 ;  /* 0x005a007003007988 */ /* 0x0003e80008000409 */
[----:B0-----:R-:W3:Y:S01]  /*d720*/  LDL.LU R117, [R1+0x314] ;  /* 0x0003140001757983 */ /* 0x001ee20000300800 */
[----:B------:R-:W-:-:S03]  /*d730*/  PRMT R57, RZ, 0x7610, R57 ;  /* 0x00007610ff397816 */ /* 0x000fc60000000039 */
[----:B------:R0:W-:Y:S04]  /*d740*/  STS.U16 [R3+UR9+0x5600], R116 ;  /* 0x0056007403007988 */ /* 0x0001e80008000409 */
[----:B-1----:R-:W3:Y:S04]  /*d750*/  LDL.LU R112, [R1+0x310] ;  /* 0x0003100001707983 */ /* 0x002ee80000300800 */
[----:B------:R-:W3:Y:S04]  /*d760*/  @P0 LDG.E.U16 R64, desc[UR20][R78.64] ;  /* 0x000000144e400981 */ /* 0x000ee8000c1e1500 */
[----:B------:R-:W3:Y:S04]  /*d770*/  @P0 LDG.E.U16 R61, desc[UR20][R74.64] ;  /* 0x000000144a3d0981 */ /* 0x000ee8000c1e1500 */
[----:B------:R1:W-:Y:S04]  /*d780*/  STS.U16 [R3+UR9+0x4200], R125 ;  /* 0x0042007d03007988 */ /* 0x0003e80008000409 */
[----:B0-----:R-:W3:Y:S04]  /*d790*/  LDL.LU R116, [R1+0x30c] ;  /* 0x00030c0001747983 */ /* 0x001ee80000300800 */
[----:B------:R0:W-:Y:S04]  /*d7a0*/  STS.U16 [R3+UR9+0x5e00], R109 ;  /* 0x005e006d03007988 */ /* 0x0001e80008000409 */
[----:B-1----:R-:W3:Y:S04]  /*d7b0*/  LDL.LU R125, [R1+0x308] ;  /* 0x00030800017d7983 */ /* 0x002ee80000300800 */
[----:B------:R-:W3:Y:S04]  /*d7c0*/  @P0 LDG.E.U16 R57, desc[UR20][R66.64] ;  /* 0x0000001442390981 */ /* 0x000ee8000c1e1500 */
[----:B0-----:R-:W3:Y:S01]  /*d7d0*/  LDL.LU R109, [R1+0x304] ;  /* 0x00030400016d7983 */ /* 0x001ee20000300800 */
[----:B------:R-:W-:-:S06]  /*d7e0*/  PRMT R53, RZ, 0x7610, R53 ;  /* 0x00007610ff357816 */ /* 0x000fcc0000000035 */
[----:B------:R-:W3:Y:S01]  /*d7f0*/  @P0 LDG.E.U16 R53, desc[UR20][R58.64] ;  /* 0x000000143a350981 */ /* 0x000ee2000c1e1500 */
[----:B------:R-:W-:Y:S02]  /*d800*/  PRMT R52, RZ, 0x7610, R52 ;  /* 0x00007610ff347816 */ /* 0x000fe40000000034 */
[----:B------:R-:W-:Y:S02]  /*d810*/  PRMT R76, RZ, 0x7610, R76 ;  /* 0x00007610ff4c7816 */ /* 0x000fe4000000004c */
[----:B------:R-:W-:Y:S02]  /*d820*/  PRMT R60, RZ, 0x7610, R60 ;  /* 0x00007610ff3c7816 */ /* 0x000fe4000000003c */
[----:B------:R-:W3:Y:S01]  /*d830*/  @P0 LDG.E.U16 R52, desc[UR20][R54.64] ;  /* 0x0000001436340981 */ /* 0x000ee2000c1e1500 */
[----:B------:R-:W-:-:S03]  /*d840*/  PRMT R56, RZ, 0x7610, R56 ;  /* 0x00007610ff387816 */ /* 0x000fc60000000038 */
[----:B------:R-:W3:Y:S01]  /*d850*/  @P0 LDG.E.U16 R76, desc[UR20][R110.64] ;  /* 0x000000146e4c0981 */ /* 0x000ee2000c1e1500 */
[----:B------:R-:W-:-:S03]  /*d860*/  PRMT R40, RZ, 0x7610, R40 ;  /* 0x00007610ff287816 */ /* 0x000fc60000000028 */
[----:B------:R-:W3:Y:S04]  /*d870*/  @P0 LDG.E.U16 R60, desc[UR20][R70.64] ;  /* 0x00000014463c0981 */ /* 0x000ee8000c1e1500 */
[----:B------:R-:W4:Y:S01]  /*d880*/  @P0 LDG.E.U16 R56, desc[UR20][R62.64] ;  /* 0x000000143e380981 */ /* 0x000f22000c1e1500 */
[----:B------:R-:W-:-:S03]  /*d890*/  PRMT R73, RZ, 0x7610, R73 ;  /* 0x00007610ff497816 */ /* 0x000fc60000000049 */
[----:B------:R-:W4:Y:S04]  /*d8a0*/  @P0 LDG.E.U16 R40, desc[UR20][R30.64] ;  /* 0x000000141e280981 */ /* 0x000f28000c1e1500 */
[----:B------:R-:W4:Y:S01]  /*d8b0*/  @P0 LDG.E.U16 R73, desc[UR20][R106.64] ;  /* 0x000000146a490981 */ /* 0x000f22000c1e1500 */
[----:B------:R-:W-:-:S06]  /*d8c0*/  PRMT R41, RZ, 0x7610, R41 ;  /* 0x00007610ff297816 */ /* 0x000fcc0000000029 */
[----:B------:R-:W4:Y:S04]  /*d8d0*/  @P0 LDG.E.U16 R41, desc[UR20][R34.64] ;  /* 0x0000001422290981 */ /* 0x000f28000c1e1500 */
[----:B--2---:R0:W-:Y:S04]  /*d8e0*/  STS.U16 [R3+UR9+0x9a00], R0 ;  /* 0x009a000003007988 */ /* 0x0041e80008000409 */
[----:B0-----:R-:W2:Y:S01]  /*d8f0*/  LDL.LU R0, [R1+0x300] ;  /* 0x0003000001007983 */ /* 0x001ea20000300800 */
[----:B------:R-:W-:Y:S02]  /*d900*/  PRMT R45, RZ, 0x7610, R45 ;  /* 0x00007610ff2d7816 */ /* 0x000fe4000000002d */
[----:B------:R-:W-:-:S04]  /*d910*/  PRMT R49, RZ, 0x7610, R49 ;  /* 0x00007610ff317816 */ /* 0x000fc80000000031 */
[----:B------:R-:W2:Y:S04]  /*d920*/  @P0 LDG.E.U16 R45, desc[UR20][R42.64] ;  /* 0x000000142a2d0981 */ /* 0x000ea8000c1e1500 */
[----:B------:R-:W2:Y:S04]  /*d930*/  @P0 LDG.E.U16 R49, desc[UR20][R50.64] ;  /* 0x0000001432310981 */ /* 0x000ea8000c1e1500 */
[----:B------:R0:W-:Y:S02]  /*d940*/  STS.U16 [R3+UR9+0x7600], R89 ;  /* 0x0076005903007988 */ /* 0x0001e40008000409 */
[----:B0-----:R-:W0:Y:S02]  /*d950*/  S2R R89, SR_TID.X ;  /* 0x0000000000597919 */ /* 0x001e240000002100 */
[----:B------:R1:W-:Y:S02]  /*d960*/  STS.U16 [R3+UR9+0x6a00], R97 ;  /* 0x006a006103007988 */ /* 0x0003e40008000409 */
[----:B-1----:R-:W1:Y:S02]  /*d970*/  S2R R97, SR_TID.X ;  /* 0x0000000000617919 */ /* 0x002e640000002100 */
[----:B------:R-:W-:Y:S04]  /*d980*/  STS.U16 [R3+UR9+0x7e00], R85 ;  /* 0x007e005503007988 */ /* 0x000fe80008000409 */
[----:B------:R0:W-:Y:S02]  /*d990*/  STS.U16 [R3+UR9+0x8600], R81 ;  /* 0x0086005103007988 */ /* 0x0001e40008000409 */
[----:B0-----:R-:W-:-:S04]  /*d9a0*/  SHF.R.U32.HI R89, RZ, 0x7, R89 ;  /* 0x00000007ff597819 */ /* 0x001fc80000011659 */
[----:B------:R-:W-:-:S04]  /*d9b0*/  SGXT.U32 R89, R89, 0x1 ;  /* 0x000000015959781a */ /* 0x000fc80000000000 */
[C---:B------:R-:W-:Y:S02]  /*d9c0*/  LOP3.LUT R81, R89.reuse, 0x18, RZ, 0xfc, !PT ;  /* 0x0000001859517812 */ /* 0x040fe400078efcff */
[----:B------:R-:W-:Y:S02]  /*d9d0*/  LOP3.LUT R85, R89, 0x1a, RZ, 0xfc, !PT ;  /* 0x0000001a59557812 */ /* 0x000fe400078efcff */
[--C-:B-1----:R-:W-:Y:S01]  /*d9e0*/  SHF.R.U32.HI R89, RZ, 0x7, R97.reuse ;  /* 0x00000007ff597819 */ /* 0x102fe20000011661 */
[----:B------:R0:W-:Y:S03]  /*d9f0*/  STS.U16 [R3+UR9+0xee00], R33 ;  /* 0x00ee002103007988 */ /* 0x0001e60008000409 */
[----:B------:R-:W-:Y:S01]  /*da00*/  SGXT.U32 R89, R89, 0x1 ;  /* 0x000000015959781a */ /* 0x000fe20000000000 */
[----:B------:R1:W-:Y:S01]  /*da10*/  STS.U16 [R3+UR9+0xfa00], R28 ;  /* 0x00fa001c03007988 */ /* 0x0003e20008000409 */
[----:B------:R-:W-:Y:S01]  /*da20*/  SHF.R.U32.HI R97, RZ, 0x7, R97 ;  /* 0x00000007ff617819 */ /* 0x000fe20000011661 */
[-C--:B0-----:R-:W-:Y:S01]  /*da30*/  IMAD R33, R85, R124.reuse, RZ ;  /* 0x0000007c55217224 */ /* 0x081fe200078e02ff */
[----:B------:R-:W-:Y:S01]  /*da40*/  LOP3.LUT R85, R89, 0x1e, RZ, 0xfc, !PT ;  /* 0x0000001e59557812 */ /* 0x000fe200078efcff */
[----:B-1----:R-:W-:Y:S01]  /*da50*/  IMAD R28, R81, R124, RZ ;  /* 0x0000007c511c7224 */ /* 0x002fe200078e02ff */
[----:B------:R-:W-:-:S02]  /*da60*/  LOP3.LUT R81, R89, 0x1c, RZ, 0xfc, !PT ;  /* 0x0000001c59517812 */ /* 0x000fc400078efcff */
[----:B------:R-:W-:Y:S02]  /*da70*/  LOP3.LUT R89, R89, 0x20, RZ, 0xfc, !PT ;  /* 0x0000002059597812 */ /* 0x000fe400078efcff */
[----:B------:R-:W-:Y:S01]  /*da80*/  SGXT.U32 R97, R97, 0x1 ;  /* 0x000000016161781a */ /* 0x000fe20000000000 */
[----:B------:R0:W-:Y:S04]  /*da90*/  STS.U16 [R3+UR9+0xe600], R37 ;  /* 0x00e6002503007988 */ /* 0x0001e80008000409 */
[----:B------:R1:W-:Y:S04]  /*daa0*/  STS.U16 [R3+UR9+0xea00], R36 ;  /* 0x00ea002403007988 */ /* 0x0003e80008000409 */
[----:B------:R1:W-:Y:S01]  /*dab0*/  STS.U16 [R3+UR9+0xf200], R32 ;  /* 0x00f2002003007988 */ /* 0x0003e20008000409 */
[-C--:B0-----:R-:W-:Y:S01]  /*dac0*/  IMAD R37, R85, R124.reuse, RZ ;  /* 0x0000007c55257224 */ /* 0x081fe200078e02ff */
[----:B------:R-:W-:Y:S01]  /*dad0*/  LOP3.LUT R85, R97, 0x24, RZ, 0xfc, !PT ;  /* 0x0000002461557812 */ /* 0x000fe200078efcff */
[-C--:B-1----:R-:W-:Y:S01]  /*dae0*/  IMAD R36, R89, R124.reuse, RZ ;  /* 0x0000007c59247224 */ /* 0x082fe200078e02ff */
[----:B------:R-:W-:Y:S01]  /*daf0*/  LOP3.LUT R89, R97, 0x26, RZ, 0xfc, !PT ;  /* 0x0000002661597812 */ /* 0x000fe200078efcff */
[----:B------:R-:W-:Y:S01]  /*db00*/  IMAD R32, R81, R124, RZ ;  /* 0x0000007c51207224 */ /* 0x000fe200078e02ff */
[----:B------:R-:W-:-:S02]  /*db10*/  LOP3.LUT R81, R97, 0x22, RZ, 0xfc, !PT ;  /* 0x0000002261517812 */ /* 0x000fc400078efcff */
[----:B------:R-:W-:Y:S01]  /*db20*/  LOP3.LUT R97, R97, 0x28, RZ, 0xfc, !PT ;  /* 0x0000002861617812 */ /* 0x000fe200078efcff */
[----:B------:R0:W-:Y:S04]  /*db30*/  STS.U16 [R3+UR9+0xf600], R29 ;  /* 0x00f6001d03007988 */ /* 0x0001e80008000409 */
[----:B------:R1:W-:Y:S01]  /*db40*/  STS.U16 [R3+UR9+0xda00], R44 ;  /* 0x00da002c03007988 */ /* 0x0003e20008000409 */
[-C--:B0-----:R-:W-:Y:S02]  /*db50*/  IMAD R29, R97, R124.reuse, RZ ;  /* 0x0000007c611d7224 */ /* 0x081fe400078e02ff */
[----:B------:R-:W0:Y:S01]  /*db60*/  S2R R97, SR_TID.X ;  /* 0x0000000000617919 */ /* 0x000e220000002100 */
[----:B-1----:R-:W-:Y:S02]  /*db70*/  IMAD R44, R89, R124, RZ ;  /* 0x0000007c592c7224 */ /* 0x002fe400078e02ff */
[----:B------:R-:W1:Y:S01]  /*db80*/  S2R R89, SR_TID.X ;  /* 0x0000000000597919 */ /* 0x000e620000002100 */
[----:B---3--:R-:W-:Y:S04]  /*db90*/  STS.U16 [R3+UR9+0x8e00], R77 ;  /* 0x008e004d03007988 */ /* 0x008fe80008000409 */
[----:B------:R4:W-:Y:S04]  /*dba0*/  STS.U16 [R3+UR9+0x9e00], R123 ;  /* 0x009e007b03007988 */ /* 0x0009e80008000409 */
[----:B------:R-:W-:Y:S01]  /*dbb0*/  STS.U16 [R3+UR9+0x8200], R84 ;  /* 0x0082005403007988 */ /* 0x000fe20008000409 */
[----:B----4-:R-:W-:-:S03]  /*dbc0*/  SHF.R.S32.HI R123, RZ, 0x1f, R105 ;  /* 0x0000001fff7b7819 */ /* 0x010fc60000011469 */
[----:B------:R3:W-:Y:S01]  /*dbd0*/  STS.U16 [R3+UR9+0x8a00], R80 ;  /* 0x008a005003007988 */ /* 0x0007e20008000409 */
[----:B0-----:R-:W-:-:S03]  /*dbe0*/  SHF.R.U32.HI R77, RZ, 0x7, R97 ;  /* 0x00000007ff4d7819 */ /* 0x001fc60000011661 */
[----:B------:R0:W-:Y:S01]  /*dbf0*/  STS.U16 [R3+UR9+0xa200], R72 ;  /* 0x00a2004803007988 */ /* 0x0001e20008000409 */
[----:B------:R-:W-:-:S03]  /*dc00*/  SGXT.U32 R77, R77, 0x1 ;  /* 0x000000014d4d781a */ /* 0x000fc60000000000 */
[----:B------:R4:W-:Y:S01]  /*dc10*/  STS.U16 [R3+UR9+0xa600], R69 ;  /* 0x00a6004503007988 */ /* 0x0009e20008000409 */
[----:B-1----:R-:W-:Y:S02]  /*dc20*/  SHF.R.U32.HI R89, RZ, 0x7, R89 ;  /* 0x00000007ff597819 */ /* 0x002fe40000011659 */
[----:B------:R-:W-:Y:S02]  /*dc30*/  SHF.L.U64.HI R123, R105, 0x1, R123 ;  /* 0x00000001697b7819 */ /* 0x000fe4000001027b */
[-C--:B---3--:R-:W-:Y:S02]  /*dc40*/  LEA R80, P0, R108, R101.reuse, 0x1 ;  /* 0x000000656c507211 */ /* 0x088fe400078008ff */
[----:B0-----:R-:W-:Y:S02]  /*dc50*/  SHF.R.S32.HI R72, RZ, 0x1f, R108 ;  /* 0x0000001fff487819 */ /* 0x001fe4000001146c */
[----:B------:R-:W-:Y:S02]  /*dc60*/  LEA R84, P3, R113, R101, 0x1 ;  /* 0x0000006571547211 */ /* 0x000fe400078608ff */
[----:B----4-:R-:W-:-:S02]  /*dc70*/  SHF.R.S32.HI R69, RZ, 0x1f, R113 ;  /* 0x0000001fff457819 */ /* 0x010fc40000011471 */
[----:B------:R-:W-:Y:S02]  /*dc80*/  LOP3.LUT R77, R77, 0x2a, RZ, 0xfc, !PT ;  /* 0x0000002a4d4d7812 */ /* 0x000fe400078efcff */
[----:B------:R-:W-:Y:S01]  /*dc90*/  SGXT.U32 R89, R89, 0x1 ;  /* 0x000000015959781a */ /* 0x000fe20000000000 */
[----:B------:R0:W-:Y:S01]  /*dca0*/  STS.U16 [R3+UR9+0x6e00], R96 ;  /* 0x006e006003007988 */ /* 0x0001e20008000409 */
[-C--:B------:R-:W-:Y:S02]  /*dcb0*/  LEA.HI.X R105, R108, R123.reuse, R72, 0x1, P0 ;  /* 0x0000007b6c697211 */ /* 0x080fe400000f0c48 */
[----:B------:R-:W-:Y:S01]  /*dcc0*/  LEA.HI.X R113, R113, R123, R69, 0x1, P3 ;  /* 0x0000007b71717211 */ /* 0x000fe200018f0c45 */
[----:B------:R1:W-:Y:S04]  /*dcd0*/  STS.U16 [R3+UR9+0x7a00], R88 ;  /* 0x007a005803007988 */ /* 0x0003e80008000409 */
[----:B------:R3:W-:Y:S01]  /*dce0*/  STS.U16 [R3+UR9+0xaa00], R68 ;  /* 0x00aa004403007988 */ /* 0x0007e20008000409 */
[----:B0-----:R-:W-:-:S03]  /*dcf0*/  LEA R96, P3, R112, R101, 0x1 ;  /* 0x0000006570607211 */ /* 0x001fc600078608ff */
[----:B------:R0:W-:Y:S01]  /*dd00*/  STS.U16 [R3+UR9+0xae00], R65 ;  /* 0x00ae004103007988 */ /* 0x0001e20008000409 */
[----:B-1----:R-:W-:-:S03]  /*dd10*/  LEA R88, P0, R117, R101, 0x1 ;  /* 0x0000006575587211 */ /* 0x002fc600078008ff */
[----:B------:R1:W-:Y:S01]  /*dd20*/  STS.U16 [R3+UR9+0xd200], R48 ;  /* 0x00d2003003007988 */ /* 0x0003e20008000409 */
[----:B---3--:R-:W-:Y:S02]  /*dd30*/  SHF.R.S32.HI R68, RZ, 0x1f, R117 ;  /* 0x0000001fff447819 */ /* 0x008fe40000011475 */
[----:B0-----:R-:W-:Y:S01]  /*dd40*/  SHF.R.S32.HI R65, RZ, 0x1f, R112 ;  /* 0x0000001fff417819 */ /* 0x001fe20000011470 */
[----:B------:R0:W-:Y:S01]  /*dd50*/  STS.U16 [R3+UR9+0x7200], R93 ;  /* 0x0072005d03007988 */ /* 0x0001e20008000409 */
[----:B-1----:R-:W-:Y:S01]  /*dd60*/  IMAD R48, R77, R124, RZ ;  /* 0x0000007c4d307224 */ /* 0x002fe200078e02ff */
[----:B------:R-:W-:Y:S02]  /*dd70*/  LOP3.LUT R77, R89, 0x2c, RZ, 0xfc, !PT ;  /* 0x0000002c594d7812 */ /* 0x000fe400078efcff */
[----:B------:R-:W-:Y:S01]  /*dd80*/  SHF.R.U32.HI R89, RZ, 0x7, R97 ;  /* 0x00000007ff597819 */ /* 0x000fe20000011661 */
[----:B------:R1:W-:Y:S01]  /*dd90*/  STS.U16 [R3+UR9+0x6200], R104 ;  /* 0x0062006803007988 */ /* 0x0003e20008000409 */
[----:B------:R-:W-:-:S02]  /*dda0*/  LEA.HI.X R117, R117, R123, R68, 0x1, P0 ;  /* 0x0000007b75757211 */ /* 0x000fc400000f0c44 */
[----:B0-----:R-:W-:Y:S01]  /*ddb0*/  LEA.HI.X R93, R112, R123, R65, 0x1, P3 ;  /* 0x0000007b705d7211 */ /* 0x001fe200018f0c41 */
[----:B------:R0:W-:Y:S01]  /*ddc0*/  STS.U16 [R3+UR9+0x6600], R100 ;  /* 0x0066006403007988 */ /* 0x0001e20008000409 */
[----:B------:R-:W-:-:S03]  /*ddd0*/  SGXT.U32 R89, R89, 0x1 ;  /* 0x000000015959781a */ /* 0x000fc60000000000 */
[----:B------:R3:W-:Y:S01]  /*dde0*/  STS.U16 [R3+UR9+0xb200], R64 ;  /* 0x00b2004003007988 */ /* 0x0007e20008000409 */
[----:B-1----:R-:W-:-:S03]  /*ddf0*/  LEA R104, P3, R125, R101, 0x1 ;  /* 0x000000657d687211 */ /* 0x002fc600078608ff */
[----:B------:R1:W-:Y:S01]  /*de00*/  STS.U16 [R3+UR9+0xb600], R61 ;  /* 0x00b6003d03007988 */ /* 0x0003e20008000409 */
[C---:B0-----:R-:W-:Y:S02]  /*de10*/  LEA R100, P0, R116.reuse, R101, 0x1 ;  /* 0x0000006574647211 */ /* 0x041fe400078008ff */
[----:B------:R-:W-:Y:S02]  /*de20*/  SHF.R.U32.HI R97, RZ, 0x7, R97 ;  /* 0x00000007ff617819 */ /* 0x000fe40000011661 */
[----:B---3--:R-:W-:Y:S02]  /*de30*/  SHF.R.S32.HI R64, RZ, 0x1f, R116 ;  /* 0x0000001fff407819 */ /* 0x008fe40000011474 */
[----:B-1----:R-:W-:Y:S01]  /*de40*/  SHF.R.S32.HI R61, RZ, 0x1f, R125 ;  /* 0x0000001fff3d7819 */ /* 0x002fe2000001147d */
[----:B------:R-:W-:Y:S01]  /*de50*/  STS.U16 [R3+UR9+0xbe00], R57 ;  /* 0x00be003903007988 */ /* 0x000fe20008000409 */
[-C--:B------:R-:W-:Y:S02]  /*de60*/  LEA.HI.X R108, R116, R123.reuse, R64, 0x1, P0 ;  /* 0x0000007b746c7211 */ /* 0x080fe400000f0c40 */
[----:B------:R-:W-:-:S02]  /*de70*/  LEA.HI.X R125, R125, R123, R61, 0x1, P3 ;  /* 0x0000007b7d7d7211 */ /* 0x000fc400018f0c3d */
[----:B------:R-:W-:Y:S02]  /*de80*/  LOP3.LUT R89, R89, 0x2e, RZ, 0xfc, !PT ;  /* 0x0000002e59597812 */ /* 0x000fe400078efcff */
[----:B------:R-:W-:Y:S01]  /*de90*/  SGXT.U32 R97, R97, 0x1 ;  /* 0x000000016161781a */ /* 0x000fe20000000000 */
[C---:B------:R-:W-:Y:S02]  /*dea0*/  IMAD.SHL.U32 R64, R29.reuse, 0x2, RZ ;  /* 0x000000021d407824 */ /* 0x040fe400078e00ff */
[----:B------:R-:W-:Y:S01]  /*deb0*/  IMAD.HI R72, R29, 0x2, RZ ;  /* 0x000000021d487827 */ /* 0x000fe200078e02ff */
[----:B------:R0:W-:Y:S03]  /*dec0*/  STS.U16 [R3+UR9+0xc600], R53 ;  /* 0x00c6003503007988 */ /* 0x0001e60008000409 */
[----:B------:R-:W-:-:S04]  /*ded0*/  IMAD R29, R77, R124, RZ ;  /* 0x0000007c4d1d7224 */ /* 0x000fc800078e02ff */
[C---:B------:R-:W-:Y:S02]  /*dee0*/  IMAD.SHL.U32 R68, R29.reuse, 0x2, RZ ;  /* 0x000000021d447824 */ /* 0x040fe400078e00ff */
[----:B0-----:R-:W-:Y:S01]  /*def0*/  IMAD.HI R53, R29, 0x2, RZ ;  /* 0x000000021d357827 */ /* 0x001fe200078e02ff */
[----:B--2---:R-:W-:Y:S02]  /*df00*/  SHF.R.S32.HI R57, RZ, 0x1f, R0 ;  /* 0x0000001fff397819 */ /* 0x004fe40000011400 */
[----:B------:R-:W-:-:S04]  /*df10*/  LEA R116, P3, R0, R101, 0x1 ;  /* 0x0000006500747211 */ /* 0x000fc800078608ff */
[----:B------:R-:W-:Y:S01]  /*df20*/  LEA.HI.X R0, R0, R123, R57, 0x1, P3 ;  /* 0x0000007b00007211 */ /* 0x000fe200018f0c39 */
[-C--:B------:R-:W-:Y:S01]  /*df30*/  IMAD R57, R89, R124.reuse, RZ ;  /* 0x0000007c59397224 */ /* 0x080fe200078e02ff */
[----:B------:R-:W-:Y:S02]  /*df40*/  LOP3.LUT R89, R97, 0x30, RZ, 0xfc, !PT ;  /* 0x0000003061597812 */ /* 0x000fe400078efcff */
[----:B------:R-:W0:Y:S03]  /*df50*/  S2R R97, SR_TID.X ;  /* 0x0000000000617919 */ /* 0x000e260000002100 */
[----:B------:R-:W-:Y:S01]  /*df60*/  IMAD R29, R89, R124, RZ ;  /* 0x0000007c591d7224 */ /* 0x000fe200078e02ff */
[----:B------:R1:W-:Y:S01]  /*df70*/  STS.U16 [R3+UR9+0xca00], R52 ;  /* 0x00ca003403007988 */ /* 0x0003e20008000409 */
[----:B0-----:R-:W-:-:S04]  /*df80*/  SHF.R.U32.HI R97, RZ, 0x7, R97 ;  /* 0x00000007ff617819 */ /* 0x001fc80000011661 */
[----:B------:R-:W-:-:S04]  /*df90*/  SGXT.U32 R97, R97, 0x1 ;  /* 0x000000016161781a */ /* 0x000fc80000000000 */
[----:B------:R-:W-:Y:S02]  /*dfa0*/  LOP3.LUT R89, R97, 0x32, RZ, 0xfc, !PT ;  /* 0x0000003261597812 */ /* 0x000fe400078efcff */
[----:B------:R-:W0:Y:S01]  /*dfb0*/  S2R R97, SR_TID.X ;  /* 0x0000000000617919 */ /* 0x000e220000002100 */
[C---:B-1----:R-:W-:Y:S02]  /*dfc0*/  IMAD.SHL.U32 R52, R28.reuse, 0x2, RZ ;  /* 0x000000021c347824 */ /* 0x042fe400078e00ff */
[----:B------:R-:W-:Y:S01]  /*dfd0*/  IMAD.HI R65, R28, 0x2, RZ ;  /* 0x000000021c417827 */ /* 0x000fe200078e02ff */
[----:B------:R1:W-:Y:S01]  /*dfe0*/  STS.U16 [R3+UR9+0x9200], R76 ;  /* 0x0092004c03007988 */ /* 0x0003e20008000409 */
[----:B------:R-:W-:Y:S02]  /*dff0*/  LEA R112, P0, R109, R101, 0x1 ;  /* 0x000000656d707211 */ /* 0x000fe400078008ff */
[----:B------:R-:W-:Y:S01]  /*e000*/  IMAD.SHL.U32 R28, R33, 0x2, RZ ;  /* 0x00000002211c7824 */ /* 0x000fe200078e00ff */
[----:B------:R2:W-:Y:S01]  /*e010*/  STS.U16 [R3+UR9+0xba00], R60 ;  /* 0x00ba003c03007988 */ /* 0x0005e20008000409 */
[----:B-1----:R-:W-:-:S03]  /*e020*/  IADD3 R76, P4, P5, R52, UR24, R101 ;  /* 0x00000018344c7c10 */ /* 0x002fc6000fd9e065 */
[----:B------:R1:W-:Y:S01]  /*e030*/  STS.U16 [R3+UR9+0xc200], R56 ;  /* 0x00c2003803007988 */ /* 0x0003e20008000409 */
[----:B--2---:R-:W-:Y:S02]  /*e040*/  SHF.R.S32.HI R60, RZ, 0x1f, R109 ;  /* 0x0000001fff3c7819 */ /* 0x004fe4000001146d */
[----:B------:R-:W-:Y:S01]  /*e050*/  IADD3.X R77, PT, PT, R65, UR25, R123, P4, P5 ;  /* 0x00000019414d7c10 */ /* 0x000fe2000a7ea47b */
[----:B------:R2:W-:Y:S01]  /*e060*/  STS.U16 [R3+UR9+0xe200], R40 ;  /* 0x00e2002803007988 */ /* 0x0005e20008000409 */
[----:B------:R-:W-:Y:S01]  /*e070*/  LEA.HI.X R109, R109, R123, R60, 0x1, P0 ;  /* 0x0000007b6d6d7211 */ /* 0x000fe200000f0c3c */
[----:B------:R-:W-:Y:S01]  /*e080*/  IMAD.HI R33, R33, 0x2, RZ ;  /* 0x0000000221217827 */ /* 0x000fe200078e02ff */
[----:B------:R-:W-:-:S03]  /*e090*/  IADD3 R28, P0, P3, R28, UR24, R101 ;  /* 0x000000181c1c7c10 */ /* 0x000fc6000fb1e065 */
[C---:B-1----:R-:W-:Y:S01]  /*e0a0*/  IMAD.SHL.U32 R56, R32.reuse, 0x2, RZ ;  /* 0x0000000220387824 */ /* 0x042fe200078e00ff */
[----:B------:R1:W-:Y:S01]  /*e0b0*/  STL.64 [R1+0x288], R76 ;  /* 0x0002884c01007387 */ /* 0x0003e20000100a00 */
[----:B--2---:R-:W-:Y:S01]  /*e0c0*/  IMAD R40, R85, R124, RZ ;  /* 0x0000007c55287224 */ /* 0x004fe200078e02ff */
[----:B0-----:R-:W-:Y:S01]  /*e0d0*/  SHF.R.U32.HI R97, RZ, 0x7, R97 ;  /* 0x00000007ff617819 */ /* 0x001fe20000011661 */
[----:B------:R-:W-:Y:S01]  /*e0e0*/  IMAD.HI R85, R32, 0x2, RZ ;  /* 0x0000000220557827 */ /* 0x000fe200078e02ff */
[----:B------:R0:W-:Y:S02]  /*e0f0*/  STS.U16 [R3+UR9+0x9600], R73 ;  /* 0x0096004903007988 */ /* 0x0001e40008000409 */
[----:B------:R-:W-:Y:S01]  /*e100*/  SGXT.U32 R97, R97, 0x1 ;  /* 0x000000016161781a */ /* 0x000fe20000000000 */
[C---:B------:R-:W-:Y:S02]  /*e110*/  IMAD.SHL.U32 R52, R29.reuse, 0x2, RZ ;  /* 0x000000021d347824 */ /* 0x040fe400078e00ff */
[----:B------:R-:W-:Y:S01]  /*e120*/  IMAD.HI R61, R29, 0x2, RZ ;  /* 0x000000021d3d7827 */ /* 0x000fe200078e02ff */
[----:B-1----:R-:W-:-:S02]  /*e130*/  IADD3 R76, P4, P5, R56, UR24, R101 ;  /* 0x00000018384c7c10 */ /* 0x002fc4000fd9e065 */
[--C-:B------:R-:W-:Y:S02]  /*e140*/  IADD3.X R29, PT, PT, R33, UR25, R123.reuse, P0, P3 ;  /* 0x00000019211d7c10 */ /* 0x100fe400087e647b */
[----:B------:R-:W-:Y:S01]  /*e150*/  IADD3.X R77, PT, PT, R85, UR25, R123, P4, P5 ;  /* 0x00000019554d7c10 */ /* 0x000fe2000a7ea47b */
[----:B0-----:R-:W-:Y:S01]  /*e160*/  IMAD.SHL.U32 R73, R36, 0x2, RZ ;  /* 0x0000000224497824 */ /* 0x001fe200078e00ff */
[----:B------:R-:W-:Y:S01]  /*e170*/  LOP3.LUT R97, R97, 0x34, RZ, 0xfc, !PT ;  /* 0x0000003461617812 */ /* 0x000fe200078efcff */
[----:B------:R0:W-:Y:S04]  /*e180*/  STL.64 [R1+0x290], R28 ;  /* 0x0002901c01007387 */ /* 0x0001e80000100a00 */
[----:B0-----:R0:W5:Y:S04]  /*e190*/  LDL.LU.64 R28, [R1+0x4e0] ;  /* 0x0004e000011c7983 */ /* 0x0011680000300a00 */
[----:B------:R1:W-:Y:S02]  /*e1a0*/  STL.64 [R1+0x298], R76 ;  /* 0x0002984c01007387 */ /* 0x0003e40000100a00 */
[----:B-1----:R-:W-:Y:S01]  /*e1b0*/  IADD3 R76, P4, P5, R73, UR24, R101 ;  /* 0x00000018494c7c10 */ /* 0x002fe2000fd9e065 */
[----:B------:R-:W-:-:S02]  /*e1c0*/  IMAD R73, R97, R124, RZ ;  /* 0x0000007c61497224 */ /* 0x000fc400078e02ff */
[----:B------:R-:W1:Y:S01]  /*e1d0*/  S2R R97, SR_TID.X ;  /* 0x0000000000617919 */ /* 0x000e620000002100 */
[----:B------:R-:W-:Y:S02]  /*e1e0*/  IMAD R65, R89, R124, RZ ;  /* 0x0000007c59417224 */ /* 0x000fe400078e02ff */
[C---:B------:R-:W-:Y:S01]  /*e1f0*/  IMAD.SHL.U32 R32, R37.reuse, 0x2, RZ ;  /* 0x0000000225207824 */ /* 0x040fe200078e00ff */
[----:B------:R2:W-:Y:S01]  /*e200*/  STS.U16 [R3+UR9+0xde00], R41 ;  /* 0x00de002903007988 */ /* 0x0005e20008000409 */
[----:B------:R-:W-:-:S03]  /*e210*/  IMAD.HI R37, R37, 0x2, RZ ;  /* 0x0000000225257827 */ /* 0x000fc600078e02ff */
[----:B------:R-:W-:Y:S02]  /*e220*/  IADD3 R32, P0, P3, R32, UR24, R101 ;  /* 0x0000001820207c10 */ /* 0x000fe4000fb1e065 */
[----:B-1----:R-:W-:-:S04]  /*e230*/  SHF.R.U32.HI R97, RZ, 0x7, R97 ;  /* 0x00000007ff617819 */ /* 0x002fc80000011661 */
[----:B------:R-:W-:-:S04]  /*e240*/  SGXT.U32 R97, R97, 0x1 ;  /* 0x000000016161781a */ /* 0x000fc80000000000 */
[----:B------:R-:W-:Y:S02]  /*e250*/  LOP3.LUT R89, R97, 0x36, RZ, 0xfc, !PT ;  /* 0x0000003661597812 */ /* 0x000fe400078efcff */
[----:B------:R-:W1:Y:S01]  /*e260*/  S2R R97, SR_TID.X ;  /* 0x0000000000617919 */ /* 0x000e620000002100 */
[----:B--2---:R-:W-:Y:S02]  /*e270*/  IMAD R41, R81, R124, RZ ;  /* 0x0000007c51297224 */ /* 0x004fe400078e02ff */
[----:B------:R-:W-:Y:S01]  /*e280*/  IMAD.HI R81, R36, 0x2, RZ ;  /* 0x0000000224517827 */ /* 0x000fe200078e02ff */
[----:B------:R-:W-:-:S03]  /*e290*/  IADD3.X R33, PT, PT, R37, UR25, R123, P0, P3 ;  /* 0x0000001925217c10 */ /* 0x000fc600087e647b */
[----:B------:R-:W-:Y:S01]  /*e2a0*/  IMAD.SHL.U32 R36, R41, 0x2, RZ ;  /* 0x0000000229247824 */ /* 0x000fe200078e00ff */
[----:B------:R-:W-:Y:S01]  /*e2b0*/  IADD3.X R77, PT, PT, R81, UR25, R123, P4, P5 ;  /* 0x00000019514d7c10 */ /* 0x000fe2000a7ea47b */
[----:B------:R-:W-:Y:S01]  /*e2c0*/  IMAD.SHL.U32 R60, R40, 0x2, RZ ;  /* 0x00000002283c7824 */ /* 0x000fe200078e00ff */
[----:B------:R2:W-:Y:S01]  /*e2d0*/  STL.64 [R1+0x2a0], R32 ;  /* 0x0002a02001007387 */ /* 0x0005e20000100a00 */
[----:B------:R-:W-:Y:S01]  /*e2e0*/  IMAD.HI R41, R41, 0x2, RZ ;  /* 0x0000000229297827 */ /* 0x000fe200078e02ff */
[----:B------:R-:W-:-:S03]  /*e2f0*/  IADD3 R36, P0, P3, R36, UR24, R101 ;  /* 0x0000001824247c10 */ /* 0x000fc6000fb1e065 */
[----:B------:R-:W-:Y:S01]  /*e300*/  IMAD.HI R69, R40, 0x2, RZ ;  /* 0x0000000228457827 */ /* 0x000fe200078e02ff */
[----:B------:R-:W-:Y:S01]  /*e310*/  IADD3.X R37, PT, PT, R41, UR25, R123, P0, P3 ;  /* 0x0000001929257c10 */ /* 0x000fe200087e647b */
[----:B--2---:R0:W5:Y:S04]  /*e320*/  LDL.LU.64 R32, [R1+0x4d8] ;  /* 0x0004d80001207983 */ /* 0x0041680000300a00 */
[----:B------:R2:W-:Y:S01]  /*e330*/  STL.64 [R1+0x2a8], R76 ;  /* 0x0002a84c01007387 */ /* 0x0005e20000100a00 */
[----:B------:R-:W-:-:S03]  /*e340*/  IMAD.SHL.U32 R40, R44, 0x2, RZ ;  /* 0x000000022c287824 */ /* 0x000fc600078e00ff */
[----:B------:R3:W-:Y:S01]  /*e350*/  STS.U16 [R3+UR9+0xd600], R45 ;  /* 0x00d6002d03007988 */ /* 0x0007e20008000409 */
[----:B--2---:R-:W-:-:S03]  /*e360*/  IADD3 R76, P4, P5, R60, UR24, R101 ;  /* 0x000000183c4c7c10 */ /* 0x004fc6000fd9e065 */
[----:B------:R2:W-:Y:S01]  /*e370*/  STL.64 [R1+0x2b0], R36 ;  /* 0x0002b02401007387 */ /* 0x0005e20000100a00 */
[----:B------:R-:W-:Y:S01]  /*e380*/  IADD3.X R77, PT, PT, R69, UR25, R123, P4, P5 ;  /* 0x00000019454d7c10 */ /* 0x000fe2000a7ea47b */
[----:B---3--:R-:W-:Y:S01]  /*e390*/  IMAD.HI R45, R44, 0x2, RZ ;  /* 0x000000022c2d7827 */ /* 0x008fe200078e02ff */
[----:B------:R-:W-:Y:S02]  /*e3a0*/  IADD3 R40, P0, P3, R40, UR24, R101 ;  /* 0x0000001828287c10 */ /* 0x000fe4000fb1e065 */
[----:B-1----:R-:W-:Y:S01]  /*e3b0*/  SHF.R.U32.HI R97, RZ, 0x7, R97 ;  /* 0x00000007ff617819 */ /* 0x002fe20000011661 */
[----:B--2---:R0:W5:Y:S01]  /*e3c0*/  LDL.LU.64 R36, [R1+0x4d0] ;  /* 0x0004d00001247983 */ /* 0x0041620000300a00 */
[----:B------:R-:W-:-:S03]  /*e3d0*/  IADD3.X R41, PT, PT, R45, UR25, R123, P0, P3 ;  /* 0x000000192d297c10 */ /* 0x000fc600087e647b */
[----:B------:R1:W-:Y:S01]  /*e3e0*/  STL.64 [R1+0x330], R76 ;  /* 0x0003304c01007387 */ /* 0x0003e20000100a00 */
[----:B------:R-:W-:Y:S01]  /*e3f0*/  IMAD.SHL.U32 R44, R48, 0x2, RZ ;  /* 0x00000002302c7824 */ /* 0x000fe200078e00ff */
[----:B------:R-:W-:Y:S02]  /*e400*/  SGXT.U32 R97, R97, 0x1 ;  /* 0x000000016161781a */ /* 0x000fe40000000000 */
[----:B------:R2:W-:Y:S01]  /*e410*/  STS.U16 [R3+UR9+0xce00], R49 ;  /* 0x00ce003103007988 */ /* 0x0005e20008000409 */
[----:B------:R-:W-:Y:S02]  /*e420*/  SHF.R.U32.HI R122, RZ, 0x7, R122 ;  /* 0x00000007ff7a7819 */ /* 0x000fe4000001167a */
[----:B-1----:R-:W-:Y:S01]  /*e430*/  IADD3 R76, P4, P5, R64, UR24, R101 ;  /* 0x00000018404c7c10 */ /* 0x002fe2000fd9e065 */
[----:B------:R1:W-:Y:S03]  /*e440*/  STL.64 [R1+0x338], R40 ;  /* 0x0003382801007387 */ /* 0x0003e60000100a00 */
[----:B------:R-:W-:Y:S01]  /*e450*/  IADD3.X R77, PT, PT, R72, UR25, R123, P4, P5 ;  /* 0x00000019484d7c10 */ /* 0x000fe2000a7ea47b */
[----:B--2---:R-:W-:Y:S01]  /*e460*/  IMAD.HI R49, R48, 0x2, RZ ;  /* 0x0000000230317827 */ /* 0x004fe200078e02ff */
[----:B------:R-:W-:Y:S01]  /*e470*/  IADD3 R44, P0, P3, R44, UR24, R101 ;  /* 0x000000182c2c7c10 */ /* 0x000fe2000fb1e065 */
[----:B------:R2:W-:Y:S06]  /*e480*/  MEMBAR.ALL.CTA ;  /* 0x0000000000007992 */ /* 0x0005ec0000008000 */
[----:B--2---:R-:W2:Y:S01]  /*e490*/  FENCE.VIEW.ASYNC.S ;  /* 0x00000000000073c6 */ /* 0x004ea20000000000 */
[----:B------:R-:W-:-:S02]  /*e4a0*/  LOP3.LUT R97, R97, 0x38, RZ, 0xfc, !PT ;  /* 0x0000003861617812 */ /* 0x000fc400078efcff */
[----:B------:R-:W-:Y:S01]  /*e4b0*/  SGXT.U32 R122, R122, 0x1 ;  /* 0x000000017a7a781a */ /* 0x000fe20000000000 */
[----:B-1----:R0:W5:Y:S01]  /*e4c0*/  LDL.LU.64 R40, [R1+0x4c8] ;  /* 0x0004c80001287983 */ /* 0x0021620000300a00 */
[----:B------:R-:W-:-:S03]  /*e4d0*/  IADD3.X R45, PT, PT, R49, UR25, R123, P0, P3 ;  /* 0x00000019312d7c10 */ /* 0x000fc600087e647b */
[----:B------:R1:W-:Y:S04]  /*e4e0*/  STL.64 [R1+0x340], R76 ;  /* 0x0003404c01007387 */ /* 0x0003e80000100a00 */
[----:B------:R3:W-:Y:S01]  /*e4f0*/  STL.64 [R1+0x348], R44 ;  /* 0x0003482c01007387 */ /* 0x0007e20000100a00 */
[----:B-1----:R-:W-:Y:S01]  /*e500*/  IADD3 R76, P5, P4, R68, UR24, R101 ;  /* 0x00000018444c7c10 */ /* 0x002fe2000fcbe065 */
[-C--:B------:R-:W-:Y:S01]  /*e510*/  IMAD R68, R97, R124.reuse, RZ ;  /* 0x0000007c61447224 */ /* 0x080fe200078e02ff */
[----:B------:R-:W-:Y:S02]  /*e520*/  LOP3.LUT R97, R122, 0x3a, RZ, 0xfc, !PT ;  /* 0x0000003a7a617812 */ /* 0x000fe400078efcff */
[----:B------:R-:W-:Y:S01]  /*e530*/  IADD3.X R77, PT, PT, R53, UR25, R123, P5, P4 ;  /* 0x00000019354d7c10 */ /* 0x000fe2000afe847b */
[----:B---3--:R0:W5:Y:S04]  /*e540*/  LDL.LU.64 R44, [R1+0x4c0] ;  /* 0x0004c000012c7983 */ /* 0x0081680000300a00 */
[----:B------:R1:W-:Y:S02]  /*e550*/  STL.64 [R1+0x350], R76 ;  /* 0x0003504c01007387 */ /* 0x0003e40000100a00 */
[----:B-1----:R-:W-:-:S02]  /*e560*/  IMAD R77, R97, R124, RZ ;  /* 0x0000007c614d7224 */ /* 0x002fc400078e02ff */
[----:B------:R-:W1:Y:S01]  /*e570*/  S2R R97, SR_TID.X ;  /* 0x0000000000617919 */ /* 0x000e620000002100 */
[C---:B------:R-:W-:Y:S02]  /*e580*/  IMAD.SHL.U32 R48, R57.reuse, 0x2, RZ ;  /* 0x0000000239307824 */ /* 0x040fe400078e00ff */
[----:B------:R-:W-:Y:S01]  /*e590*/  IMAD.HI R57, R57, 0x2, RZ ;  /* 0x0000000239397827 */ /* 0x000fe200078e02ff */
[--C-:B------:R-:W-:Y:S02]  /*e5a0*/  IADD3 R52, P5, P4, R52, UR24, R101.reuse ;  /* 0x0000001834347c10 */ /* 0x100fe4000fcbe065 */
[----:B------:R-:W-:Y:S01]  /*e5b0*/  IADD3 R48, P0, P3, R48, UR24, R101 ;  /* 0x0000001830307c10 */ /* 0x000fe2000fb1e065 */
[----:B------:R-:W-:Y:S02]  /*e5c0*/  IMAD.SHL.U32 R56, R65, 0x2, RZ ;  /* 0x0000000241387824 */ /* 0x000fe400078e00ff */
[----:B------:R-:W-:Y:S02]  /*e5d0*/  IMAD R69, R89, R124, RZ ;  /* 0x0000007c59457224 */ /* 0x000fe400078e02ff */
[----:B------:R-:W-:Y:S01]  /*e5e0*/  IMAD.SHL.U32 R60, R73, 0x2, RZ ;  /* 0x00000002493c7824 */ /* 0x000fe200078e00ff */
[----:B------:R-:W-:Y:S01]  /*e5f0*/  IADD3.X R49, PT, PT, R57, UR25, R123, P0, P3 ;  /* 0x0000001939317c10 */ /* 0x000fe200087e647b */
[----:B------:R-:W-:Y:S01]  /*e600*/  IMAD.HI R65, R65, 0x2, RZ ;  /* 0x0000000241417827 */ /* 0x000fe200078e02ff */
[----:B------:R-:W-:-:S02]  /*e610*/  IADD3 R56, P0, P3, R56, UR24, R101 ;  /* 0x0000001838387c10 */ /* 0x000fc4000fb1e065 */
[----:B------:R-:W-:Y:S01]  /*e620*/  IADD3.X R53, PT, PT, R61, UR25, R123, P5, P4 ;  /* 0x000000193d357c10 */ /* 0x000fe2000afe847b */
[----:B------:R-:W-:Y:S01]  /*e630*/  IMAD.SHL.U32 R64, R69, 0x2, RZ ;  /* 0x0000000245407824 */ /* 0x000fe200078e00ff */
[----:B------:R-:W-:Y:S01]  /*e640*/  IADD3 R60, P5, P4, R60, UR24, R101 ;  /* 0x000000183c3c7c10 */ /* 0x000fe2000fcbe065 */
[----:B------:R-:W-:Y:S01]  /*e650*/  IMAD.HI R73, R73, 0x2, RZ ;  /* 0x0000000249497827 */ /* 0x000fe200078e02ff */
[----:B------:R-:W-:-:S03]  /*e660*/  IADD3.X R57, PT, PT, R65, UR25, R123, P0, P3 ;  /* 0x0000001941397c10 */ /* 0x000fc600087e647b */
[----:B------:R-:W-:Y:S01]  /*e670*/  IMAD.SHL.U32 R72, R68, 0x2, RZ ;  /* 0x0000000244487824 */ /* 0x000fe200078e00ff */
[----:B-1----:R-:W-:-:S04]  /*e680*/  SHF.R.U32.HI R97, RZ, 0x7, R97 ;  /* 0x00000007ff617819 */ /* 0x002fc80000011661 */
[----:B------:R-:W-:Y:S01]  /*e690*/  SGXT.U32 R97, R97, 0x1 ;  /* 0x000000016161781a */ /* 0x000fe20000000000 */
[----:B------:R-:W-:Y:S01]  /*e6a0*/  IMAD.HI R69, R69, 0x2, RZ ;  /* 0x0000000245457827 */ /* 0x000fe200078e02ff */
[----:B------:R1:W-:Y:S02]  /*e6b0*/  STL.64 [R1+0x358], R48 ;  /* 0x0003583001007387 */ /* 0x0003e40000100a00 */
[----:B------:R-:W-:Y:S01]  /*e6c0*/  LOP3.LUT R89, R97, 0x3c, RZ, 0xfc, !PT ;  /* 0x0000003c61597812 */ /* 0x000fe200078efcff */
[----:B------:R-:W-:Y:S01]  /*e6d0*/  IMAD.HI R76, R68, 0x2, RZ ;  /* 0x00000002444c7827 */ /* 0x000fe200078e02ff */
[----:B------:R-:W-:Y:S02]  /*e6e0*/  IADD3 R64, P0, P3, R64, UR24, R101 ;  /* 0x0000001840407c10 */ /* 0x000fe4000fb1e065 */
[----:B------:R-:W-:Y:S02]  /*e6f0*/  IADD3.X R61, PT, PT, R73, UR25, R123, P5, P4 ;  /* 0x00000019493d7c10 */ /* 0x000fe4000afe847b */
[----:B------:R-:W-:Y:S01]  /*e700*/  LOP3.LUT R97, R97, 0x3e, RZ, 0xfc, !PT ;  /* 0x0000003e61617812 */ /* 0x000fe200078efcff */
[----:B------:R-:W-:Y:S01]  /*e710*/  IMAD R85, R89, R124, RZ ;  /* 0x0000007c59557224 */ /* 0x000fe200078e02ff */
[----:B------:R-:W-:Y:S01]  /*e720*/  IADD3 R72, P5, P4, R72, UR24, R101 ;  /* 0x0000001848487c10 */ /* 0x000fe2000fcbe065 */
[----:B-1----:R0:W5:Y:S01]  /*e730*/  LDL.LU.64 R48, [R1+0x4b8] ;  /* 0x0004b80001307983 */ /* 0x0021620000300a00 */
[----:B------:R-:W-:Y:S01]  /*e740*/  IMAD.SHL.U32 R68, R77, 0x2, RZ ;  /* 0x000000024d447824 */ /* 0x000fe200078e00ff */
[----:B------:R-:W-:-:S02]  /*e750*/  IADD3.X R65, PT, PT, R69, UR25, R123, P0, P3 ;  /* 0x0000001945417c10 */ /* 0x000fc400087e647b */
[----:B------:R-:W3:Y:S01]  /*e760*/  LDL R122, [R1+0x3a8] ;  /* 0x0003a800017a7983 */ /* 0x000ee20000100800 */
[----:B------:R-:W-:-:S03]  /*e770*/  IMAD R81, R97, R124, RZ ;  /* 0x0000007c61517224 */ /* 0x000fc600078e02ff */
[----:B------:R1:W-:Y:S01]  /*e780*/  STL.64 [R1+0x360], R52 ;  /* 0x0003603401007387 */ /* 0x0003e20000100a00 */
[----:B------:R-:W-:Y:S01]  /*e790*/  IADD3.X R73, PT, PT, R76, UR25, R123, P5, P4 ;  /* 0x000000194c497c10 */ /* 0x000fe2000afe847b */
[----:B------:R-:W-:Y:S01]  /*e7a0*/  IMAD.SHL.U32 R69, R85, 0x2, RZ ;  /* 0x0000000255457824 */ /* 0x000fe200078e00ff */
[----:B------:R-:W-:Y:S01]  /*e7b0*/  IADD3 R68, P0, P3, R68, UR24, R101 ;  /* 0x0000001844447c10 */ /* 0x000fe2000fb1e065 */
[----:B------:R-:W-:Y:S01]  /*e7c0*/  IMAD.HI R77, R77, 0x2, RZ ;  /* 0x000000024d4d7827 */ /* 0x000fe200078e02ff */
[----:B-1----:R0:W5:Y:S04]  /*e7d0*/  LDL.LU.64 R52, [R1+0x4b0] ;  /* 0x0004b00001347983 */ /* 0x0021680000300a00 */
[----:B------:R1:W-:Y:S01]  /*e7e0*/  STL.64 [R1+0x368], R56 ;  /* 0x0003683801007387 */ /* 0x0003e20000100a00 */
[----:B------:R-:W-:-:S03]  /*e7f0*/  IMAD.SHL.U32 R76, R81, 0x2, RZ ;  /* 0x00000002514c7824 */ /* 0x000fc600078e00ff */
[----:B-1----:R0:W5:Y:S04]  /*e800*/  LDL.LU.64 R56, [R1+0x4a8] ;  /* 0x0004a80001387983 */ /* 0x0021680000300a00 */
[----:B------:R1:W-:Y:S04]  /*e810*/  STL.64 [R1+0x370], R60 ;  /* 0x0003703c01007387 */ /* 0x0003e80000100a00 */
[----:B-1----:R0:W5:Y:S04]  /*e820*/  LDL.LU.64 R60, [R1+0x4a0] ;  /* 0x0004a000013c7983 */ /* 0x0021680000300a00 */
[----:B------:R1:W-:Y:S04]  /*e830*/  STL.64 [R1+0x378], R64 ;  /* 0x0003784001007387 */ /* 0x0003e80000100a00 */
[----:B-1----:R0:W5:Y:S04]  /*e840*/  LDL.LU.64 R64, [R1+0x498] ;  /* 0x0004980001407983 */ /* 0x0021680000300a00 */
[----:B------:R1:W-:Y:S01]  /*e850*/  STL.64 [R1+0x380], R72 ;  /* 0x0003804801007387 */ /* 0x0003e20000100a00 */
[----:B------:R-:W-:Y:S01]  /*e860*/  IADD3 R84, P6, PT, R84, UR24, RZ ;  /* 0x0000001854547c10 */ /* 0x000fe2000ffde0ff */
[----:B--2---:R-:W-:Y:S01]  /*e870*/  BAR.SYNC.DEFER_BLOCKING 0x0 ;  /* 0x0000000000007b1d */ /* 0x004fe20000010000 */
[----:B-1----:R-:W-:-:S02]  /*e880*/  IADD3 R72, P5, P4, R69, UR24, R101 ;  /* 0x0000001845487c10 */ /* 0x002fc4000fcbe065 */
[----:B------:R-:W-:Y:S01]  /*e890*/  IADD3.X R69, PT, PT, R77, UR25, R123, P0, P3 ;  /* 0x000000194d457c10 */ /* 0x000fe200087e647b */
[----:B------:R-:W-:Y:S01]  /*e8a0*/  IMAD.HI R77, R81, 0x2, RZ ;  /* 0x00000002514d7827 */ /* 0x000fe200078e02ff */
[----:B------:R-:W-:-:S03]  /*e8b0*/  IADD3 R76, P0, P3, R76, UR24, R101 ;  /* 0x000000184c4c7c10 */ /* 0x000fc6000fb1e065 */
[----:B------:R-:W-:Y:S01]  /*e8c0*/  IMAD.HI R73, R85, 0x2, RZ ;  /* 0x0000000255497827 */ /* 0x000fe200078e02ff */
[--C-:B------:R-:W-:Y:S02]  /*e8d0*/  IADD3.X R77, PT, PT, R77, UR25, R123.reuse, P0, P3 ;  /* 0x000000194d4d7c10 */ /* 0x100fe400087e647b */
[----:B------:R-:W-:Y:S02]  /*e8e0*/  IADD3 R80, P3, PT, R80, UR24, RZ ;  /* 0x0000001850507c10 */ /* 0x000fe4000ff7e0ff */
[----:B------:R-:W-:Y:S01]  /*e8f0*/  IADD3.X R73, PT, PT, R73, UR25, R123, P5, P4 ;  /* 0x0000001949497c10 */ /* 0x000fe2000afe847b */
[----:B------:R1:W-:Y:S01]  /*e900*/  STL.64 [R1+0x388], R68 ;  /* 0x0003884401007387 */ /* 0x0003e20000100a00 */
[----:B------:R-:W-:Y:S02]  /*e910*/  IADD3 R88, P5, PT, R88, UR24, RZ ;  /* 0x0000001858587c10 */ /* 0x000fe4000ffbe0ff */
[----:B------:R-:W-:Y:S02]  /*e920*/  IADD3.X R81, PT, PT, R105, UR25, RZ, P3, !PT ;  /* 0x0000001969517c10 */ /* 0x000fe40009ffe4ff */
[----:B------:R-:W-:-:S02]  /*e930*/  IADD3.X R85, PT, PT, R113, UR25, RZ, P6, !PT ;  /* 0x0000001971557c10 */ /* 0x000fc4000b7fe4ff */
[----:B------:R-:W-:Y:S01]  /*e940*/  IADD3 R96, P0, PT, R96, UR24, RZ ;  /* 0x0000001860607c10 */ /* 0x000fe2000ff1e0ff */
[----:B-1----:R0:W5:Y:S01]  /*e950*/  LDL.LU.64 R68, [R1+0x490] ;  /* 0x0004900001447983 */ /* 0x0021620000300a00 */
[----:B------:R-:W-:-:S03]  /*e960*/  IADD3.X R89, PT, PT, R117, UR25, RZ, P5, !PT ;  /* 0x0000001975597c10 */ /* 0x000fc6000affe4ff */
[----:B------:R1:W-:Y:S01]  /*e970*/  STL.64 [R1+0x390], R72 ;  /* 0x0003904801007387 */ /* 0x0003e20000100a00 */
[----:B------:R-:W-:Y:S02]  /*e980*/  IADD3 R100, P4, PT, R100, UR24, RZ ;  /* 0x0000001864647c10 */ /* 0x000fe4000ff9e0ff */
[----:B------:R-:W-:Y:S01]  /*e990*/  IADD3.X R97, PT, PT, R93, UR25, RZ, P0, !PT ;  /* 0x000000195d617c10 */ /* 0x000fe200087fe4ff */
[----:B-1----:R0:W5:Y:S04]  /*e9a0*/  LDL.LU.64 R72, [R1+0x488] ;  /* 0x0004880001487983 */ /* 0x0021680000300a00 */
[----:B------:R1:W-:Y:S01]  /*e9b0*/  STL.64 [R1+0x398], R76 ;  /* 0x0003984c01007387 */ /* 0x0003e20000100a00 */
[----:B------:R-:W-:Y:S02]  /*e9c0*/  IADD3.X R101, PT, PT, R108, UR25, RZ, P4, !PT ;  /* 0x000000196c657c10 */ /* 0x000fe4000a7fe4ff */
[----:B------:R-:W-:Y:S01]  /*e9d0*/  IADD3 R104, P3, PT, R104, UR24, RZ ;  /* 0x0000001868687c10 */ /* 0x000fe2000ff7e0ff */
[----:B-1----:R0:W5:Y:S04]  /*e9e0*/  LDL.LU.64 R76, [R1+0x480] ;  /* 0x00048000014c7983 */ /* 0x0021680000300a00 */
[----:B------:R1:W-:Y:S01]  /*e9f0*/  STL.64 [R1+0x248], R80 ;  /* 0x0002485001007387 */ /* 0x0003e20000100a00 */
[----:B------:R-:W-:-:S03]  /*ea00*/  IADD3.X R105, PT, PT, R125, UR25, RZ, P3, !PT ;  /* 0x000000197d697c10 */ /* 0x000fc60009ffe4ff */
[----:B-1----:R0:W5:Y:S04]  /*ea10*/  LDL.LU.64 R80, [R1+0x478] ;  /* 0x0004780001507983 */ /* 0x0021680000300a00 */
[----:B------:R1:W-:Y:S04]  /*ea20*/  STL.64 [R1+0x250], R84 ;  /* 0x0002505401007387 */ /* 0x0003e80000100a00 */
[----:B-1----:R0:W5:Y:S04]  /*ea30*/  LDL.LU.64 R84, [R1+0x470] ;  /* 0x0004700001547983 */ /* 0x0021680000300a00 */
[----:B------:R1:W-:Y:S04]  /*ea40*/  STL.64 [R1+0x258], R88 ;  /* 0x0002585801007387 */ /* 0x0003e80000100a00 */
[----:B-1----:R0:W5:Y:S04]  /*ea50*/  LDL.LU.64 R88, [R1+0x468] ;  /* 0x0004680001587983 */ /* 0x0021680000300a00 */
[----:B------:R0:W5:Y:S04]  /*ea60*/  LDL.LU R93, [R1+0x460] ;  /* 0x00046000015d7983 */ /* 0x0001680000300800 */
[----:B------:R1:W-:Y:S04]  /*ea70*/  STL.64 [R1+0x260], R96 ;  /* 0x0002606001007387 */ /* 0x0003e80000100a00 */
[----:B-1----:R0:W5:Y:S04]  /*ea80*/  LDL.LU.64 R96, [R1+0x458] ;  /* 0x0004580001607983 */ /* 0x0021680000300a00 */
[----:B------:R0:W5:Y:S04]  /*ea90*/  LDL.LU R108, [R1+0x450] ;  /* 0x00045000016c7983 */ /* 0x0001680000300800 */
[----:B------:R1:W-:Y:S04]  /*eaa0*/  STL.64 [R1+0x268], R100 ;  /* 0x0002686401007387 */ /* 0x0003e80000100a00 */
[----:B-1----:R0:W5:Y:S04]  /*eab0*/  LDL.LU.64 R100, [R1+0x448] ;  /* 0x0004480001647983 */ /* 0x0021680000300a00 */
[----:B------:R-:W2:Y:S01]  /*eac0*/  LDL.LU R125, [R1+0x440] ;  /* 0x00044000017d7983 */ /* 0x000ea20000300800 */
[----:B------:R-:W-:-:S02]  /*ead0*/  IADD3 R112, P6, PT, R112, UR24, RZ ;  /* 0x0000001870707c10 */ /* 0x000fc4000ffde0ff */
[----:B------:R-:W-:Y:S02]  /*eae0*/  IADD3 R116, P5, PT, R116, UR24, RZ ;  /* 0x0000001874747c10 */ /* 0x000fe4000ffbe0ff */
[----:B------:R-:W-:Y:S01]  /*eaf0*/  IADD3.X R113, PT, PT, R109, UR25, RZ, P6, !PT ;  /* 0x000000196d717c10 */ /* 0x000fe2000b7fe4ff */
[----:B------:R1:W-:Y:S01]  /*eb00*/  STL.64 [R1+0x270], R104 ;  /* 0x0002706801007387 */ /* 0x0003e20000100a00 */
[----:B------:R-:W-:-:S03]  /*eb10*/  IADD3.X R117, PT, PT, R0, UR25, RZ, P5, !PT ;  /* 0x0000001900757c10 */ /* 0x000fc6000affe4ff */
[----:B-1----:R0:W5:Y:S04]  /*eb20*/  LDL.LU.64 R104, [R1+0x438] ;  /* 0x0004380001687983 */ /* 0x0021680000300a00 */
[----:B------:R0:W5:Y:S04]  /*eb30*/  LDL.LU R109, [R1+0x430] ;  /* 0x00043000016d7983 */ /* 0x0001680000300800 */
[----:B------:R1:W-:Y:S04]  /*eb40*/  STL.64 [R1+0x278], R112 ;  /* 0x0002787001007387 */ /* 0x0003e80000100a00 */
[----:B-1----:R0:W5:Y:S04]  /*eb50*/  LDL.LU.64 R112, [R1+0x428] ;  /* 0x0004280001707983 */ /* 0x0021680000300a00 */
[----:B------:R0:W5:Y:S04]  /*eb60*/  LDL.LU R0, [R1+0x420] ;  /* 0x0004200001007983 */ /* 0x0001680000300800 */
[----:B------:R1:W-:Y:S04]  /*eb70*/  STL.64 [R1+0x280], R116 ;  /* 0x0002807401007387 */ /* 0x0003e80000100a00 */
[----:B-1----:R0:W5:Y:S01]  /*eb80*/  LDL.LU.64 R116, [R1+0x418] ;  /* 0x0004180001747983 */ /* 0x0021620000300a00 */
[----:B---3--:R-:W-:-:S04]  /*eb90*/  SHF.R.S32.HI R123, RZ, 0x1f, R122 ;  /* 0x0000001fff7b7819 */ /* 0x008fc8000001147a */
[----:B------:R-:W-:Y:S02]  /*eba0*/  LEA.HI R123, R123, R122, RZ, 0x6 ;  /* 0x0000007a7b7b7211 */ /* 0x000fe400078f30ff */
[----:B------:R-:W-:Y:S01]  /*ebb0*/  ISETP.LT.OR P0, PT, R122, 0x40, P2 ;  /* 0x000000407a00780c */ /* 0x000fe20001701670 */
[----:B--2---:R-:W-:Y:S01]  /*ebc0*/  IMAD.SHL.U32 R123, R125, 0x40, RZ ;  /* 0x000000407d7b7824 */ /* 0x004fe200078e00ff */
[----:B------:R-:W-:-:S04]  /*ebd0*/  SHF.R.S32.HI R125, RZ, 0x1f, R122 ;  /* 0x0000001fff7d7819 */ /* 0x000fc8000001147a */
[----:B------:R-:W-:Y:S02]  /*ebe0*/  LEA.HI R125, R125, R122, RZ, 0x6 ;  /* 0x0000007a7d7d7211 */ /* 0x000fe400078f30ff */
[----:B------:R0:W5:Y:S01]  /*ebf0*/  LDL.LU R122, [R1+0x414] ;  /* 0x00041400017a7983 */ /* 0x0001620000300800 */
[----:B------:R-:W-:Y:S02]  /*ec00*/  UIADD3 UR7, UPT, UPT, UR9, 0x10000, URZ ;  /* 0x0001000009077890 */ /* 0x000fe4000fffe0ff */
[----:B------:R-:W-:Y:S01]  /*ec10*/  UIADD3 UR6, UPT, UPT, UR9, 0x24000, URZ ;  /* 0x0002400009067890 */ /* 0x000fe2000fffe0ff */
[----:B------:R-:W-:Y:S01]  /*ec20*/  SHF.R.S32.HI R125, RZ, 0x6, R125 ;  /* 0x00000006ff7d7819 */ /* 0x000fe2000001147d */
[----:B------:R-:W-:Y:S02]  /*ec30*/  USHF.R.U32.HI UR7, URZ, 0x4, UR7 ;  /* 0x00000004ff077899 */ /* 0x000fe40008011607 */
[----:B------:R-:W-:Y:S01]  /*ec40*/  USHF.R.U32.HI UR6, URZ, 0x4, UR6 ;  /* 0x00000004ff067899 */ /* 0x000fe20008011606 */
[----:B------:R-:W-:Y:S01]  /*ec50*/  VIMNMX R125, PT, PT, R125, 0x1, !PT ;  /* 0x000000017d7d7848 */ /* 0x000fe20007fe0100 */
[----:B------:R-:W-:-:S02]  /*ec60*/  USGXT.U32 UR12, UR7, 0xe ;  /* 0x0000000e070c789a */ /* 0x000fc40008000000 */
[----:B------:R-:W-:Y:S02]  /*ec70*/  USGXT.U32 UR16, UR6, 0xe ;  /* 0x0000000e0610789a */ /* 0x000fe40008000000 */
[----:B------:R-:W-:Y:S02]  /*ec80*/  UIADD3 UR22, UP2, UPT, UR12, 0x2, URZ ;  /* 0x000000020c167890 */ /* 0x000fe4000ff5e0ff */
[----:B------:R-:W-:Y:S01]  /*ec90*/  UIADD3 UR24, UP1, UPT, UR16, 0x2000080, URZ ;  /* 0x0200008010187890 */ /* 0x000fe2000ff3e0ff */
[----:B------:R-:W-:Y:S01]  /*eca0*/  VIADD R125, R125, 0xffffffff ;  /* 0xffffffff7d7d7836 */ /* 0x000fe20000000000 */
[----:B------:R-:W-:Y:S01]  /*ecb0*/  UMOV UR4, URZ ;  /* 0x000000ff00047c82 */ /* 0x000fe20008000000 */
[----:B------:R-:W-:Y:S01]  /*ecc0*/  UMOV UR5, URZ ;  /* 0x000000ff00057c82 */ /* 0x000fe20008000000 */
[----:B------:R-:W-:Y:S02]  /*ecd0*/  UIADD3.X UR25, UPT, UPT, UR4, 0x40004040, URZ, UP1, !UPT ;  /* 0x4000404004197890 */ /* 0x000fe40008ffe4ff */
[----:B------:R-:W-:Y:S01]  /*ece0*/  UIADD3.X UR23, UPT, UPT, UR5, 0x40004040, URZ, UP2, !UPT ;  /* 0x4000404005177890 */ /* 0x000fe200097fe4ff */
[----:B------:R-:W-:Y:S01]  /*ecf0*/  IMAD.SHL.U32 R124, R124, 0x40, RZ ;  /* 0x000000407c7c7824 */ /* 0x000fe200078e00ff */
[----:B------:R-:W-:Y:S01]  /*ed00*/  ISETP.NE.U32.AND P3, PT, R125, RZ, PT ;  /* 0x000000ff7d00720c */ /* 0x000fe20003f65070 */
[----:B0-----:R-:W-:-:S12]  /*ed10*/  @P0 BRA `(.L_x_6) ;  /* 0x0000000000dc0947 */ /* 0x001fd80003800000 */
[----:B------:R-:W-:Y:S02]  /*ed20*/  USHF.R.U32.HI UR14, URZ, 0x4, UR9 ;  /* 0x00000004ff0e7899 */ /* 0x000fe40008011609 */
[----:B------:R-:W-:Y:S02]  /*ed30*/  UIADD3 UR7, UPT, UPT, UR9, 0x20000, URZ ;  /* 0x0002000009077890 */ /* 0x000fe4000fffe0ff */
[----:B------:R-:W-:Y:S02]  /*ed40*/  USGXT.U32 UR14, UR14, 0xe ;  /* 0x0000000e0e0e789a */ /* 0x000fe40008000000 */
[----:B------:R-:W-:Y:S02]  /*ed50*/  USHF.R.U32.HI UR7, URZ, 0x4, UR7 ;  /* 0x00000004ff077899 */ /* 0x000fe40008011607 */
[----:B------:R-:W-:Y:S02]  /*ed60*/  UIADD3 UR38, UP1, UPT, UR14, 0x2, URZ ;  /* 0x000000020e267890 */ /* 0x000fe4000ff3e0ff */
[----:B------:R-:W-:Y:S01]  /*ed70*/  USGXT.U32 UR13, UR7, 0xe ;  /* 0x0000000e070d789a */ /* 0x000fe20008000000 */
[----:B------:R-:W-:Y:S01]  /*ed80*/  UMOV UR6, URZ ;  /* 0x000000ff00067c82 */ /* 0x000fe20008000000 */
[----:B------:R-:W-:Y:S01]  /*ed90*/  UMOV UR5, URZ ;  /* 0x000000ff00057c82 */ /* 0x000fe20008000000 */
[----:B------:R-:W-:-:S02]  /*eda0*/  UIADD3.X UR39, UPT, UPT, UR6, 0x40004040, URZ, UP1, !UPT ;  /* 0x4000404006277890 */ /* 0x000fc40008ffe4ff */
[----:B------:R-:W-:Y:S01]  /*edb0*/  UIADD3 UR42, UP1, UPT, UR13, 0x2000080, URZ ;  /* 0x020000800d2a7890 */ /* 0x000fe2000ff3e0ff */
[----:B------:R-:W-:Y:S01]  /*edc0*/  UMOV UR6, UR11 ;  /* 0x0000000b00067c82 */ /* 0x000fe20008000000 */
[----:B------:R-:W-:Y:S02]  /*edd0*/  UMOV UR7, URZ ;  /* 0x000000ff00077c82 */ /* 0x000fe40008000000 */
[----:B------:R-:W-:Y:S01]  /*ede0*/  UIADD3.X UR43, UPT, UPT, UR5, 0x40004040, URZ, UP1, !UPT ;  /* 0x40004040052b7890 */ /* 0x000fe20008ffe4ff */
[----:B------:R-:W-:Y:S01]  /*edf0*/  UMOV UR17, UR6 ;  /* 0x0000000600117c82 */ /* 0x000fe20008000000 */
[----:B------:R-:W-:Y:S02]  /*ee00*/  ULOP3.LUT UR6, UR13, 0x2000000, URZ, 0xfc, !UPT ;  /* 0x020000000d067892 */ /* 0x000fe4000f8efcff */
[----:B------:R-:W-:Y:S02]  /*ee10*/  UIADD3.64 UR46, UPT, UPT, UR38, 0x2, URZ ;  /* 0x00000002262e7897 */ /* 0x000fe4000fffe0ff */
[----:B------:R-:W-:-:S02]  /*ee20*/  UIADD3.64 UR44, UPT, UPT, UR42, 0x80, URZ ;  /* 0x000000802a2c7897 */ /* 0x000fc4000fffe0ff */
[----:B------:R-:W-:Y:S02]  /*ee30*/  UIADD3.64 UR50, UPT, UPT, UR38, 0x4, URZ ;  /* 0x0000000426327897 */ /* 0x000fe4000fffe0ff */
[----:B------:R-:W-:Y:S02]  /*ee40*/  UIADD3.64 UR48, UPT, UPT, UR42, 0x100, URZ ;  /* 0x000001002a307897 */ /* 0x000fe4000fffe0ff */
[----:B------:R-:W-:Y:S02]  /*ee50*/  UIADD3 UR54, UPT, UPT, UR8, 0x100, URZ ;  /* 0x0000010008367890 */ /* 0x000fe4000fffe0ff */
[----:B------:R-:W-:Y:S02]  /*ee60*/  UIADD3.64 UR52, UPT, UPT, UR38, 0x7fe, URZ ;  /* 0x000007fe26347897 */ /* 0x000fe4000fffe0ff */
[----:B------:R-:W-:Y:S02]  /*ee70*/  UIADD3 UR55, UPT, UPT, UR8, 0x100, URZ ;  /* 0x0000010008377890 */ /* 0x000fe4000fffe0ff */
[----:B------:R-:W-:-:S02]  /*ee80*/  UIADD3.64 UR56, UPT, UPT, UR38, 0x800, URZ ;  /* 0x0000080026387897 */ /* 0x000fc4000fffe0ff */
[----:B------:R-:W-:Y:S02]  /*ee90*/  UIADD3 UR62, UPT, UPT, UR8, 0x100, URZ ;  /* 0x00000100083e7890 */ /* 0x000fe4000fffe0ff */
[----:B------:R-:W-:Y:S01]  /*eea0*/  UIADD3.64 UR58, UPT, UPT, UR38, 0x802, URZ ;  /* 0x00000802263a7897 */ /* 0x000fe2000fffe0ff */
[----:B------:R-:W-:Y:S01]  /*eeb0*/  UMOV UR28, 0x0 ;  /* 0x00000000001c7882 */ /* 0x000fe20000000000 */
[----:B------:R-:W-:Y:S01]  /*eec0*/  UMOV UR29, 0x8408010 ;  /* 0x08408010001d7882 */ /* 0x000fe20000000000 */
[----:B------:R-:W-:Y:S01]  /*eed0*/  UIADD3 UR63, UPT, UPT, UR8, 0x100, URZ ;  /* 0x00000100083f7890 */ /* 0x000fe2000fffe0ff */
[----:B------:R-:W-:Y:S01]  /*eee0*/  UMOV UR15, 0x40004040 ;  /* 0x40004040000f7882 */ /* 0x000fe20000000000 */
[----:B------:R-:W-:Y:S01]  /*eef0*/  UIADD3.64 UR60, UPT, UPT, UR38, 0x804, URZ ;  /* 0x00000804263c7897 */ /* 0x000fe2000fffe0ff */
[----:B------:R-:W-:Y:S01]  /*ef00*/  UMOV UR7, 0x40004040 ;  /* 0x4000404000077882 */ /* 0x000fe20000000000 */
[----:B------:R-:W-:Y:S01]  /*ef10*/  UMOV UR18, 0x0 ;  /* 0x0000000000127882 */ /* 0x000fe20000000000 */
[----:B------:R-:W-:Y:S01]  /*ef20*/  UMOV UR19, 0x8408010 ;  /* 0x0840801000137882 */ /* 0x000fe20000000000 */
[----:B------:R-:W-:Y:S01]  /*ef30*/  UMOV UR34, 0x0 ;  /* 0x0000000000227882 */ /* 0x000fe20000000000 */
[----:B------:R-:W-:Y:S01]  /*ef40*/  UMOV UR35, 0x8408010 ;  /* 0x0840801000237882 */ /* 0x000fe20000000000 */
[----:B------:R0:W-:Y:S01]  /*ef50*/  UTCHMMA gdesc[UR6], gdesc[UR14], tmem[UR8], tmem[UR28], idesc[UR29], !UPT ;  /* 0x00ff1c0e060075ea */ /* 0x0001e2000f800008 */
[----:B------:R-:W-:Y:S01]  /*ef60*/  UMOV UR32, 0x0 ;  /* 0x0000000000207882 */ /* 0x000fe20000000000 */
[----:B------:R-:W-:Y:S01]  /*ef70*/  UMOV UR33, 0x8408010 ;  /* 0x0840801000217882 */ /* 0x000fe20000000000 */
[----:B------:R0:W-:Y:S01]  /*ef80*/  UTCHMMA gdesc[UR42], gdesc[UR38], tmem[UR8], tmem[UR18], idesc[UR19], UPT ;  /* 0x00ff12262a0075ea */ /* 0x0001e2000b800008 */
        /* <DEDUP_REMOVED lines=8> */
[----:B------:R0:W-:Y:S01]  /*f010*/  UTCHMMA gdesc[UR6], gdesc[UR52], tmem[UR54], tmem[UR30], idesc[UR31], !UPT ;  /* 0x00ff1e34060075ea */ /* 0x0001e2000f800036 */
[----:B------:R-:W-:Y:S01]  /*f020*/  UMOV UR40, 0x0 ;  /* 0x0000000000287882 */ /* 0x000fe20000000000 */
[----:B------:R-:W-:Y:S01]  /*f030*/  UMOV UR41, 0x8408010 ;  /* 0x0840801000297882 */ /* 0x000fe20000000000 */
[----:B------:R0:W-:Y:S01]  /*f040*/  UTCHMMA gdesc[UR42], gdesc[UR56], tmem[UR55], tmem[UR26], idesc[UR27], UPT ;  /* 0x00ff1a382a0075ea */ /* 0x0001e2000b800037 */
[----:B------:R0:W-:Y:S01]  /*f050*/  UTCHMMA gdesc[UR44], gdesc[UR58], tmem[UR62], tmem[UR36], idesc[UR37], UPT ;  /* 0x00ff243a2c0075ea */ /* 0x0001e2000b80003e */
[----:B------:R0:W-:Y:S01]  /*f060*/  UTCHMMA gdesc[UR48], gdesc[UR60], tmem[UR63], tmem[UR40], idesc[UR41], UPT ;  /* 0x00ff283c300075ea */ /* 0x0001e2000b80003f */
[----:B------:R0:W-:Y:S01]  /*f070*/  UTCBAR [UR17], URZ ;  /* 0x000000ff110073e9 */ /* 0x0001e200080000ff */
[----:B------:R-:W-:Y:S01]  /*f080*/  NOP ;  /* 0x0000000000007918 */ /* 0x000fe20000000000 */
.L_x_6:
[----:B------:R-:W-:Y:S05]  /*f090*/  @!P3 BRA `(.L_x_7) ;  /* 0x000000580018b947 */ /* 0x000fea0003800000 */
[----:B------:R1:W-:Y:S01]  /*f0a0*/  STL.64 [R1+0x418], R2 ;  /* 0x0004180201007387 */ /* 0x0003e20000100a00 */
[----:B-----5:R-:W-:Y:S01]  /*f0b0*/  VIADD R122, R122, 0xffffffc0 ;  /* 0xffffffc07a7a7836 */ /* 0x020fe20000000000 */
[----:B0-----:R-:W-:Y:S02]  /*f0c0*/  ULOP3.LUT UR14, UR16, 0x2000000, URZ, 0xfc, !UPT ;  /* 0x02000000100e7892 */ /* 0x001fe4000f8efcff */
[----:B------:R-:W-:Y:S01]  /*f0d0*/  STL [R1+0x3a0], R125 ;  /* 0x0003a07d01007387 */ /* 0x000fe20000100800 */
[----:B------:R-:W-:Y:S02]  /*f0e0*/  UIADD3.64 UR26, UPT, UPT, UR24, 0x80, URZ ;  /* 0x00000080181a7897 */ /* 0x000fe4000fffe0ff */
[----:B------:R-:W-:Y:S02]  /*f0f0*/  UIADD3.64 UR28, UPT, UPT, UR22, 0x2, URZ ;  /* 0x00000002161c7897 */ /* 0x000fe4000fffe0ff */
[----:B------:R-:W-:Y:S02]  /*f100*/  UIADD3.64 UR30, UPT, UPT, UR24, 0x100, URZ ;  /* 0x00000100181e7897 */ /* 0x000fe4000fffe0ff */
[----:B------:R-:W-:Y:S01]  /*f110*/  UIADD3.64 UR32, UPT, UPT, UR22, 0x4, URZ ;  /* 0x0000000416207897 */ /* 0x000fe2000fffe0ff */
[----:B-1----:R-:W2:Y:S01]  /*f120*/  LDL.LU.64 R2, [R1+0x248] ;  /* 0x0002480001027983 */ /* 0x002ea20000300a00 */
[----:B------:R-:W-:-:S02]  /*f130*/  UIADD3.64 UR34, UPT, UPT, UR22, 0x7fe, URZ ;  /* 0x000007fe16227897 */ /* 0x000fc4000fffe0ff */
[----:B------:R-:W-:Y:S02]  /*f140*/  UIADD3.64 UR36, UPT, UPT, UR22, 0x800, URZ ;  /* 0x0000080016247897 */ /* 0x000fe4000fffe0ff */
[----:B------:R-:W-:Y:S02]  /*f150*/  UIADD3.64 UR38, UPT, UPT, UR22, 0x802, URZ ;  /* 0x0000080216267897 */ /* 0x000fe4000fffe0ff */
[----:B------:R-:W-:Y:S01]  /*f160*/  UIADD3.64 UR40, UPT, UPT, UR22, 0x804, URZ ;  /* 0x0000080416287897 */ /* 0x000fe2000fffe0ff */
[----:B--2---:R0:W-:Y:S04]  /*f170*/  STL.64 [R1+0x320], R2 ;  /* 0x0003200201007387 */ /* 0x0041e80000100a00 */
[----:B0-----:R-:W2:Y:S04]  /*f180*/  LDL.LU.64 R2, [R1+0x250] ;  /* 0x0002500001027983 */ /* 0x001ea80000300a00 */
        /* <DEDUP_REMOVED lines=53> */
[----:B0-----:R0:W5:Y:S01]  /*f4e0*/  LDL.LU.64 R2, [R1+0x418] ;  /* 0x0004180001027983 */ /* 0x0011620000300a00 */
[----:B------:R-:W-:Y:S01]  /*f4f0*/  UMOV UR18, 0x1 ;  /* 0x0000000100127882 */ /* 0x000fe20000000000 */
[----:B------:R-:W-:Y:S01]  /*f500*/  UMOV UR5, URZ ;  /* 0x000000ff00057c82 */ /* 0x000fe20008000000 */
[----:B------:R-:W-:-:S05]  /*f510*/  UMOV UR15, 0x40004040 ;  /* 0x40004040000f7882 */ /* 0x000fca0000000000 */
.L_x_10:
[----:B------:R1:W-:Y:S04]  /*f520*/  STL.64 [R1+0x440], R12 ;  /* 0x0004400c01007387 */ /* 0x0003e80000100a00 */
[----:B-1----:R-:W2:Y:S04]  /*f530*/  LDL.LU.64 R12, [R1+0x2e0] ;  /* 0x0002e000010c7983 */ /* 0x002ea80000300a00 */
[----:B------:R-:W-:Y:S04]  /*f540*/  STL [R1+0x43c], R11 ;  /* 0x00043c0b01007387 */ /* 0x000fe80000100800 */
[----:B------:R-:W-:Y:S04]  /*f550*/  STL [R1+0x438], R10 ;  /* 0x0004380a01007387 */ /* 0x000fe80000100800 */
[----:B------:R-:W-:Y:S04]  /*f560*/  STL [R1+0x434], R9 ;  /* 0x0004340901007387 */ /* 0x000fe80000100800 */
[----:B------:R1:W-:Y:S04]  /*f570*/  STL [R1+0x430], R8 ;  /* 0x0004300801007387 */ /* 0x0003e80000100800 */
[----:B-1----:R-:W3:Y:S04]  /*f580*/  LDL.LU.64 R8, [R1+0x300] ;  /* 0x0003000001087983 */ /* 0x002ee80000300a00 */
[----:B------:R1:W-:Y:S04]  /*f590*/  STL.64 [R1+0x428], R6 ;  /* 0x0004280601007387 */ /* 0x0003e80000100a00 */
[----:B-1----:R-:W4:Y:S04]  /*f5a0*/  LDL.LU.64 R6, [R1+0x320] ;  /* 0x0003200001067983 */ /* 0x002f280000300a00 */
[----:B------:R1:W-:Y:S04]  /*f5b0*/  STL.64 [R1+0x420], R4 ;  /* 0x0004200401007387 */ /* 0x0003e80000100a00 */
[----:B-1----:R-:W4:Y:S01]  /*f5c0*/  LDL.LU.64 R4, [R1+0x240] ;  /* 0x0002400001047983 */ /* 0x002f220000300a00 */
[----:B------:R-:W-:Y:S01]  /*f5d0*/  USHF.L.U32 UR4, UR4, 0x1f, URZ ;  /* 0x0000001f04047899 */ /* 0x000fe200080006ff */
[----:B------:R-:W1:Y:S05]  /*f5e0*/  S2R R11, SR_TID.X ;  /* 0x00000000000b7919 */ /* 0x000e6a0000002100 */
[----:B------:R-:W-:Y:S01]  /*f5f0*/  IMAD.U32 R10, RZ, RZ, UR4 ;  /* 0x00000004ff0a7e24 */ /* 0x000fe2000f8e00ff */
[----:B-----5:R-:W-:Y:S03]  /*f600*/  STL [R1+0x41c], R3 ;  /* 0x00041c0301007387 */ /* 0x020fe60000100800 */
[----:B------:R0:W2:Y:S01]  /*f610*/  SYNCS.PHASECHK.TRANS64.TRYWAIT P6, [UR11], R10 ;  /* 0x0000000aff0075a7 */ /* 0x0000a200080c110b */
[----:B------:R-:W-:Y:S04]  /*f620*/  STL [R1+0x418], R2 ;  /* 0x0004180201007387 */ /* 0x000fe80000100800 */
[----:B------:R-:W-:Y:S04]  /*f630*/  STL [R1+0x414], R0 ;  /* 0x0004140001007387 */ /* 0x000fe80000100800 */
[----:B------:R0:W-:Y:S01]  /*f640*/  STL [R1+0x338], R10 ;  /* 0x0003380a01007387 */ /* 0x0001e20000100800 */
[----:B-1----:R-:W-:-:S04]  /*f650*/  SHF.R.U32.HI R11, RZ, 0x7, R11 ;  /* 0x00000007ff0b7819 */ /* 0x002fc8000001160b */
[----:B------:R-:W-:-:S04]  /*f660*/  SGXT.U32 R11, R11, 0x1 ;  /* 0x000000010b0b781a */ /* 0x000fc80000000000 */
[C---:B0-----:R-:W-:Y:S02]  /*f670*/  LOP3.LUT R10, R11.reuse, 0x8, RZ, 0xfc, !PT ;  /* 0x000000080b0a7812 */ /* 0x041fe400078efcff */
[-C--:B------:R-:W-:Y:S02]  /*f680*/  ISETP.GE.AND P5, PT, R11, R122.reuse, PT ;  /* 0x0000007a0b00720c */ /* 0x080fe40003fa6270 */
[----:B------:R-:W-:Y:S02]  /*f690*/  ISETP.GE.AND P4, PT, R10, R122, PT ;  /* 0x0000007a0a00720c */ /* 0x000fe40003f86270 */
[----:B------:R-:W-:Y:S02]  /*f6a0*/  PRMT R3, RZ, 0x7610, R3 ;  /* 0x00007610ff037816 */ /* 0x000fe40000000003 */
[----:B------:R-:W-:Y:S02]  /*f6b0*/  PRMT R2, RZ, 0x7610, R2 ;  /* 0x00007610ff027816 */ /* 0x000fe40000000002 */
[----:B------:R-:W-:Y:S01]  /*f6c0*/  PRMT R0, RZ, 0x7610, R0 ;  /* 0x00007610ff007816 */ /* 0x000fe20000000000 */
[----:B--2---:R-:W-:-:S05]  /*f6d0*/  IMAD.WIDE R12, R124, 0x2, R12 ;  /* 0x000000027c0c7825 */ /* 0x004fca00078e020c */
[----:B------:R0:W-:Y:S04]  /*f6e0*/  STL.64 [R1+0x2e0], R12 ;  /* 0x0002e00c01007387 */ /* 0x0001e80000100a00 */
[----:B0-----:R0:W5:Y:S01]  /*f6f0*/  LDL.LU.64 R12, [R1+0x440] ;  /* 0x00044000010c7983 */ /* 0x0011620000300a00 */
[----:B---3--:R-:W-:-:S05]  /*f700*/  IMAD.WIDE R8, R124, 0x2, R8 ;  /* 0x000000027c087825 */ /* 0x008fca00078e0208 */
[----:B------:R1:W-:Y:S02]  /*f710*/  STL.64 [R1+0x300], R8 ;  /* 0x0003000801007387 */ /* 0x0003e40000100a00 */
[C---:B-1----:R-:W-:Y:S02]  /*f720*/  LOP3.LUT R9, R11.reuse, 0x10, RZ, 0xfc, !PT ;  /* 0x000000100b097812 */ /* 0x042fe400078efcff */
[----:B------:R-:W-:Y:S01]  /*f730*/  LOP3.LUT R8, R11, 0x18, RZ, 0xfc, !PT ;  /* 0x000000180b087812 */ /* 0x000fe200078efcff */
[----:B----4-:R-:W-:Y:S01]  /*f740*/  IMAD.WIDE R6, R124, 0x2, R6 ;  /* 0x000000027c067825 */ /* 0x010fe200078e0206 */
[----:B------:R0:W5:Y:S01]  /*f750*/  LDL.LU R11, [R1+0x43c] ;  /* 0x00043c00010b7983 */ /* 0x0001620000300800 */
[-C--:B------:R-:W-:Y:S02]  /*f760*/  ISETP.GE.AND P3, PT, R9, R122.reuse, PT ;  /* 0x0000007a0900720c */ /* 0x080fe40003f66270 */
[----:B------:R-:W-:Y:S01]  /*f770*/  ISETP.GE.AND P0, PT, R8, R122, PT ;  /* 0x0000007a0800720c */ /* 0x000fe20003f06270 */
[----:B------:R0:W5:Y:S04]  /*f780*/  LDL.LU R10, [R1+0x438] ;  /* 0x00043800010a7983 */ /* 0x0001680000300800 */
[----:B------:R0:W5:Y:S01]  /*f790*/  LDL.LU R9, [R1+0x434] ;  /* 0x0004340001097983 */ /* 0x0001620000300800 */
[----:B------:R-:W-:-:S03]  /*f7a0*/  IMAD.WIDE R4, R124, 0x2, R4 ;  /* 0x000000027c047825 */ /* 0x000fc600078e0204 */
[----:B------:R0:W5:Y:S04]  /*f7b0*/  LDL.LU R8, [R1+0x430] ;  /* 0x0004300001087983 */ /* 0x0001680000300800 */
[----:B------:R1:W-:Y:S04]  /*f7c0*/  STL.64 [R1+0x320], R6 ;  /* 0x0003200601007387 */ /* 0x0003e80000100a00 */
[----:B-1----:R0:W5:Y:S04]  /*f7d0*/  LDL.LU.64 R6, [R1+0x428] ;  /* 0x0004280001067983 */ /* 0x0021680000300a00 */
[----:B------:R1:W-:Y:S04]  /*f7e0*/  STL.64 [R1+0x240], R4 ;  /* 0x0002400401007387 */ /* 0x0003e80000100a00 */
[----:B-1----:R0:W5:Y:S04]  /*f7f0*/  LDL.LU.64 R4, [R1+0x420] ;  /* 0x0004200001047983 */ /* 0x0021680000300a00 */
[----:B------:R1:W-:Y:S04]  /*f800*/  STL.S16 [R1+0x334], R3 ;  /* 0x0003340301007387 */ /* 0x0003e80000100600 */
[----:B-1----:R0:W5:Y:S04]  /*f810*/  LDL.LU R3, [R1+0x41c] ;  /* 0x00041c0001037983 */ /* 0x0021680000300800 */
[----:B------:R1:W-:Y:S04]  /*f820*/  STL.S16 [R1+0x330], R2 ;  /* 0x0003300201007387 */ /* 0x0003e80000100600 */
[----:B-1----:R0:W5:Y:S04]  /*f830*/  LDL.LU R2, [R1+0x418] ;  /* 0x0004180001027983 */ /* 0x0021680000300800 */
[----:B------:R1:W-:Y:S04]  /*f840*/  STL.S16 [R1+0x328], R0 ;  /* 0x0003280001007387 */ /* 0x0003e80000100600 */
[----:B-1----:R0:W5:Y:S01]  /*f850*/  LDL.LU R0, [R1+0x414] ;  /* 0x0004140001007983 */ /* 0x0021620000300800 */
[----:B------:R-:W-:Y:S01]  /*f860*/  PRMT R125, RZ, 0x7610, R125 ;  /* 0x00007610ff7d7816 */ /* 0x000fe2000000007d */
[----:B------:R-:W-:Y:S06]  /*f870*/  @!P6 BRA `(.L_x_8) ;  /* 0x000000f400d0e947 */ /* 0x000fec0003800000 */
.L_x_16:
[----:B-----5:R1:W-:Y:S04]  /*f880*/  STL.64 [R1+0x730], R2 ;  /* 0x0007300201007387 */ /* 0x0203e80000100a00 */
[----:B-1----:R-:W2:Y:S04]  /*f890*/  LDL.64 R2, [R1+0x2e0] ;  /* 0x0002e00001027983 */ /* 0x002ea80000100a00 */
[----:B------:R1:W-:Y:S04]  /*f8a0*/  STL.64 [R1+0x728], R60 ;  /* 0x0007283c01007387 */ /* 0x0003e80000100a00 */
[----:B-1----:R-:W3:Y:S04]  /*f8b0*/  LDL.64 R60, [R1+0x300] ;  /* 0x00030000013c7983 */ /* 0x002ee80000100a00 */
[----:B------:R1:W-:Y:S04]  /*f8c0*/  STL.64 [R1+0x720], R64 ;  /* 0x0007204001007387 */ /* 0x0003e80000100a00 */
[----:B-1----:R-:W4:Y:S04]  /*f8d0*/  LDL.64 R64, [R1+0x320] ;  /* 0x0003200001407983 */ /* 0x002f280000100a00 */
[----:B------:R1:W-:Y:S04]  /*f8e0*/  STL.64 [R1+0x718], R68 ;  /* 0x0007184401007387 */ /* 0x0003e80000100a00 */
[----:B-1----:R-:W2:Y:S04]  /*f8f0*/  LDL.64 R68, [R1+0x240] ;  /* 0x0002400001447983 */ /* 0x002ea80000100a00 */
[----:B------:R-:W-:Y:S04]  /*f900*/  STL.64 [R1+0x710], R72 ;  /* 0x0007104801007387 */ /* 0x000fe80000100a00 */
[----:B------:R-:W-:Y:S04]  /*f910*/  STL.64 [R1+0x708], R76 ;  /* 0x0007084c01007387 */ /* 0x000fe80000100a00 */
[----:B------:R-:W-:Y:S04]  /*f920*/  STL.64 [R1+0x700], R80 ;  /* 0x0007005001007387 */ /* 0x000fe80000100a00 */
[----:B------:R-:W-:Y:S04]  /*f930*/  STL.64 [R1+0x6f8], R84 ;  /* 0x0006f85401007387 */ /* 0x000fe80000100a00 */
[----:B------:R-:W-:Y:S04]  /*f940*/  STL.64 [R1+0x6f0], R88 ;  /* 0x0006f05801007387 */ /* 0x000fe80000100a00 */
[----:B------:R1:W-:Y:S04]  /*f950*/  STL.64 [R1+0x6e8], R92 ;  /* 0x0006e85c01007387 */ /* 0x0003e80000100a00 */
[----:B-1----:R-:W3:Y:S04]  /*f960*/  LDL.LU R93, [R1+0x334] ;  /* 0x00033400015d7983 */ /* 0x002ee80000300800 */
[----:B------:R1:W-:Y:S04]  /*f970*/  STL.64 [R1+0x6e0], R96 ;  /* 0x0006e06001007387 */ /* 0x0003e80000100a00 */
[----:B-1----:R-:W4:Y:S04]  /*f980*/  LDL.LU R96, [R1+0x330] ;  /* 0x0003300001607983 */ /* 0x002f280000300800 */
[----:B------:R-:W3:Y:S04]  /*f990*/  LDL.LU R97, [R1+0x328] ;  /* 0x0003280001617983 */ /* 0x000ee80000300800 */
[----:B------:R1:W-:Y:S04]  /*f9a0*/  STL.64 [R1+0x6d8], R100 ;  /* 0x0006d86401007387 */ /* 0x0003e80000100a00 */
[----:B-1----:R-:W3:Y:S04]  /*f9b0*/  LDL.LU.64 R100, [R1+0x248] ;  /* 0x0002480001647983 */ /* 0x002ee80000300a00 */
[----:B------:R1:W-:Y:S04]  /*f9c0*/  STL.64 [R1+0x6d0], R104 ;  /* 0x0006d06801007387 */ /* 0x0003e80000100a00 */
[----:B-1----:R-:W3:Y:S04]  /*f9d0*/  LDL.LU.64 R104, [R1+0x298] ;  /* 0x0002980001687983 */ /* 0x002ee80000300a00 */
[----:B------:R1:W-:Y:S04]  /*f9e0*/  STL.64 [R1+0x6c8], R108 ;  /* 0x0006c86c01007387 */ /* 0x0003e80000100a00 */
[----:B-1----:R-:W3:Y:S04]  /*f9f0*/  LDL.LU.64 R108, [R1+0x290] ;  /* 0x00029000016c7983 */ /* 0x002ee80000300a00 */
[----:B------:R-:W-:Y:S04]  /*fa00*/  STL.64 [R1+0x6c0], R112 ;  /* 0x0006c07001007387 */ /* 0x000fe80000100a00 */
[----:B------:R1:W-:Y:S04]  /*fa10*/  STL.64 [R1+0x6b8], R116 ;  /* 0x0006b87401007387 */ /* 0x0003e80000100a00 */
[----:B-1----:R-:W4:Y:S04]  /*fa20*/  LDL.LU.64 R116, [R1+0x268] ;  /* 0x0002680001747983 */ /* 0x002f280000300a00 */
        /* <DEDUP_REMOVED lines=48> */
[----:B--2---:R-:W2:Y:S04]  /*fd30*/  @!P0 LDG.E.U16 R125, desc[UR20][R2.64] ;  /* 0x00000014027d8981 */ /* 0x004ea8000c1e1500 */
[----:B-1----:R-:W2:Y:S04]  /*fd40*/  LDL.LU.64 R82, [R1+0x278] ;  /* 0x0002780001527983 */ /* 0x002ea80000300a00 */
[----:B------:R-:W-:Y:S04]  /*fd50*/  STL [R1+0x544], R86 ;  /* 0x0005445601007387 */ /* 0x000fe80000100800 */
        /* <DEDUP_REMOVED lines=15> */
[----:B------:R1:W-:Y:S04]  /*fe50*/  STL.64 [R1+0x608], R114 ;  /* 0x0006087201007387 */ /* 0x0003e80000100a00 */
[----:B---3--:R3:W3:Y:S04]  /*fe60*/  @!P3 LDG.E.U16 R97, desc[UR20][R60.64] ;  /* 0x000000143c61b981 */ /* 0x0086e8000c1e1500 */
[----:B------:R-:W3:Y:S04]  /*fe70*/  @!P5 LDG.E.U16 R93, desc[UR20][R68.64] ;  /* 0x00000014445dd981 */ /* 0x000ee8000c1e1500 */
[----:B-1----:R-:W3:Y:S04]  /*fe80*/  LDL.LU.64 R114, [R1+0x280] ;  /* 0x0002800001727983 */ /* 0x002ee80000300a00 */
[----:B------:R-:W-:Y:S04]  /*fe90*/  STL [R1+0x504], R118 ;  /* 0x0005047601007387 */ /* 0x000fe80000100800 */
[----:B------:R-:W-:Y:S04]  /*fea0*/  STL [R1+0x500], R119 ;  /* 0x0005007701007387 */ /* 0x000fe80000100800 */
[----:B------:R-:W-:Y:S04]  /*feb0*/  STL [R1+0x4fc], R120 ;  /* 0x0004fc7801007387 */ /* 0x000fe80000100800 */
[----:B------:R-:W-:Y:S04]  /*fec0*/  STL [R1+0x4f8], R121 ;  /* 0x0004f87901007387 */ /* 0x000fe80000100800 */
[----:B------:R1:W-:Y:S04]  /*fed0*/  STL.64 [R1+0x5e8], R120 ;  /* 0x0005e87801007387 */ /* 0x0003e80000100a00 */
[----:B----4-:R4:W4:Y:S04]  /*fee0*/  @!P4 LDG.E.U16 R96, desc[UR20][R64.64] ;  /* 0x000000144060c981 */ /* 0x010928000c1e1500 */
[----:B-1----:R-:W4:Y:S04]  /*fef0*/  LDL.LU.64 R120, [R1+0x288] ;  /* 0x0002880001787983 */ /* 0x002f280000300a00 */
[----:B------:R-:W4:Y:S04]  /*ff00*/  LDL.LU.64 R24, [R1+0x20] ;  /* 0x0000200001187983 */ /* 0x000f280000300a00 */
        /* <DEDUP_REMOVED lines=8> */
[----:B------:R-:W4:Y:S01]  /*ff90*/  LDL.LU.64 R112, [R1+0x2a0] ;  /* 0x0002a00001707983 */ /* 0x000f220000300a00 */
[----:B------:R-:W-:-:S04]  /*ffa0*/  IMAD.WIDE R100, R124, 0x2, R100 ;  /* 0x000000027c647825 */ /* 0x000fc800078e0264 */
[C---:B------:R-:W-:Y:S01]  /*ffb0*/  IMAD.WIDE R116, R124.reuse, 0x2, R116 ;  /* 0x000000027c747825 */ /* 0x040fe200078e0274 */
[----:B------:R-:W-:Y:S03]  /*ffc0*/  STL.64 [R1+0x248], R100 ;  /* 0x0002486401007387 */ /* 0x000fe60000100a00 */
[C---:B------:R-:W-:Y:S01]  /*ffd0*/  IMAD.WIDE R108, R124.reuse, 0x2, R108 ;  /* 0x000000027c6c7825 */ /* 0x040fe200078e026c */
[----:B------:R-:W-:Y:S03]  /*ffe0*/  STL.64 [R1+0x268], R116 ;  /* 0x0002687401007387 */ /* 0x000fe60000100a00 */
[----:B------:R-:W-:-:S04]  /*fff0*/  IMAD.WIDE R104, R124, 0x2, R104 ;  /* 0x000000027c687825 */ /* 0x000fc800078e0268 */
[----:B------:R-:W-:-:S05]  /*10000*/  IMAD.WIDE R56, R124, 0x2, R56 ;  /* 0x000000027c387825 */ /* 0x000fca00078e0238 */
[----:B------:R-:W-:Y:S01]  /*10010*/  STL.64 [R1+0x270], R56 ;  /* 0x0002703801007387 */ /* 0x000fe20000100a00 */
[----:B--2---:R-:W-:-:S05]  /*10020*/  IMAD.WIDE R82, R124, 0x2, R82 ;  /* 0x000000027c527825 */ /* 0x004fca00078e0252 */
[----:B------:R-:W-:Y:S01]  /*10030*/  STL.64 [R1+0x278], R82 ;  /* 0x0002785201007387 */ /* 0x000fe20000100a00 */
[----:B---3--:R-:W-:-:S05]  /*10040*/  IMAD.WIDE R114, R124, 0x2, R114 ;  /* 0x000000027c727825 */ /* 0x008fca00078e0272 */
[----:B------:R-:W-:Y:S01]  /*10050*/  STL.64 [R1+0x280], R114 ;  /* 0x0002807201007387 */ /* 0x000fe20000100a00 */
[----:B----4-:R-:W-:-:S05]  /*10060*/  IMAD.WIDE R120, R124, 0x2, R120 ;  /* 0x000000027c787825 */ /* 0x010fca00078e0278 */
[----:B------:R-:W-:Y:S04]  /*10070*/  STL.64 [R1+0x288], R120 ;  /* 0x0002887801007387 */ /* 0x000fe80000100a00 */
[----:B------:R-:W-:Y:S04]  /*10080*/  STL.64 [R1+0x290], R108 ;  /* 0x0002906c01007387 */ /* 0x000fe80000100a00 */
[----:B------:R-:W-:Y:S01]  /*10090*/  STL.64 [R1+0x298], R104 ;  /* 0x0002986801007387 */ /* 0x000fe20000100a00 */
[----:B------:R-:W-:-:S04]  /*100a0*/  IMAD.WIDE R80, R124, 0x2, R80 ;  /* 0x000000027c507825 */ /* 0x000fc800078e0250 */
[----:B------:R-:W-:-:S04]  /*100b0*/  IMAD.WIDE R84, R124, 0x2, R84 ;  /* 0x000000027c547825 */ /* 0x000fc800078e0254 */
[----:B------:R-:W-:-:S04]  /*100c0*/  IMAD.WIDE R88, R124, 0x2, R88 ;  /* 0x000000027c587825 */ /* 0x000fc800078e0258 */
[----:B------:R-:W-:-:S05]  /*100d0*/  IMAD.WIDE R112, R124, 0x2, R112 ;  /* 0x000000027c707825 */ /* 0x000fca00078e0270 */
[----:B------:R-:W-:Y:S04]  /*100e0*/  STL.64 [R1+0x2a0], R112 ;  /* 0x0002a07001007387 */ /* 0x000fe80000100a00 */
[----:B------:R-:W-:Y:S04]  /*100f0*/  STL.64 [R1+0x2a8], R88 ;  /* 0x0002a85801007387 */ /* 0x000fe80000100a00 */
[----:B------:R-:W-:Y:S04]  /*10100*/  STL.64 [R1+0x2b0], R84 ;  /* 0x0002b05401007387 */ /* 0x000fe80000100a00 */
[----:B------:R-:W-:Y:S04]  /*10110*/  STL.64 [R1+0x2b8], R80 ;  /* 0x0002b85001007387 */ /* 0x000fe80000100a00 */
[----:B------:R-:W2:Y:S04]  /*10120*/  LDL.LU.64 R20, [R1+0x18] ;  /* 0x0000180001147983 */ /* 0x000ea80000300a00 */
[----:B------:R-:W3:Y:S01]  /*10130*/  LDL.LU.64 R68, [R1+0x10] ;  /* 0x0000100001447983 */ /* 0x000ee20000300a00 */
[----:B------:R-:W-:-:S04]  /*10140*/  IMAD.WIDE R76, R124, 0x2, R76 ;  /* 0x000000027c4c7825 */ /* 0x000fc800078e024c */
[C---:B------:R-:W-:Y:S01]  /*10150*/  IMAD.WIDE R72, R124.reuse, 0x2, R72 ;  /* 0x000000027c487825 */ /* 0x040fe200078e0248 */
[----:B------:R-:W-:Y:S03]  /*10160*/  STL.64 [R1+0x2c0], R76 ;  /* 0x0002c04c01007387 */ /* 0x000fe60000100a00 */
[----:B------:R-:W-:Y:S01]  /*10170*/  IMAD.WIDE R60, R124, 0x2, R60 ;  /* 0x000000027c3c7825 */ /* 0x000fe200078e023c */
[----:B------:R-:W-:Y:S04]  /*10180*/  STL.64 [R1+0x2c8], R72 ;  /* 0x0002c84801007387 */ /* 0x000fe80000100a00 */
[----:B------:R-:W-:Y:S04]  /*10190*/  STL.64 [R1+0x2e8], R60 ;  /* 0x0002e83c01007387 */ /* 0x000fe80000100a00 */
[----:B------:R-:W4:Y:S01]  /*101a0*/  LDL.LU.64 R16, [R1+0x318] ;  /* 0x0003180001107983 */ /* 0x000f220000300a00 */
[----:B------:R-:W1:Y:S02]  /*101b0*/  S2R R3, SR_TID.X ;  /* 0x0000000000037919 */ /* 0x000e640000002100 */
[----:B-1----:R-:W-:-:S04]  /*101c0*/  SHF.R.U32.HI R3, RZ, 0x7, R3 ;  /* 0x00000007ff037819 */ /* 0x002fc80000011603 */
[----:B------:R-:W-:-:S04]  /*101d0*/  SGXT.U32 R3, R3, 0x1 ;  /* 0x000000010303781a */ /* 0x000fc80000000000 */
[----:B------:R-:W-:Y:S02]  /*101e0*/  LOP3.LUT R2, R3, 0x2, RZ, 0xfc, !PT ;  /* 0x0000000203027812 */ /* 0x000fe400078efcff */
[----:B------:R-:W1:Y:S02]  /*101f0*/  S2R R3, SR_TID.X ;  /* 0x0000000000037919 */ /* 0x000e640000002100 */
[----:B------:R-:W-:Y:S02]  /*10200*/  ISETP.GE.AND P3, PT, R2, R122, PT ;  /* 0x0000007a0200720c */ /* 0x000fe40003f66270 */
[--C-:B-1----:R-:W-:Y:S02]  /*10210*/  SHF.R.U32.HI R2, RZ, 0x7, R3.reuse ;  /* 0x00000007ff027819 */ /* 0x102fe40000011603 */
[----:B------:R-:W-:Y:S02]  /*10220*/  SHF.R.U32.HI R3, RZ, 0x7, R3 ;  /* 0x00000007ff037819 */ /* 0x000fe40000011603 */
[----:B------:R-:W-:-:S02]  /*10230*/  SGXT.U32 R2, R2, 0x1 ;  /* 0x000000010202781a */ /* 0x000fc40000000000 */
[----:B------:R-:W-:Y:S02]  /*10240*/  SGXT.U32 R3, R3, 0x1 ;  /* 0x000000010303781a */ /* 0x000fe40000000000 */
[----:B------:R-:W-:-:S04]  /*10250*/  LOP3.LUT R2, R2, 0x4, RZ, 0xfc, !PT ;  /* 0x0000000402027812 */ /* 0x000fc800078efcff */
[-C--:B------:R-:W-:Y:S02]  /*10260*/  ISETP.GE.AND P5, PT, R2, R122.reuse, PT ;  /* 0x0000007a0200720c */ /* 0x080fe40003fa6270 */
[----:B------:R-:W-:Y:S02]  /*10270*/  LOP3.LUT R2, R3, 0x6, RZ, 0xfc, !PT ;  /* 0x0000000603027812 */ /* 0x000fe400078efcff */
[----:B------:R-:W1:Y:S02]  /*10280*/  S2R R3, SR_TID.X ;  /* 0x0000000000037919 */ /* 0x000e640000002100 */
[----:B------:R-:W-:Y:S01]  /*10290*/  ISETP.GE.AND P0, PT, R2, R122, PT ;  /* 0x0000007a0200720c */ /* 0x000fe20003f06270 */
[----:B------:R-:W-:Y:S01]  /*102a0*/  IMAD.WIDE R4, R124, 0x2, R4 ;  /* 0x000000027c047825 */ /* 0x000fe200078e0204 */
[----:B------:R-:W-:-:S03]  /*102b0*/  PRMT R48, RZ, 0x7610, R48 ;  /* 0x00007610ff307816 */ /* 0x000fc60000000030 */
[C---:B------:R-:W-:Y:S01]  /*102c0*/  IMAD.WIDE R12, R124.reuse, 0x2, R12 ;  /* 0x000000027c0c7825 */ /* 0x040fe200078e020c */
[----:B------:R-:W-:Y:S03]  /*102d0*/  STL.64 [R1+0x2f8], R4 ;  /* 0x0002f80401007387 */ /* 0x000fe60000100a00 */
[----:B------:R-:W-:Y:S01]  /*102e0*/  IMAD.WIDE R24, R124, 0x2, R24 ;  /* 0x000000027c187825 */ /* 0x000fe200078e0218 */
[----:B------:R-:W4:Y:S01]  /*102f0*/  LDL.LU.64 R8, [R1+0x308] ;  /* 0x0003080001087983 */ /* 0x000f220000300a00 */
[----:B------:R-:W-:-:S03]  /*10300*/  PRMT R33, RZ, 0x7610, R33 ;  /* 0x00007610ff217816 */ /* 0x000fc60000000021 */
[----:B------:R-:W-:Y:S01]  /*10310*/  STL.64 [R1+0x310], R12 ;  /* 0x0003100c01007387 */ /* 0x000fe20000100a00 */
[----:B-1----:R-:W-:-:S03]  /*10320*/  SHF.R.U32.HI R2, RZ, 0x7, R3 ;  /* 0x00000007ff027819 */ /* 0x002fc60000011603 */
[----:B------:R-:W4:Y:S01]  /*10330*/  @!P3 LDG.E.U16 R48, desc[UR20][R24.64] ;  /* 0x000000141830b981 */ /* 0x000f22000c1e1500 */
[----:B------:R-:W-:Y:S02]  /*10340*/  SHF.R.U32.HI R3, RZ, 0x7, R3 ;  /* 0x00000007ff037819 */ /* 0x000fe40000011603 */
[----:B------:R-:W-:Y:S02]  /*10350*/  SGXT.U32 R2, R2, 0x1 ;  /* 0x000000010202781a */ /* 0x000fe40000000000 */
[----:B------:R-:W-:Y:S02]  /*10360*/  SGXT.U32 R3, R3, 0x1 ;  /* 0x000000010303781a */ /* 0x000fe40000000000 */
[----:B------:R-:W-:Y:S01]  /*10370*/  LOP3.LUT R2, R2, 0xa, RZ, 0xfc, !PT ;  /* 0x0000000a02027812 */ /* 0x000fe200078efcff */
[----:B------:R1:W-:Y:S03]  /*10380*/  STL.64 [R1+0x20], R24 ;  /* 0x0000201801007387 */ /* 0x0003e60000100a00 */
[----:B------:R-:W-:-:S02]  /*10390*/  ISETP.GE.AND P4, PT, R2, R122, PT ;  /* 0x0000007a0200720c */ /* 0x000fc40003f86270 */
[----:B------:R-:W-:-:S04]  /*103a0*/  LOP3.LUT R2, R3, 0xc, RZ, 0xfc, !PT ;  /* 0x0000000c03027812 */ /* 0x000fc800078efcff */
[----:B------:R-:W-:Y:S01]  /*103b0*/  ISETP.GE.AND P3, PT, R2, R122, PT ;  /* 0x0000007a0200720c */ /* 0x000fe20003f66270 */
[----:B------:R-:W0:Y:S02]  /*103c0*/  S2R R65, SR_TID.X ;  /* 0x0000000000417919 */ /* 0x000e240000002100 */
[--C-:B0-----:R-:W-:Y:S02]  /*103d0*/  SHF.R.U32.HI R64, RZ, 0x7, R65.reuse ;  /* 0x00000007ff407819 */ /* 0x101fe40000011641 */
[----:B------:R-:W-:Y:S02]  /*103e0*/  SHF.R.U32.HI R65, RZ, 0x7, R65 ;  /* 0x00000007ff417819 */ /* 0x000fe40000011641 */
[----:B------:R-:W-:Y:S02]  /*103f0*/  SGXT.U32 R64, R64, 0x1 ;  /* 0x000000014040781a */ /* 0x000fe40000000000 */
[----:B------:R-:W-:Y:S02]  /*10400*/  SGXT.U32 R65, R65, 0x1 ;  /* 0x000000014141781a */ /* 0x000fe40000000000 */
[----:B------:R-:W-:Y:S01]  /*10410*/  LOP3.LUT R15, R64, 0xe, RZ, 0xfc, !PT ;  /* 0x0000000e400f7812 */ /* 0x000fe200078efcff */
[----:B--2---:R-:W-:-:S04]  /*10420*/  IMAD.WIDE R20, R124, 0x2, R20 ;  /* 0x000000027c147825 */ /* 0x004fc800078e0214 */
[----:B---3--:R-:W-:Y:S01]  /*10430*/  IMAD.WIDE R68, R124, 0x2, R68 ;  /* 0x000000027c447825 */ /* 0x008fe200078e0244 */
[----:B------:R0:W2:Y:S04]  /*10440*/  @!P5 LDG.E.U16 R33, desc[UR20][R20.64] ;  /* 0x000000141421d981 */ /* 0x0000a8000c1e1500 */
[----:B------:R-:W-:Y:S04]  /*10450*/  STL.64 [R1+0x10], R68 ;  /* 0x0000104401007387 */ /* 0x000fe80000100a00 */
[----:B------:R3:W-:Y:S04]  /*10460*/  STL.64 [R1+0x18], R20 ;  /* 0x0000181401007387 */ /* 0x0007e80000100a00 */
[----:B-1----:R-:W2:Y:S04]  /*10470*/  LDL.LU.64 R24, [R1+0x760] ;  /* 0x0007600001187983 */ /* 0x002ea80000300a00 */
[----:B------:R-:W2:Y:S04]  /*10480*/  LDL.LU.64 R2, [R1+0x2f0] ;  /* 0x0002f00001027983 */ /* 0x000ea80000300a00 */
[----:B---3--:R-:W0:Y:S01]  /*10490*/  LDL.LU.64 R20, [R1+0x758] ;  /* 0x0007580001147983 */ /* 0x008e220000300a00 */
[----:B------:R-:W-:-:S02]  /*104a0*/  ISETP.GE.AND P5, PT, R15, R122, PT ;  /* 0x0000007a0f00720c */ /* 0x000fc40003fa6270 */
[----:B------:R-:W-:Y:S02]  /*104b0*/  LOP3.LUT R15, R65, 0x12, RZ, 0xfc, !PT ;  /* 0x00000012410f7812 */ /* 0x000fe400078efcff */
[----:B------:R-:W1:Y:S01]  /*104c0*/  S2R R65, SR_TID.X ;  /* 0x0000000000417919 */ /* 0x000e620000002100 */
[----:B----4-:R-:W-:-:S05]  /*104d0*/  IMAD.WIDE R16, R124, 0x2, R16 ;  /* 0x000000027c107825 */ /* 0x010fca00078e0210 */
[----:B------:R3:W-:Y:S01]  /*104e0*/  STL.64 [R1+0x318], R16 ;  /* 0x0003181001007387 */ /* 0x0007e20000100a00 */
[----:B-1----:R-:W-:-:S03]  /*104f0*/  SHF.R.U32.HI R92, RZ, 0x7, R65 ;  /* 0x00000007ff5c7819 */ /* 0x002fc60000011641 */
[----:B------:R-:W4:Y:S01]  /*10500*/  LDL.LU.64 R64, [R1+0x2d8] ;  /* 0x0002d80001407983 */ /* 0x000f220000300a00 */
[----:B------:R-:W-:-:S06]  /*10510*/  PRMT R22, RZ, 0x7610, R22 ;  /* 0x00007610ff167816 */ /* 0x000fcc0000000016 */
[----:B------:R1:W4:Y:S04]  /*10520*/  @!P0 LDG.E.U16 R22, desc[UR20][R68.64] ;  /* 0x0000001444168981 */ /* 0x000328000c1e1500 */
[----:B------:R-:W1:Y:S01]  /*10530*/  LDL.LU.64 R68, [R1+0x2d0] ;  /* 0x0002d00001447983 */ /* 0x000e620000300a00 */
[----:B------:R-:W-:Y:S02]  /*10540*/  SGXT.U32 R92, R92, 0x1 ;  /* 0x000000015c5c781a */ /* 0x000fe40000000000 */
[----:B------:R-:W-:Y:S02]  /*10550*/  ISETP.GE.AND P0, PT, R15, R122, PT ;  /* 0x0000007a0f00720c */ /* 0x000fe40003f06270 */
[----:B------:R-:W-:Y:S02]  /*10560*/  LOP3.LUT R15, R92, 0x14, RZ, 0xfc, !PT ;  /* 0x000000145c0f7812 */ /* 0x000fe400078efcff */
[----:B------:R-:W3:Y:S01]  /*10570*/  S2R R92, SR_TID.X ;  /* 0x00000000005c7919 */ /* 0x000ee20000002100 */
[----:B------:R-:W-:-:S02]  /*10580*/  PRMT R45, RZ, 0x7610, R45 ;  /* 0x00007610ff2d7816 */ /* 0x000fc4000000002d */
[----:B------:R-:W-:-:S04]  /*10590*/  PRMT R32, RZ, 0x7610, R32 ;  /* 0x00007610ff207816 */ /* 0x000fc80000000020 */
[----:B------:R0:W4:Y:S01]  /*105a0*/  @!P4 LDG.E.U16 R45, desc[UR20][R16.64] ;  /* 0x00000014102dc981 */ /* 0x000122000c1e1500 */
[----:B------:R-:W-:-:S03]  /*105b0*/  ISETP.GE.AND P4, PT, R15, R122, PT ;  /* 0x0000007a0f00720c */ /* 0x000fc60003f86270 */
[----:B------:R-:W4:Y:S01]  /*105c0*/  @!P3 LDG.E.U16 R32, desc[UR20][R12.64] ;  /* 0x000000140c20b981 */ /* 0x000f22000c1e1500 */
[----:B------:R-:W-:Y:S02]  /*105d0*/  PRMT R44, RZ, 0x7610, R44 ;  /* 0x00007610ff2c7816 */ /* 0x000fe4000000002c */
[----:B------:R-:W-:Y:S02]  /*105e0*/  PRMT R31, RZ, 0x7610, R31 ;  /* 0x00007610ff1f7816 */ /* 0x000fe4000000001f */
[----:B------:R-:W-:Y:S01]  /*105f0*/  PRMT R28, RZ, 0x7610, R28 ;  /* 0x00007610ff1c7816 */ /* 0x000fe2000000001c */
[----:B---3--:R-:W3:Y:S04]  /*10600*/  LDL.LU.64 R16, [R1+0x750] ;  /* 0x0007500001107983 */ /* 0x008ee80000300a00 */
[----:B------:R-:W3:Y:S01]  /*10610*/  @!P0 LDG.E.U16 R44, desc[UR20][R4.64] ;  /* 0x00000014042c8981 */ /* 0x000ee2000c1e1500 */
[----:B------:R-:W-:-:S02]  /*10620*/  SHF.R.U32.HI R29, RZ, 0x7, R92 ;  /* 0x00000007ff1d7819 */ /* 0x000fc4000001165c */
[----:B------:R-:W-:Y:S02]  /*10630*/  SHF.R.U32.HI R92, RZ, 0x7, R92 ;  /* 0x00000007ff5c7819 */ /* 0x000fe4000001165c */
[----:B------:R-:W-:Y:S02]  /*10640*/  SGXT.U32 R29, R29, 0x1 ;  /* 0x000000011d1d781a */ /* 0x000fe40000000000 */
[----:B------:R-:W-:Y:S02]  /*10650*/  SGXT.U32 R92, R92, 0x1 ;  /* 0x000000015c5c781a */ /* 0x000fe40000000000 */
[----:B------:R-:W-:-:S04]  /*10660*/  LOP3.LUT R15, R29, 0x16, RZ, 0xfc, !PT ;  /* 0x000000161d0f7812 */ /* 0x000fc800078efcff */
[----:B------:R-:W-:Y:S02]  /*10670*/  ISETP.GE.AND P3, PT, R15, R122, PT ;  /* 0x0000007a0f00720c */ /* 0x000fe40003f66270 */
[----:B------:R-:W-:Y:S02]  /*10680*/  LOP3.LUT R15, R92, 0x1a, RZ, 0xfc, !PT ;  /* 0x0000001a5c0f7812 */ /* 0x000fe400078efcff */
[----:B------:R-:W2:Y:S01]  /*10690*/  S2R R92, SR_TID.X ;  /* 0x00000000005c7919 */ /* 0x000ea20000002100 */
[----:B------:R-:W-:Y:S01]  /*106a0*/  IMAD.WIDE R8, R124, 0x2, R8 ;  /* 0x000000027c087825 */ /* 0x000fe200078e0208 */
[----:B--2---:R-:W-:-:S04]  /*106b0*/  SHF.R.U32.HI R29, RZ, 0x7, R92 ;  /* 0x00000007ff1d7819 */ /* 0x004fc8000001165c */
[----:B------:R-:W-:Y:S02]  /*106c0*/  SGXT.U32 R29, R29, 0x1 ;  /* 0x000000011d1d781a */ /* 0x000fe40000000000 */
[----:B------:R-:W-:-:S04]  /*106d0*/  SHF.R.U32.HI R92, RZ, 0x7, R92 ;  /* 0x00000007ff5c7819 */ /* 0x000fc8000001165c */
[----:B------:R-:W-:Y:S02]  /*106e0*/  SGXT.U32 R92, R92, 0x1 ;  /* 0x000000015c5c781a */ /* 0x000fe40000000000 */
[----:B------:R-:W-:Y:S02]  /*106f0*/  PRMT R30, RZ, 0x7610, R30 ;  /* 0x00007610ff1e7816 */ /* 0x000fe4000000001e */
[----:B------:R-:W-:Y:S02]  /*10700*/  PRMT R19, RZ, 0x7610, R19 ;  /* 0x00007610ff137816 */ /* 0x000fe40000000013 */
[----:B------:R-:W-:Y:S01]  /*10710*/  PRMT R53, RZ, 0x7610, R53 ;  /* 0x00007610ff357816 */ /* 0x000fe20000000035 */
[----:B------:R2:W-:Y:S04]  /*10720*/  STL.64 [R1+0x308], R8 ;  /* 0x0003080801007387 */ /* 0x0005e80000100a00 */
[----:B------:R-:W3:Y:S01]  /*10730*/  LDL.LU.64 R12, [R1+0x748] ;  /* 0x00074800010c7983 */ /* 0x000ee20000300a00 */
[----:B0-----:R-:W-:-:S06]  /*10740*/  PRMT R21, RZ, 0x7610, R21 ;  /* 0x00007610ff157816 */ /* 0x001fcc0000000015 */
[----:B------:R-:W3:Y:S01]  /*10750*/  @!P5 LDG.E.U16 R21, desc[UR20][R8.64] ;  /* 0x000000140815d981 */ /* 0x000ee2000c1e1500 */
[-C--:B------:R-:W-:Y:S02]  /*10760*/  ISETP.GE.AND P5, PT, R15, R122.reuse, PT ;  /* 0x0000007a0f00720c */ /* 0x080fe40003fa6270 */
[----:B------:R-:W-:Y:S02]  /*10770*/  LOP3.LUT R15, R29, 0x1c, RZ, 0xfc, !PT ;  /* 0x0000001c1d0f7812 */ /* 0x000fe400078efcff */
[----:B------:R-:W0:Y:S02]  /*10780*/  S2R R29, SR_TID.X ;  /* 0x00000000001d7919 */ /* 0x000e240000002100 */
[-C--:B------:R-:W-:Y:S02]  /*10790*/  ISETP.GE.AND P0, PT, R15, R122.reuse, PT ;  /* 0x0000007a0f00720c */ /* 0x080fe40003f06270 */
[----:B------:R-:W-:Y:S01]  /*107a0*/  LOP3.LUT R15, R92, 0x1e, RZ, 0xfc, !PT ;  /* 0x0000001e5c0f7812 */ /* 0x000fe200078efcff */
[----:B------:R-:W-:Y:S01]  /*107b0*/  IMAD.WIDE R2, R124, 0x2, R2 ;  /* 0x000000027c027825 */ /* 0x000fe200078e0202 */
[----:B------:R-:W-:Y:S01]  /*107c0*/  PRMT R20, RZ, 0x7610, R20 ;  /* 0x00007610ff147816 */ /* 0x000fe20000000014 */
[----:B--2---:R-:W2:Y:S04]  /*107d0*/  LDL.LU.64 R8, [R1+0x740] ;  /* 0x0007400001087983 */ /* 0x004ea80000300a00 */
[----:B------:R-:W2:Y:S01]  /*107e0*/  @!P4 LDG.E.U16 R31, desc[UR20][R2.64] ;  /* 0x00000014021fc981 */ /* 0x000ea2000c1e1500 */
[----:B------:R-:W-:-:S03]  /*107f0*/  ISETP.GE.AND P4, PT, R15, R122, PT ;  /* 0x0000007a0f00720c */ /* 0x000fc60003f86270 */
[----:B------:R-:W2:Y:S01]  /*10800*/  @!P3 LDG.E.U16 R20, desc[UR20][R60.64] ;  /* 0x000000143c14b981 */ /* 0x000ea2000c1e1500 */
[----:B0-----:R-:W-:Y:S01]  /*10810*/  SHF.R.U32.HI R92, RZ, 0x7, R29 ;  /* 0x00000007ff5c7819 */ /* 0x001fe2000001161d */
[----:B----4-:R-:W-:Y:S01]  /*10820*/  IMAD.WIDE R64, R124, 0x2, R64 ;  /* 0x000000027c407825 */ /* 0x010fe200078e0240 */
[----:B------:R-:W-:-:S07]  /*10830*/  SHF.R.U32.HI R29, RZ, 0x7, R29 ;  /* 0x00000007ff1d7819 */ /* 0x000fce000001161d */
[----:B------:R-:W4:Y:S01]  /*10840*/  @!P4 LDG.E.U16 R19, desc[UR20][R72.64] ;  /* 0x000000144813c981 */ /* 0x000f22000c1e1500 */
[----:B------:R-:W-:Y:S02]  /*10850*/  SGXT.U32 R92, R92, 0x1 ;  /* 0x000000015c5c781a */ /* 0x000fe40000000000 */
[----:B------:R-:W-:Y:S01]  /*10860*/  SGXT.U32 R29, R29, 0x1 ;  /* 0x000000011d1d781a */ /* 0x000fe20000000000 */
[----:B------:R-:W2:Y:S01]  /*10870*/  @!P5 LDG.E.U16 R28, desc[UR20][R64.64] ;  /* 0x00000014401cd981 */ /* 0x000ea2000c1e1500 */
[----:B------:R-:W-:Y:S02]  /*10880*/  LOP3.LUT R15, R92, 0x20, RZ, 0xfc, !PT ;  /* 0x000000205c0f7812 */ /* 0x000fe400078efcff */
[----:B------:R-:W-:Y:S02]  /*10890*/  LOP3.LUT R92, R29, 0x22, RZ, 0xfc, !PT ;  /* 0x000000221d5c7812 */ /* 0x000fe400078efcff */
[----:B------:R-:W-:Y:S02]  /*108a0*/  ISETP.GE.AND P3, PT, R15, R122, PT ;  /* 0x0000007a0f00720c */ /* 0x000fe40003f66270 */
[----:B------:R-:W-:-:S02]  /*108b0*/  LOP3.LUT R15, R29, 0x24, RZ, 0xfc, !PT ;  /* 0x000000241d0f7812 */ /* 0x000fc400078efcff */
[----:B------:R-:W0:Y:S01]  /*108c0*/  S2R R29, SR_TID.X ;  /* 0x00000000001d7919 */ /* 0x000e220000002100 */
[-C--:B------:R-:W-:Y:S02]  /*108d0*/  ISETP.GE.AND P6, PT, R92, R122.reuse, PT ;  /* 0x0000007a5c00720c */ /* 0x080fe40003fc6270 */
[----:B------:R-:W-:Y:S01]  /*108e0*/  ISETP.GE.AND P5, PT, R15, R122, PT ;  /* 0x0000007a0f00720c */ /* 0x000fe20003fa6270 */
[----:B-1----:R-:W-:-:S05]  /*108f0*/  IMAD.WIDE R68, R124, 0x2, R68 ;  /* 0x000000027c447825 */ /* 0x002fca00078e0244 */
[----:B------:R-:W2:Y:S01]  /*10900*/  @!P0 LDG.E.U16 R30, desc[UR20][R68.64] ;  /* 0x00000014441e8981 */ /* 0x000ea2000c1e1500 */
[----:B------:R-:W-:-:S03]  /*10910*/  PRMT R24, RZ, 0x7610, R24 ;  /* 0x00007610ff187816 */ /* 0x000fc60000000018 */
[----:B------:R-:W2:Y:S04]  /*10920*/  @!P3 LDG.E.U16 R53, desc[UR20][R76.64] ;  /* 0x000000144c35b981 */ /* 0x000ea8000c1e1500 */
[----:B------:R1:W-:Y:S04]  /*10930*/  STL.64 [R1+0x2f0], R2 ;  /* 0x0002f00201007387 */ /* 0x0003e80000100a00 */
[----:B------:R-:W2:Y:S01]  /*10940*/  @!P6 LDG.E.U16 R24, desc[UR20][R80.64] ;  /* 0x000000145018e981 */ /* 0x000ea2000c1e1500 */
[----:B------:R-:W-:-:S03]  /*10950*/  PRMT R27, RZ, 0x7610, R27 ;  /* 0x00007610ff1b7816 */ /* 0x000fc6000000001b */
[----:B------:R-:W2:Y:S01]  /*10960*/  LDL.LU.64 R4, [R1+0x738] ;  /* 0x0007380001047983 */ /* 0x000ea20000300a00 */
[----:B------:R-:W-:-:S03]  /*10970*/  PRMT R18, RZ, 0x7610, R18 ;  /* 0x00007610ff127816 */ /* 0x000fc60000000012 */
[----:B-1----:R-:W2:Y:S01]  /*10980*/  LDL.LU.64 R2, [R1+0x730] ;  /* 0x0007300001027983 */ /* 0x002ea20000300a00 */
[----:B0-----:R-:W-:-:S03]  /*10990*/  SHF.R.U32.HI R92, RZ, 0x7, R29 ;  /* 0x00000007ff5c7819 */ /* 0x001fc6000001161d */
[----:B------:R-:W2:Y:S01]  /*109a0*/  @!P5 LDG.E.U16 R27, desc[UR20][R84.64] ;  /* 0x00000014541bd981 */ /* 0x000ea2000c1e1500 */
[----:B------:R-:W-:-:S04]  /*109b0*/  SGXT.U32 R92, R92, 0x1 ;  /* 0x000000015c5c781a */ /* 0x000fc80000000000 */
[----:B------:R-:W-:Y:S02]  /*109c0*/  LOP3.LUT R15, R92, 0x26, RZ, 0xfc, !PT ;  /* 0x000000265c0f7812 */ /* 0x000fe400078efcff */
[----:B------:R-:W0:Y:S01]  /*109d0*/  S2R R92, SR_TID.X ;  /* 0x00000000005c7919 */ /* 0x000e220000002100 */
[----:B------:R-:W-:-:S04]  /*109e0*/  SHF.R.U32.HI R29, RZ, 0x7, R29 ;  /* 0x00000007ff1d7819 */ /* 0x000fc8000001161d */
[----:B------:R-:W-:Y:S02]  /*109f0*/  SGXT.U32 R29, R29, 0x1 ;  /* 0x000000011d1d781a */ /* 0x000fe40000000000 */
[----:B------:R-:W-:Y:S02]  /*10a00*/  ISETP.GE.AND P0, PT, R15, R122, PT ;  /* 0x0000007a0f00720c */ /* 0x000fe40003f06270 */
[----:B------:R-:W-:-:S04]  /*10a10*/  LOP3.LUT R15, R29, 0x28, RZ, 0xfc, !PT ;  /* 0x000000281d0f7812 */ /* 0x000fc800078efcff */
[----:B------:R-:W-:Y:S01]  /*10a20*/  ISETP.GE.AND P4, PT, R15, R122, PT ;  /* 0x0000007a0f00720c */ /* 0x000fe20003f86270 */
[----:B------:R-:W-:Y:S01]  /*10a30*/  STL.64 [R1+0x2d0], R68 ;  /* 0x0002d04401007387 */ /* 0x000fe20000100a00 */
[----:B------:R-:W-:Y:S02]  /*10a40*/  PRMT R41, RZ, 0x7610, R41 ;  /* 0x00007610ff297816 */ /* 0x000fe40000000029 */
[----:B------:R-:W-:Y:S02]  /*10a50*/  PRMT R37, RZ, 0x7610, R37 ;  /* 0x00007610ff257816 */ /* 0x000fe40000000025 */
[----:B------:R-:W-:Y:S01]  /*10a60*/  PRMT R26, RZ, 0x7610, R26 ;  /* 0x00007610ff1a7816 */ /* 0x000fe2000000001a */
[----:B------:R-:W2:Y:S01]  /*10a70*/  @!P0 LDG.E.U16 R18, desc[UR20][R88.64] ;  /* 0x0000001458128981 */ /* 0x000ea2000c1e1500 */
[----:B0-----:R-:W-:-:S03]  /*10a80*/  SHF.R.U32.HI R29, RZ, 0x7, R92 ;  /* 0x00000007ff1d7819 */ /* 0x001fc6000001165c */
[----:B------:R0:W-:Y:S01]  /*10a90*/  STL.64 [R1+0x2d8], R64 ;  /* 0x0002d84001007387 */ /* 0x0001e20000100a00 */
[----:B------:R-:W-:-:S03]  /*10aa0*/  SGXT.U32 R29, R29, 0x1 ;  /* 0x000000011d1d781a */ /* 0x000fc60000000000 */
[----:B------:R-:W2:Y:S01]  /*10ab0*/  LDL.LU.64 R60, [R1+0x728] ;  /* 0x00072800013c7983 */ /* 0x000ea20000300a00 */
[----:B------:R-:W-:-:S03]  /*10ac0*/  LOP3.LUT R92, R29, 0x2a, RZ, 0xfc, !PT ;  /* 0x0000002a1d5c7812 */ /* 0x000fc600078efcff */
[----:B------:R-:W2:Y:S01]  /*10ad0*/  @!P4 LDG.E.U16 R37, desc[UR20][R112.64] ;  /* 0x000000147025c981 */ /* 0x000ea2000c1e1500 */
[----:B------:R-:W-:Y:S02]  /*10ae0*/  LOP3.LUT R15, R29, 0x2c, RZ, 0xfc, !PT ;  /* 0x0000002c1d0f7812 */ /* 0x000fe400078efcff */
[-C--:B------:R-:W-:Y:S01]  /*10af0*/  ISETP.GE.AND P3, PT, R92, R122.reuse, PT ;  /* 0x0000007a5c00720c */ /* 0x080fe20003f66270 */
[----:B0-----:R-:W2:Y:S01]  /*10b00*/  LDL.LU.64 R64, [R1+0x720] ;  /* 0x0007200001407983 */ /* 0x001ea20000300a00 */
[----:B------:R-:W-:-:S03]  /*10b10*/  ISETP.GE.AND P6, PT, R15, R122, PT ;  /* 0x0000007a0f00720c */ /* 0x000fc60003fc6270 */
[----:B------:R-:W2:Y:S04]  /*10b20*/  LDL.LU.64 R68, [R1+0x718] ;  /* 0x0007180001447983 */ /* 0x000ea80000300a00 */
[----:B------:R-:W2:Y:S04]  /*10b30*/  LDL.LU.64 R72, [R1+0x710] ;  /* 0x0007100001487983 */ /* 0x000ea80000300a00 */
[----:B------:R-:W2:Y:S04]  /*10b40*/  LDL.LU.64 R76, [R1+0x708] ;  /* 0x00070800014c7983 */ /* 0x000ea80000300a00 */
[----:B------:R-:W2:Y:S04]  /*10b50*/  LDL.LU.64 R80, [R1+0x700] ;  /* 0x0007000001507983 */ /* 0x000ea80000300a00 */
[----:B------:R-:W2:Y:S04]  /*10b60*/  LDL.LU.64 R84, [R1+0x6f8] ;  /* 0x0006f80001547983 */ /* 0x000ea80000300a00 */
[----:B------:R-:W2:Y:S04]  /*10b70*/  LDL.LU.64 R88, [R1+0x6f0] ;  /* 0x0006f00001587983 */ /* 0x000ea80000300a00 */
[----:B------:R0:W2:Y:S04]  /*10b80*/  @!P3 LDG.E.U16 R41, desc[UR20][R104.64] ;  /* 0x000000146829b981 */ /* 0x0000a8000c1e1500 */
[----:B------:R1:W2:Y:S04]  /*10b90*/  @!P6 LDG.E.U16 R26, desc[UR20][R108.64] ;  /* 0x000000146c1ae981 */ /* 0x0002a8000c1e1500 */
[----:B------:R-:W0:Y:S04]  /*10ba0*/  LDL.LU.64 R104, [R1+0x250] ;  /* 0x0002500001687983 */ /* 0x000e280000300a00 */
[----:B------:R-:W2:Y:S04]  /*10bb0*/  LDL.LU.64 R112, [R1+0x260] ;  /* 0x0002600001707983 */ /* 0x000ea80000300a00 */
[----:B------:R-:W1:Y:S01]  /*10bc0*/  LDL.LU.64 R108, [R1+0x258] ;  /* 0x00025800016c7983 */ /* 0x000e620000300a00 */
[----:B------:R-:W3:Y:S02]  /*10bd0*/  S2R R29, SR_TID.X ;  /* 0x00000000001d7919 */ /* 0x000ee40000002100 */
[----:B---3--:R-:W-:-:S04]  /*10be0*/  SHF.R.U32.HI R92, RZ, 0x7, R29 ;  /* 0x00000007ff5c7819 */ /* 0x008fc8000001161d */
[----:B------:R-:W-:-:S04]  /*10bf0*/  SGXT.U32 R92, R92, 0x1 ;  /* 0x000000015c5c781a */ /* 0x000fc80000000000 */
[----:B------:R-:W-:Y:S02]  /*10c00*/  LOP3.LUT R15, R92, 0x2e, RZ, 0xfc, !PT ;  /* 0x0000002e5c0f7812 */ /* 0x000fe400078efcff */
[----:B------:R-:W3:Y:S01]  /*10c10*/  S2R R92, SR_TID.X ;  /* 0x00000000005c7919 */ /* 0x000ee20000002100 */
[----:B------:R-:W-:-:S04]  /*10c20*/  SHF.R.U32.HI R29, RZ, 0x7, R29 ;  /* 0x00000007ff1d7819 */ /* 0x000fc8000001161d */
[----:B------:R-:W-:Y:S02]  /*10c30*/  SGXT.U32 R29, R29, 0x1 ;  /* 0x000000011d1d781a */ /* 0x000fe40000000000 */
[----:B------:R-:W-:Y:S02]  /*10c40*/  ISETP.GE.AND P5, PT, R15, R122, PT ;  /* 0x0000007a0f00720c */ /* 0x000fe40003fa6270 */
[----:B------:R-:W-:-:S04]  /*10c50*/  LOP3.LUT R15, R29, 0x30, RZ, 0xfc, !PT ;  /* 0x000000301d0f7812 */ /* 0x000fc800078efcff */
[----:B------:R-:W-:Y:S02]  /*10c60*/  ISETP.GE.AND P0, PT, R15, R122, PT ;  /* 0x0000007a0f00720c */ /* 0x000fe40003f06270 */
[----:B---3--:R-:W-:-:S04]  /*10c70*/  SHF.R.U32.HI R92, RZ, 0x7, R92 ;  /* 0x00000007ff5c7819 */ /* 0x008fc8000001165c */
[----:B------:R-:W-:-:S04]  /*10c80*/  SGXT.U32 R92, R92, 0x1 ;  /* 0x000000015c5c781a */ /* 0x000fc80000000000 */
[C---:B------:R-:W-:Y:S02]  /*10c90*/  LOP3.LUT R29, R92.reuse, 0x32, RZ, 0xfc, !PT ;  /* 0x000000325c1d7812 */ /* 0x040fe400078efcff */
[----:B------:R-:W-:Y:S02]  /*10ca0*/  LOP3.LUT R15, R92, 0x34, RZ, 0xfc, !PT ;  /* 0x000000345c0f7812 */ /* 0x000fe400078efcff */
[----:B------:R-:W3:Y:S01]  /*10cb0*/  S2R R92, SR_TID.X ;  /* 0x00000000005c7919 */ /* 0x000ee20000002100 */
[-C--:B------:R-:W-:Y:S02]  /*10cc0*/  ISETP.GE.AND P4, PT, R29, R122.reuse, PT ;  /* 0x0000007a1d00720c */ /* 0x080fe40003f86270 */
[----:B------:R-:W-:Y:S02]  /*10cd0*/  ISETP.GE.AND P3, PT, R15, R122, PT ;  /* 0x0000007a0f00720c */ /* 0x000fe40003f66270 */
[----:B---3--:R-:W-:-:S04]  /*10ce0*/  SHF.R.U32.HI R92, RZ, 0x7, R92 ;  /* 0x00000007ff5c7819 */ /* 0x008fc8000001165c */
[----:B------:R-:W-:-:S04]  /*10cf0*/  SGXT.U32 R92, R92, 0x1 ;  /* 0x000000015c5c781a */ /* 0x000fc80000000000 */
[C---:B------:R-:W-:Y:S02]  /*10d00*/  LOP3.LUT R29, R92.reuse, 0x36, RZ, 0xfc, !PT ;  /* 0x000000365c1d7812 */ /* 0x040fe400078efcff */
[----:B------:R-:W-:Y:S02]  /*10d10*/  LOP3.LUT R15, R92, 0x38, RZ, 0xfc, !PT ;  /* 0x000000385c0f7812 */ /* 0x000fe400078efcff */
[----:B------:R-:W3:Y:S01]  /*10d20*/  S2R R92, SR_TID.X ;  /* 0x00000000005c7919 */ /* 0x000ee20000002100 */
[----:B------:R-:W-:Y:S02]  /*10d30*/  ISETP.GE.AND P6, PT, R29, R122, PT ;  /* 0x0000007a1d00720c */ /* 0x000fe40003fc6270 */
[----:B------:R-:W-:Y:S02]  /*10d40*/  PRMT R17, RZ, 0x7610, R17 ;  /* 0x00007610ff117816 */ /* 0x000fe40000000011 */
[----:B------:R-:W-:-:S04]  /*10d50*/  PRMT R52, RZ, 0x7610, R52 ;  /* 0x00007610ff347816 */ /* 0x000fc80000000034 */
[----:B------:R-:W4:Y:S01]  /*10d60*/  @!P5 LDG.E.U16 R17, desc[UR20][R120.64] ;  /* 0x000000147811d981 */ /* 0x000f22000c1e1500 */
[----:B------:R-:W-:Y:S02]  /*10d70*/  ISETP.GE.AND P5, PT, R15, R122, PT ;  /* 0x0000007a0f00720c */ /* 0x000fe40003fa6270 */
[----:B------:R-:W-:Y:S01]  /*10d80*/  PRMT R40, RZ, 0x7610, R40 ;  /* 0x00007610ff287816 */ /* 0x000fe20000000028 */
[----:B------:R0:W4:Y:S01]  /*10d90*/  @!P0 LDG.E.U16 R52, desc[UR20][R114.64] ;  /* 0x0000001472348981 */ /* 0x000122000c1e1500 */
[----:B------:R-:W-:-:S04]  /*10da0*/  PRMT R25, RZ, 0x7610, R25 ;  /* 0x00007610ff197816 */ /* 0x000fc80000000019 */
[----:B------:R0:W4:Y:S04]  /*10db0*/  @!P4 LDG.E.U16 R40, desc[UR20][R82.64] ;  /* 0x000000145228c981 */ /* 0x000128000c1e1500 */
[----:B------:R-:W4:Y:S01]  /*10dc0*/  @!P3 LDG.E.U16 R25, desc[UR20][R56.64] ;  /* 0x000000143819b981 */ /* 0x000f22000c1e1500 */
[--C-:B---3--:R-:W-:Y:S02]  /*10dd0*/  SHF.R.U32.HI R29, RZ, 0x7, R92.reuse ;  /* 0x00000007ff1d7819 */ /* 0x108fe4000001165c */
[----:B------:R-:W-:Y:S02]  /*10de0*/  SHF.R.U32.HI R92, RZ, 0x7, R92 ;  /* 0x00000007ff5c7819 */ /* 0x000fe4000001165c */
[----:B------:R-:W-:Y:S02]  /*10df0*/  SGXT.U32 R29, R29, 0x1 ;  /* 0x000000011d1d781a */ /* 0x000fe40000000000 */
[----:B------:R-:W-:-:S02]  /*10e00*/  SGXT.U32 R92, R92, 0x1 ;  /* 0x000000015c5c781a */ /* 0x000fc40000000000 */
[----:B------:R-:W-:Y:S02]  /*10e10*/  LOP3.LUT R15, R29, 0x3a, RZ, 0xfc, !PT ;  /* 0x0000003a1d0f7812 */ /* 0x000fe400078efcff */
[C---:B------:R-:W-:Y:S02]  /*10e20*/  LOP3.LUT R29, R92.reuse, 0x3c, RZ, 0xfc, !PT ;  /* 0x0000003c5c1d7812 */ /* 0x040fe400078efcff */
[-C--:B------:R-:W-:Y:S02]  /*10e30*/  ISETP.GE.AND P0, PT, R15, R122.reuse, PT ;  /* 0x0000007a0f00720c */ /* 0x080fe40003f06270 */
[----:B------:R-:W-:Y:S02]  /*10e40*/  LOP3.LUT R15, R92, 0x3e, RZ, 0xfc, !PT ;  /* 0x0000003e5c0f7812 */ /* 0x000fe400078efcff */
[-C--:B------:R-:W-:Y:S02]  /*10e50*/  ISETP.GE.AND P4, PT, R29, R122.reuse, PT ;  /* 0x0000007a1d00720c */ /* 0x080fe40003f86270 */
[----:B------:R-:W-:-:S02]  /*10e60*/  ISETP.GE.AND P3, PT, R15, R122, PT ;  /* 0x0000007a0f00720c */ /* 0x000fc40003f66270 */
[----:B------:R-:W-:Y:S02]  /*10e70*/  PRMT R16, RZ, 0x7610, R16 ;  /* 0x00007610ff107816 */ /* 0x000fe40000000010 */
[----:B------:R-:W-:Y:S02]  /*10e80*/  PRMT R49, RZ, 0x7610, R49 ;  /* 0x00007610ff317816 */ /* 0x000fe40000000031 */
[----:B------:R-:W-:Y:S02]  /*10e90*/  PRMT R36, RZ, 0x7610, R36 ;  /* 0x00007610ff247816 */ /* 0x000fe40000000024 */
[----:B------:R-:W-:Y:S01]  /*10ea0*/  PRMT R23, RZ, 0x7610, R23 ;  /* 0x00007610ff177816 */ /* 0x000fe20000000017 */
[----:B------:R3:W3:Y:S01]  /*10eb0*/  @!P6 LDG.E.U16 R16, desc[UR20][R116.64] ;  /* 0x000000147410e981 */ /* 0x0006e2000c1e1500 */
[----:B------:R-:W-:-:S06]  /*10ec0*/  PRMT R14, RZ, 0x7610, R14 ;  /* 0x00007610ff0e7816 */ /* 0x000fcc000000000e */
[----:B------:R-:W3:Y:S04]  /*10ed0*/  @!P3 LDG.E.U16 R14, desc[UR20][R100.64] ;  /* 0x00000014640eb981 */ /* 0x000ee8000c1e1500 */
[----:B------:R-:W-:Y:S01]  /*10ee0*/  STL [R1+0x414], R124 ;  /* 0x0004147c01007387 */ /* 0x000fe20000100800 */
[----:B0-----:R-:W-:-:S04]  /*10ef0*/  IMAD.WIDE R104, R124, 0x2, R104 ;  /* 0x000000027c687825 */ /* 0x001fc800078e0268 */
[C---:B--2---:R-:W-:Y:S01]  /*10f00*/  IMAD.WIDE R112, R124.reuse, 0x2, R112 ;  /* 0x000000027c707825 */ /* 0x044fe200078e0270 */
[----:B------:R-:W2:Y:S03]  /*10f10*/  @!P4 LDG.E.U16 R23, desc[UR20][R104.64] ;  /* 0x000000146817c981 */ /* 0x000ea6000c1e1500 */
[----:B-1----:R-:W-:Y:S01]  /*10f20*/  IMAD.WIDE R108, R124, 0x2, R108 ;  /* 0x000000027c6c7825 */ /* 0x002fe200078e026c */
[----:B------:R-:W2:Y:S04]  /*10f30*/  @!P5 LDG.E.U16 R49, desc[UR20][R112.64] ;  /* 0x000000147031d981 */ /* 0x000ea8000c1e1500 */
[----:B------:R0:W2:Y:S01]  /*10f40*/  @!P0 LDG.E.U16 R36, desc[UR20][R108.64] ;  /* 0x000000146c248981 */ /* 0x0000a2000c1e1500 */
[----:B------:R-:W-:Y:S06]  /*10f50*/  BAR.SYNC.DEFER_BLOCKING 0x0 ;  /* 0x0000000000007b1d */ /* 0x000fec0000010000 */
[----:B------:R-:W-:Y:S04]  /*10f60*/  STL.64 [R1+0x250], R104 ;  /* 0x0002506801007387 */ /* 0x000fe80000100a00 */
[----:B------:R-:W-:Y:S04]  /*10f70*/  STL.64 [R1+0x258], R108 ;  /* 0x0002586c01007387 */ /* 0x000fe80000100a00 */
[----:B------:R-:W-:Y:S04]  /*10f80*/  STL.64 [R1+0x260], R112 ;  /* 0x0002607001007387 */ /* 0x000fe80000100a00 */
[----:B------:R-:W2:Y:S04]  /*10f90*/  LDL.LU.64 R114, [R1+0x1b8] ;  /* 0x0001b80001727983 */ /* 0x000ea80000300a00 */
[----:B------:R-:W3:Y:S04]  /*10fa0*/  LDL.LU.64 R82, [R1+0x1a8] ;  /* 0x0001a80001527983 */ /* 0x000ee80000300a00 */
[----:B------:R-:W4:Y:S04]  /*10fb0*/  LDL.LU.64 R56, [R1+0x198] ;  /* 0x0001980001387983 */ /* 0x000f280000300a00 */
[----:B------:R-:W4:Y:S04]  /*10fc0*/  LDL.LU.64 R116, [R1+0x1d8] ;  /* 0x0001d80001747983 */ /* 0x000f280000300a00 */
[----:B------:R-:W4:Y:S04]  /*10fd0*/  LDL.LU.64 R120, [R1+0x1c8] ;  /* 0x0001c80001787983 */ /* 0x000f280000300a00 */
[----:B------:R1:W-:Y:S04]  /*10fe0*/  STS.U16 [R0+UR9+0x24000], R93 ;  /* 0x0240005d00007988 */ /* 0x0003e80008000409 */
[----:B------:R-:W-:Y:S04]  /*10ff0*/  STS.U16 [R0+UR9+0x24400], R96 ;  /* 0x0244006000007988 */ /* 0x000fe80008000409 */
[----:B------:R0:W-:Y:S04]  /*11000*/  STS.U16 [R0+UR9+0x24800], R97 ;  /* 0x0248006100007988 */ /* 0x0001e80008000409 */
[----:B-1----:R-:W4:Y:S04]  /*11010*/  LDL.LU.64 R92, [R1+0x238] ;  /* 0x00023800015c7983 */ /* 0x002f280000300a00 */
[----:B------:R-:W4:Y:S04]  /*11020*/  LDL.LU.64 R108, [R1+0x1f8] ;  /* 0x0001f800016c7983 */ /* 0x000f280000300a00 */
[----:B------:R-:W4:Y:S04]  /*11030*/  LDL.LU.64 R112, [R1+0x1e8] ;  /* 0x0001e80001707983 */ /* 0x000f280000300a00 */
[----:B0-----:R-:W4:Y:S04]  /*11040*/  LDL.LU.64 R96, [R1+0x228] ;  /* 0x0002280001607983 */ /* 0x001f280000300a00 */
[----:B------:R-:W4:Y:S04]  /*11050*/  LDL.LU.64 R100, [R1+0x218] ;  /* 0x0002180001647983 */ /* 0x000f280000300a00 */
[----:B------:R-:W4:Y:S01]  /*11060*/  LDL.LU.64 R104, [R1+0x208] ;  /* 0x0002080001687983 */ /* 0x000f220000300a00 */
[----:B------:R-:W0:Y:S01]  /*11070*/  S2R R29, SR_TID.X ;  /* 0x00000000001d7919 */ /* 0x000e220000002100 */
[----:B------:R-:W-:-:S02]  /*11080*/  PRMT R11, RZ, 0x7610, R11 ;  /* 0x00007610ff0b7816 */ /* 0x000fc4000000000b */
[----:B------:R-:W-:Y:S02]  /*11090*/  PRMT R10, RZ, 0x7610, R10 ;  /* 0x00007610ff0a7816 */ /* 0x000fe4000000000a */
[----:B------:R-:W-:Y:S02]  /*110a0*/  PRMT R7, RZ, 0x7610, R7 ;  /* 0x00007610ff077816 */ /* 0x000fe40000000007 */
[----:B------:R-:W-:Y:S02]  /*110b0*/  PRMT R6, RZ, 0x7610, R6 ;  /* 0x00007610ff067816 */ /* 0x000fe40000000006 */
[----:B------:R-:W-:Y:S02]  /*110c0*/  PRMT R5, RZ, 0x7610, R5 ;  /* 0x00007610ff057816 */ /* 0x000fe40000000005 */
[----:B------:R-:W-:Y:S02]  /*110d0*/  PRMT R4, RZ, 0x7610, R4 ;  /* 0x00007610ff047816 */ /* 0x000fe40000000004 */
[----:B------:R-:W-:-:S02]  /*110e0*/  PRMT R9, RZ, 0x7610, R9 ;  /* 0x00007610ff097816 */ /* 0x000fc40000000009 */
[----:B------:R-:W-:Y:S02]  /*110f0*/  PRMT R8, RZ, 0x7610, R8 ;  /* 0x00007610ff087816 */ /* 0x000fe40000000008 */
[----:B------:R-:W-:Y:S02]  /*11100*/  PRMT R13, RZ, 0x7610, R13 ;  /* 0x00007610ff0d7816 */ /* 0x000fe4000000000d */
[----:B0-----:R-:W-:-:S04]  /*11110*/  LOP3.LUT R15, R29, 0x3f, RZ, 0xc0, !PT ;  /* 0x0000003f1d0f7812 */ /* 0x001fc800078ec0ff */
[----:B------:R-:W-:Y:S02]  /*11120*/  ISETP.GE.AND P0, PT, R15, R122, PT ;  /* 0x0000007a0f00720c */ /* 0x000fe40003f06270 */
[----:B------:R-:W-:Y:S01]  /*11130*/  PRMT R12, RZ, 0x7610, R12 ;  /* 0x00007610ff0c7816 */ /* 0x000fe2000000000c */
[----:B--2---:R-:W-:-:S04]  /*11140*/  IMAD.WIDE R114, R123, 0x2, R114 ;  /* 0x000000027b727825 */ /* 0x004fc800078e0272 */
[----:B---3--:R-:W-:-:S06]  /*11150*/  IMAD.WIDE R82, R123, 0x2, R82 ;  /* 0x000000027b527825 */ /* 0x008fcc00078e0252 */
[----:B------:R-:W2:Y:S04]  /*11160*/  @!P0 LDG.E.U16 R5, desc[UR20][R114.64] ;  /* 0x0000001472058981 */ /* 0x000ea8000c1e1500 */
[----:B------:R-:W3:Y:S01]  /*11170*/  @!P0 LDG.E.U16 R4, desc[UR20][R82.64] ;  /* 0x0000001452048981 */ /* 0x000ee2000c1e1500 */
[----:B----4-:R-:W-:-:S04]  /*11180*/  IMAD.WIDE R116, R123, 0x2, R116 ;  /* 0x000000027b747825 */ /* 0x010fc800078e0274 */
[C---:B------:R-:W-:Y:S01]  /*11190*/  IMAD.WIDE R120, R123.reuse, 0x2, R120 ;  /* 0x000000027b787825 */ /* 0x040fe200078e0278 */
[----:B------:R-:W4:Y:S04]  /*111a0*/  @!P0 LDG.E.U16 R7, desc[UR20][R116.64] ;  /* 0x0000001474078981 */ /* 0x000f28000c1e1500 */
[----:B------:R-:W4:Y:S01]  /*111b0*/  @!P0 LDG.E.U16 R6, desc[UR20][R120.64] ;  /* 0x0000001478068981 */ /* 0x000f22000c1e1500 */
[----:B------:R-:W-:-:S04]  /*111c0*/  IMAD.WIDE R92, R123, 0x2, R92 ;  /* 0x000000027b5c7825 */ /* 0x000fc800078e025c */
[C---:B------:R-:W-:Y:S01]  /*111d0*/  IMAD.WIDE R108, R123.reuse, 0x2, R108 ;  /* 0x000000027b6c7825 */ /* 0x040fe200078e026c */
[----:B------:R-:W4:Y:S03]  /*111e0*/  @!P0 LDG.E.U16 R13, desc[UR20][R92.64] ;  /* 0x000000145c0d8981 */ /* 0x000f26000c1e1500 */
[C---:B------:R-:W-:Y:S01]  /*111f0*/  IMAD.WIDE R112, R123.reuse, 0x2, R112 ;  /* 0x000000027b707825 */ /* 0x040fe200078e0270 */
[----:B------:R-:W4:Y:S03]  /*11200*/  @!P0 LDG.E.U16 R9, desc[UR20][R108.64] ;  /* 0x000000146c098981 */ /* 0x000f26000c1e1500 */
[C---:B------:R-:W-:Y:S01]  /*11210*/  IMAD.WIDE R96, R123.reuse, 0x2, R96 ;  /* 0x000000027b607825 */ /* 0x040fe200078e0260 */
[----:B------:R-:W4:Y:S03]  /*11220*/  @!P0 LDG.E.U16 R8, desc[UR20][R112.64] ;  /* 0x0000001470088981 */ /* 0x000f26000c1e1500 */
[C---:B------:R-:W-:Y:S01]  /*11230*/  IMAD.WIDE R100, R123.reuse, 0x2, R100 ;  /* 0x000000027b647825 */ /* 0x040fe200078e0264 */
[----:B------:R-:W4:Y:S03]  /*11240*/  @!P0 LDG.E.U16 R12, desc[UR20][R96.64] ;  /* 0x00000014600c8981 */ /* 0x000f26000c1e1500 */
[----:B------:R-:W-:Y:S01]  /*11250*/  IMAD.WIDE R104, R123, 0x2, R104 ;  /* 0x000000027b687825 */ /* 0x000fe200078e0268 */
[----:B------:R-:W4:Y:S04]  /*11260*/  @!P0 LDG.E.U16 R11, desc[UR20][R100.64] ;  /* 0x00000014640b8981 */ /* 0x000f28000c1e1500 */
[----:B------:R-:W4:Y:S04]  /*11270*/  @!P0 LDG.E.U16 R10, desc[UR20][R104.64] ;  /* 0x00000014680a8981 */ /* 0x000f28000c1e1500 */
[----:B------:R0:W-:Y:S04]  /*11280*/  STS.U16 [R0+UR9+0x25400], R37 ;  /* 0x0254002500007988 */ /* 0x0001e80008000409 */
[----:B------:R-:W-:Y:S01]  /*11290*/  STS.U16 [R0+UR9+0x24c00], R125 ;  /* 0x024c007d00007988 */ /* 0x000fe20008000409 */
[----:B0-----:R-:W-:-:S03]  /*112a0*/  LOP3.LUT R37, R0, 0x20, RZ, 0x3c, !PT ;  /* 0x0000002000257812 */ /* 0x001fc600078e3cff */
[----:B------:R-:W-:Y:S04]  /*112b0*/  STS.U16 [R0+UR9+0x25000], R53 ;  /* 0x0250003500007988 */ /* 0x000fe80008000409 */
[----:B------:R-:W-:Y:S04]  /*112c0*/  STS.U16 [R0+UR9+0x25800], R52 ;  /* 0x0258003400007988 */ /* 0x000fe80008000409 */
[----:B------:R-:W-:Y:S04]  /*112d0*/  STS.U16 [R0+UR9+0x25c00], R49 ;  /* 0x025c003100007988 */ /* 0x000fe80008000409 */
[----:B------:R-:W-:Y:S04]  /*112e0*/  STS.U16 [R37+UR9+0x24100], R48 ;  /* 0x0241003025007988 */ /* 0x000fe80008000409 */
[----:B------:R-:W-:Y:S04]  /*112f0*/  STS.U16 [R37+UR9+0x24500], R45 ;  /* 0x0245002d25007988 */ /* 0x000fe80008000409 */
[----:B------:R-:W-:Y:S04]  /*11300*/  STS.U16 [R37+UR9+0x24900], R44 ;  /* 0x0249002c25007988 */ /* 0x000fe80008000409 */
[----:B------:R0:W-:Y:S04]  /*11310*/  STS.U16 [R37+UR9+0x24d00], R28 ;  /* 0x024d001c25007988 */ /* 0x0001e80008000409 */
[----:B------:R1:W-:Y:S01]  /*11320*/  STS.U16 [R37+UR9+0x25100], R24 ;  /* 0x0251001825007988 */ /* 0x0003e20008000409 */
[----:B0-----:R-:W-:Y:S01]  /*11330*/  SHF.R.S32.HI R28, RZ, 0x7, R29 ;  /* 0x00000007ff1c7819 */ /* 0x001fe2000001141d */
[----:B-1----:R-:W-:-:S03]  /*11340*/  IMAD.SHL.U32 R24, R15, 0x2, RZ ;  /* 0x000000020f187824 */ /* 0x002fc600078e00ff */
[----:B------:R-:W-:Y:S01]  /*11350*/  SGXT R28, R28, 0x1 ;  /* 0x000000011c1c781a */ /* 0x000fe20000000200 */
[----:B------:R-:W-:Y:S02]  /*11360*/  IMAD.SHL.U32 R29, R29, 0x80, RZ ;  /* 0x000000801d1d7824 */ /* 0x000fe400078e00ff */
[----:B------:R-:W-:Y:S01]  /*11370*/  IMAD.WIDE R56, R123, 0x2, R56 ;  /* 0x000000027b387825 */ /* 0x000fe200078e0238 */
[----:B------:R-:W-:-:S03]  /*11380*/  LOP3.LUT R24, R24, 0x90, R28, 0x78, !PT ;  /* 0x0000009018187812 */ /* 0x000fc600078e781c */
[----:B------:R-:W-:Y:S01]  /*11390*/  IMAD.SHL.U32 R15, R15, 0x2, RZ ;  /* 0x000000020f0f7824 */ /* 0x000fe200078e00ff */
[--C-:B------:R-:W-:Y:S01]  /*113a0*/  LOP3.LUT R24, R24, 0x2000, R29.reuse, 0xf8, !PT ;  /* 0x0000200018187812 */ /* 0x100fe200078ef81d */
[----:B------:R-:W-:Y:S04]  /*113b0*/  STL.64 [R1+0x198], R56 ;  /* 0x0001983801007387 */ /* 0x000fe80000100a00 */
[----:B------:R-:W-:Y:S01]  /*113c0*/  STL.64 [R1+0x1a8], R82 ;  /* 0x0001a85201007387 */ /* 0x000fe20000100a00 */
[----:B------:R-:W-:Y:S02]  /*113d0*/  LOP3.LUT R24, R24, 0x40, RZ, 0x3c, !PT ;  /* 0x0000004018187812 */ /* 0x000fe400078e3cff */
[----:B------:R-:W-:Y:S01]  /*113e0*/  LOP3.LUT R15, R15, 0x90, R28, 0x78, !PT ;  /* 0x000000900f0f7812 */ /* 0x000fe200078e781c */
[----:B------:R-:W-:Y:S04]  /*113f0*/  STL.64 [R1+0x1b8], R114 ;  /* 0x0001b87201007387 */ /* 0x000fe80000100a00 */
[----:B------:R-:W-:Y:S01]  /*11400*/  STL [R1+0x418], R122 ;  /* 0x0004187a01007387 */ /* 0x000fe20000100800 */
[----:B------:R-:W-:-:S03]  /*11410*/  LOP3.LUT R15, R15, 0x2000, R29, 0xf8, !PT ;  /* 0x000020000f0f7812 */ /* 0x000fc600078ef81d */
[----:B------:R-:W-:Y:S04]  /*11420*/  STL.64 [R1+0x1c8], R120 ;  /* 0x0001c87801007387 */ /* 0x000fe80000100a00 */
[----:B------:R-:W-:Y:S04]  /*11430*/  STL.64 [R1+0x1d8], R116 ;  /* 0x0001d87401007387 */ /* 0x000fe80000100a00 */
[----:B------:R-:W-:Y:S04]  /*11440*/  STS.U16 [R37+UR9+0x25500], R41 ;  /* 0x0255002925007988 */ /* 0x000fe80008000409 */
[----:B------:R-:W-:Y:S04]  /*11450*/  STL.64 [R1+0x1e8], R112 ;  /* 0x0001e87001007387 */ /* 0x000fe80000100a00 */
[----:B------:R-:W-:Y:S04]  /*11460*/  STS.U16 [R37+UR9+0x25900], R40 ;  /* 0x0259002825007988 */ /* 0x000fe80008000409 */
[----:B------:R-:W-:Y:S04]  /*11470*/  STL.64 [R1+0x1f8], R108 ;  /* 0x0001f86c01007387 */ /* 0x000fe80000100a00 */
[----:B------:R-:W-:Y:S01]  /*11480*/  STS.U16 [R37+UR9+0x25d00], R36 ;  /* 0x025d002425007988 */ /* 0x000fe20008000409 */
[----:B------:R-:W-:-:S03]  /*11490*/  LOP3.LUT R15, R15, 0x60, RZ, 0x3c, !PT ;  /* 0x000000600f0f7812 */ /* 0x000fc600078e3cff */
[----:B------:R-:W-:Y:S04]  /*114a0*/  STL.64 [R1+0x218], R100 ;  /* 0x0002186401007387 */ /* 0x000fe80000100a00 */
[----:B------:R-:W-:Y:S04]  /*114b0*/  STS.U16 [R24+UR9+0x24200], R33 ;  /* 0x0242002118007988 */ /* 0x000fe80008000409 */
[----:B------:R-:W-:Y:S04]  /*114c0*/  STL.64 [R1+0x228], R96 ;  /* 0x0002286001007387 */ /* 0x000fe80000100a00 */
[----:B------:R-:W-:Y:S04]  /*114d0*/  STS.U16 [R24+UR9+0x24600], R32 ;  /* 0x0246002018007988 */ /* 0x000fe80008000409 */
[----:B------:R0:W-:Y:S04]  /*114e0*/  STL.64 [R1+0x238], R92 ;  /* 0x0002385c01007387 */ /* 0x0001e80000100a00 */
[----:B------:R-:W-:Y:S04]  /*114f0*/  STS.U16 [R24+UR9+0x24a00], R31 ;  /* 0x024a001f18007988 */ /* 0x000fe80008000409 */
[----:B------:R-:W-:Y:S04]  /*11500*/  STS.U16 [R24+UR9+0x24e00], R30 ;  /* 0x024e001e18007988 */ /* 0x000fe80008000409 */
[----:B0-----:R-:W4:Y:S04]  /*11510*/  LDL.LU.64 R92, [R1+0x6e8] ;  /* 0x0006e800015c7983 */ /* 0x001f280000300a00 */
[----:B------:R-:W4:Y:S04]  /*11520*/  LDL.LU.64 R96, [R1+0x6e0] ;  /* 0x0006e00001607983 */ /* 0x000f280000300a00 */
[----:B------:R-:W-:Y:S04]  /*11530*/  STS.U16 [R24+UR9+0x25200], R27 ;  /* 0x0252001b18007988 */ /* 0x000fe80008000409 */
[----:B------:R-:W4:Y:S04]  /*11540*/  LDL.LU.64 R100, [R1+0x6d8] ;  /* 0x0006d80001647983 */ /* 0x000f280000300a00 */
[----:B------:R-:W-:Y:S04]  /*11550*/  STS.U16 [R24+UR9+0x25600], R26 ;  /* 0x0256001a18007988 */ /* 0x000fe80008000409 */
[----:B------:R0:W-:Y:S04]  /*11560*/  STL.64 [R1+0x208], R104 ;  /* 0x0002086801007387 */ /* 0x0001e80000100a00 */
[----:B------:R-:W-:Y:S04]  /*11570*/  STS.U16 [R24+UR9+0x25a00], R25 ;  /* 0x025a001918007988 */ /* 0x000fe80008000409 */
[----:B------:R-:W-:Y:S04]  /*11580*/  STS.U16 [R24+UR9+0x25e00], R23 ;  /* 0x025e001718007988 */ /* 0x000fe80008000409 */
[----:B0-----:R-:W4:Y:S04]  /*11590*/  LDL.LU.64 R104, [R1+0x6d0] ;  /* 0x0006d00001687983 */ /* 0x001f280000300a00 */
[----:B------:R-:W4:Y:S04]  /*115a0*/  LDL.LU.64 R108, [R1+0x6c8] ;  /* 0x0006c800016c7983 */ /* 0x000f280000300a00 */
[----:B------:R0:W-:Y:S04]  /*115b0*/  STS.U16 [R15+UR9+0x24300], R22 ;  /* 0x024300160f007988 */ /* 0x0001e80008000409 */
[----:B------:R-:W4:Y:S04]  /*115c0*/  LDL.LU.64 R112, [R1+0x6c0] ;  /* 0x0006c00001707983 */ /* 0x000f280000300a00 */
[----:B------:R-:W-:Y:S04]  /*115d0*/  STS.U16 [R15+UR9+0x24700], R21 ;  /* 0x024700150f007988 */ /* 0x000fe80008000409 */
[----:B------:R-:W4:Y:S04]  /*115e0*/  LDL.LU.64 R116, [R1+0x6b8] ;  /* 0x0006b80001747983 */ /* 0x000f280000300a00 */
[----:B------:R-:W-:Y:S04]  /*115f0*/  STS.U16 [R15+UR9+0x24b00], R20 ;  /* 0x024b00140f007988 */ /* 0x000fe80008000409 */
[----:B------:R-:W-:Y:S04]  /*11600*/  STL [R1+0x41c], R0 ;  /* 0x00041c0001007387 */ /* 0x000fe80000100800 */
[----:B------:R-:W-:Y:S04]  /*11610*/  STS.U16 [R15+UR9+0x24f00], R19 ;  /* 0x024f00130f007988 */ /* 0x000fe80008000409 */
[----:B------:R1:W-:Y:S04]  /*11620*/  STS.U16 [R15+UR9+0x25300], R18 ;  /* 0x025300120f007988 */ /* 0x0003e80008000409 */
[----:B------:R-:W4:Y:S04]  /*11630*/  LDL.LU.64 R30, [R1+0x188] ;  /* 0x00018800011e7983 */ /* 0x000f280000300a00 */
[----:B------:R-:W-:Y:S04]  /*11640*/  STS.U16 [R15+UR9+0x25700], R17 ;  /* 0x025700110f007988 */ /* 0x000fe80008000409 */
[----:B------:R-:W4:Y:S04]  /*11650*/  LDL.LU.64 R26, [R1+0x178] ;  /* 0x00017800011a7983 */ /* 0x000f280000300a00 */
[----:B------:R-:W-:Y:S04]  /*11660*/  STS.U16 [R15+UR9+0x25b00], R16 ;  /* 0x025b00100f007988 */ /* 0x000fe80008000409 */
[----:B0-----:R-:W4:Y:S04]  /*11670*/  LDL.LU.64 R22, [R1+0x168] ;  /* 0x0001680001167983 */ /* 0x001f280000300a00 */
[----:B------:R0:W-:Y:S04]  /*11680*/  STS.U16 [R15+UR9+0x25f00], R14 ;  /* 0x025f000e0f007988 */ /* 0x0001e80008000409 */
[----:B-1----:R-:W4:Y:S04]  /*11690*/  LDL.LU.64 R18, [R1+0x158] ;  /* 0x0001580001127983 */ /* 0x002f280000300a00 */
[----:B0-----:R-:W4:Y:S01]  /*116a0*/  LDL.LU.64 R14, [R1+0x148] ;  /* 0x00014800010e7983 */ /* 0x001f220000300a00 */
[----:B------:R-:W-:-:S06]  /*116b0*/  PRMT R125, RZ, 0x7610, R125 ;  /* 0x00007610ff7d7816 */ /* 0x000fcc000000007d */
[----:B------:R0:W4:Y:S04]  /*116c0*/  @!P0 LDG.E.U16 R125, desc[UR20][R56.64] ;  /* 0x00000014387d8981 */ /* 0x000128000c1e1500 */
[----:B--2---:R-:W-:Y:S04]  /*116d0*/  STS.U16 [R2+UR9+0x12000], R5 ;  /* 0x0120000502007988 */ /* 0x004fe80008000409 */
[----:B---3--:R-:W-:Y:S04]  /*116e0*/  STS.U16 [R2+UR9+0x12400], R4 ;  /* 0x0124000402007988 */ /* 0x008fe80008000409 */
[----:B----4-:R-:W-:Y:S04]  /*116f0*/  STS.U16 [R2+UR9+0x11800], R7 ;  /* 0x0118000702007988 */ /* 0x010fe80008000409 */
[----:B------:R-:W-:Y:S04]  /*11700*/  STS.U16 [R2+UR9+0x11c00], R6 ;  /* 0x011c000602007988 */ /* 0x000fe80008000409 */
[----:B------:R-:W-:Y:S04]  /*11710*/  STS.U16 [R2+UR9+0x10000], R13 ;  /* 0x0100000d02007988 */ /* 0x000fe80008000409 */
[----:B------:R-:W-:Y:S04]  /*11720*/  STS.U16 [R2+UR9+0x11000], R9 ;  /* 0x0110000902007988 */ /* 0x000fe80008000409 */
[----:B------:R-:W-:Y:S04]  /*11730*/  STS.U16 [R2+UR9+0x11400], R8 ;  /* 0x0114000802007988 */ /* 0x000fe80008000409 */
[----:B------:R-:W-:Y:S04]  /*11740*/  STS.U16 [R2+UR9+0x10400], R12 ;  /* 0x0104000c02007988 */ /* 0x000fe80008000409 */
[----:B------:R-:W-:Y:S04]  /*11750*/  STS.U16 [R2+UR9+0x10800], R11 ;  /* 0x0108000b02007988 */ /* 0x000fe80008000409 */
[----:B------:R1:W-:Y:S04]  /*11760*/  STS.U16 [R2+UR9+0x10c00], R10 ;  /* 0x010c000a02007988 */ /* 0x0003e80008000409 */
[----:B-1----:R-:W2:Y:S04]  /*11770*/  LDL.LU.64 R10, [R1+0x138] ;  /* 0x00013800010a7983 */ /* 0x002ea80000300a00 */
[----:B------:R-:W3:Y:S04]  /*11780*/  LDL.LU.64 R6, [R1+0x128] ;  /* 0x0001280001067983 */ /* 0x000ee80000300a00 */
        /* <DEDUP_REMOVED lines=13> */
[----:B------:R-:W0:Y:S04]  /*11860*/  LDL.LU.64 R56, [R1+0x48] ;  /* 0x0000480001387983 */ /* 0x000e280000300a00 */
[----:B------:R-:W4:Y:S04]  /*11870*/  LDL.LU.64 R120, [R1+0x38] ;  /* 0x0000380001787983 */ /* 0x000f280000300a00 */
[----:B------:R-:W4:Y:S04]  /*11880*/  LDL.LU.64 R114, [R1+0x28] ;  /* 0x0000280001727983 */ /* 0x000f280000300a00 */
[----:B------:R-:W4:Y:S01]  /*11890*/  LDL.LU.64 R82, [R1] ;  /* 0x0000000001527983 */ /* 0x000f220000300a00 */
[----:B------:R-:W-:-:S02]  /*118a0*/  PRMT R79, RZ, 0x7610, R79 ;  /* 0x00007610ff4f7816 */ /* 0x000fc4000000004f */
[----:B------:R-:W-:Y:S02]  /*118b0*/  PRMT R78, RZ, 0x7610, R78 ;  /* 0x00007610ff4e7816 */ /* 0x000fe4000000004e */
[----:B------:R-:W-:Y:S02]  /*118c0*/  PRMT R75, RZ, 0x7610, R75 ;  /* 0x00007610ff4b7816 */ /* 0x000fe4000000004b */
[----:B------:R-:W-:Y:S02]  /*118d0*/  PRMT R74, RZ, 0x7610, R74 ;  /* 0x00007610ff4a7816 */ /* 0x000fe4000000004a */
[----:B------:R-:W-:Y:S02]  /*118e0*/  PRMT R71, RZ, 0x7610, R71 ;  /* 0x00007610ff477816 */ /* 0x000fe40000000047 */
[----:B------:R-:W-:Y:S02]  /*118f0*/  PRMT R70, RZ, 0x7610, R70 ;  /* 0x00007610ff467816 */ /* 0x000fe40000000046 */
[----:B------:R-:W-:Y:S01]  /*11900*/  PRMT R67, RZ, 0x7610, R67 ;  /* 0x00007610ff437816 */ /* 0x000fe20000000043 */
[----:B------:R-:W-:-:S05]  /*11910*/  IMAD.WIDE R30, R123, 0x2, R30 ;  /* 0x000000027b1e7825 */ /* 0x000fca00078e021e */
[----:B------:R1:W4:Y:S01]  /*11920*/  @!P0 LDG.E.U16 R79, desc[UR20][R30.64] ;  /* 0x000000141e4f8981 */ /* 0x000322000c1e1500 */
        /* <DEDUP_REMOVED lines=8> */
[----:B--2---:R-:W-:-:S04]  /*119b0*/  IMAD.WIDE R10, R123, 0x2, R10 ;  /* 0x000000027b0a7825 */ /* 0x004fc800078e020a */
[C---:B---3--:R-:W-:Y:S01]  /*119c0*/  IMAD.WIDE R6, R123.reuse, 0x2, R6 ;  /* 0x000000027b067825 */ /* 0x048fe200078e0206 */
[----:B------:R2:W3:Y:S03]  /*119d0*/  @!P0 LDG.E.U16 R70, desc[UR20][R10.64] ;  /* 0x000000140a468981 */ /* 0x0004e6000c1e1500 */
[C---:B----4-:R-:W-:Y:S01]  /*119e0*/  IMAD.WIDE R4, R123.reuse, 0x2, R4 ;  /* 0x000000027b047825 */ /* 0x050fe200078e0204 */
[----:B------:R4:W2:Y:S03]  /*119f0*/  @!P0 LDG.E.U16 R67, desc[UR20][R6.64] ;  /* 0x0000001406438981 */ /* 0x0008a6000c1e1500 */
[----:B------:R-:W-:-:S04]  /*11a00*/  IMAD.WIDE R8, R123, 0x2, R8 ;  /* 0x000000027b087825 */ /* 0x000fc800078e0208 */
        /* <DEDUP_REMOVED lines=11> */
[----:B0-----:R-:W-:-:S04]  /*11ac0*/  IMAD.WIDE R56, R123, 0x2, R56 ;  /* 0x000000027b387825 */ /* 0x001fc800078e0238 */
[----:B------:R-:W-:-:S04]  /*11ad0*/  IMAD.WIDE R120, R123, 0x2, R120 ;  /* 0x000000027b787825 */ /* 0x000fc800078e0278 */
[----:B------:R-:W-:-:S04]  /*11ae0*/  IMAD.WIDE R114, R123, 0x2, R114 ;  /* 0x000000027b727825 */ /* 0x000fc800078e0272 */
[----:B------:R-:W-:-:S05]  /*11af0*/  IMAD.WIDE R82, R123, 0x2, R82 ;  /* 0x000000027b527825 */ /* 0x000fca00078e0252 */
[----:B------:R-:W-:Y:S04]  /*11b00*/  STL.64 [R1], R82 ;  /* 0x0000005201007387 */ /* 0x000fe80000100a00 */
        /* <DEDUP_REMOVED lines=23> */
[----:B0-----:R-:W1:Y:S04]  /*11c80*/  LDL.LU.64 R30, [R1+0x6b0] ;  /* 0x0006b000011e7983 */ /* 0x001e680000300a00 */
[----:B------:R-:W2:Y:S04]  /*11c90*/  LDL.LU.64 R26, [R1+0x6a8] ;  /* 0x0006a800011a7983 */ /* 0x000ea80000300a00 */
[----:B------:R-:W3:Y:S04]  /*11ca0*/  LDL.LU.64 R22, [R1+0x6a0] ;  /* 0x0006a00001167983 */ /* 0x000ee80000300a00 */
[----:B------:R-:W4:Y:S04]  /*11cb0*/  LDL.LU.64 R18, [R1+0x698] ;  /* 0x0006980001127983 */ /* 0x000f280000300a00 */
[----:B------:R-:W4:Y:S04]  /*11cc0*/  LDL.LU.64 R14, [R1+0x690] ;  /* 0x00069000010e7983 */ /* 0x000f280000300a00 */
[----:B------:R-:W4:Y:S04]  /*11cd0*/  LDL.LU.64 R10, [R1+0x688] ;  /* 0x00068800010a7983 */ /* 0x000f280000300a00 */
[----:B------:R-:W4:Y:S01]  /*11ce0*/  LDL.LU.64 R6, [R1+0x680] ;  /* 0x0006800001067983 */ /* 0x000f220000300a00 */
[----:B------:R-:W-:-:S04]  /*11cf0*/  IMAD.WIDE R64, R123, 0x2, R64 ;  /* 0x000000027b407825 */ /* 0x000fc800078e0240 */
[----:B------:R-:W-:-:S04]  /*11d00*/  IMAD.WIDE R68, R123, 0x2, R68 ;  /* 0x000000027b447825 */ /* 0x000fc800078e0244 */
[----:B------:R-:W-:-:S04]  /*11d10*/  IMAD.WIDE R72, R123, 0x2, R72 ;  /* 0x000000027b487825 */ /* 0x000fc800078e0248 */
[----:B------:R-:W-:-:S04]  /*11d20*/  IMAD.WIDE R76, R123, 0x2, R76 ;  /* 0x000000027b4c7825 */ /* 0x000fc800078e024c */
[----:B------:R-:W-:-:S04]  /*11d30*/  IMAD.WIDE R80, R123, 0x2, R80 ;  /* 0x000000027b507825 */ /* 0x000fc800078e0250 */
[----:B------:R-:W-:Y:S01]  /*11d40*/  IMAD.WIDE R84, R123, 0x2, R84 ;  /* 0x000000027b547825 */ /* 0x000fe200078e0254 */
[----:B------:R-:W-:-:S03]  /*11d50*/  PRMT R35, RZ, 0x7610, R35 ;  /* 0x00007610ff237816 */ /* 0x000fc60000000023 */
[C---:B------:R-:W-:Y:S01]  /*11d60*/  IMAD.WIDE R88, R123.reuse, 0x2, R88 ;  /* 0x000000027b587825 */ /* 0x040fe200078e0258 */
[----:B------:R-:W-:Y:S02]  /*11d70*/  PRMT R34, RZ, 0x7610, R34 ;  /* 0x00007610ff227816 */ /* 0x000fe40000000022 */
[----:B------:R-:W-:Y:S01]  /*11d80*/  PRMT R39, RZ, 0x7610, R39 ;  /* 0x00007610ff277816 */ /* 0x000fe20000000027 */
[C---:B------:R-:W-:Y:S01]  /*11d90*/  IMAD.WIDE R92, R123.reuse, 0x2, R92 ;  /* 0x000000027b5c7825 */ /* 0x040fe200078e025c */
[----:B------:R-:W-:Y:S01]  /*11da0*/  PRMT R38, RZ, 0x7610, R38 ;  /* 0x00007610ff267816 */ /* 0x000fe20000000026 */
[----:B------:R-:W4:Y:S02]  /*11db0*/  @!P0 LDG.E.U16 R35, desc[UR20][R114.64] ;  /* 0x0000001472238981 */ /* 0x000f24000c1e1500 */
        /* <DEDUP_REMOVED lines=15> */
[----:B------:R-:W-:Y:S01]  /*11eb0*/  IMAD.WIDE R116, R123, 0x2, R116 ;  /* 0x000000027b747825 */ /* 0x000fe200078e0274 */
[----:B------:R-:W-:Y:S01]  /*11ec0*/  PRMT R50, RZ, 0x7610, R50 ;  /* 0x00007610ff327816 */ /* 0x000fe20000000032 */
[----:B------:R-:W4:Y:S01]  /*11ed0*/  @!P0 LDG.E.U16 R47, desc[UR20][R40.64] ;  /* 0x00000014282f8981 */ /* 0x000f22000c1e1500 */
[----:B------:R-:W-:-:S02]  /*11ee0*/  PRMT R55, RZ, 0x7610, R55 ;  /* 0x00007610ff377816 */ /* 0x000fc40000000037 */
[----:B------:R-:W-:Y:S01]  /*11ef0*/  PRMT R54, RZ, 0x7610, R54 ;  /* 0x00007610ff367816 */ /* 0x000fe20000000036 */
[----:B------:R-:W4:Y:S01]  /*11f00*/  @!P0 LDG.E.U16 R46, desc[UR20][R44.64] ;  /* 0x000000142c2e8981 */ /* 0x000f22000c1e1500 */
[----:B------:R-:W-:Y:S02]  /*11f10*/  PRMT R59, RZ, 0x7610, R59 ;  /* 0x00007610ff3b7816 */ /* 0x000fe4000000003b */
[----:B------:R-:W-:Y:S01]  /*11f20*/  PRMT R58, RZ, 0x7610, R58 ;  /* 0x00007610ff3a7816 */ /* 0x000fe2000000003a */
[----:B------:R-:W4:Y:S01]  /*11f30*/  @!P0 LDG.E.U16 R51, desc[UR20][R32.64] ;  /* 0x0000001420338981 */ /* 0x000f22000c1e1500 */
[----:B------:R-:W-:Y:S02]  /*11f40*/  PRMT R63, RZ, 0x7610, R63 ;  /* 0x00007610ff3f7816 */ /* 0x000fe4000000003f */
[----:B------:R-:W-:Y:S01]  /*11f50*/  PRMT R62, RZ, 0x7610, R62 ;  /* 0x00007610ff3e7816 */ /* 0x000fe2000000003e */
[----:B------:R-:W4:Y:S01]  /*11f60*/  @!P0 LDG.E.U16 R50, desc[UR20][R36.64] ;  /* 0x0000001424328981 */ /* 0x000f22000c1e1500 */
[----:B------:R-:W-:-:S03]  /*11f70*/  PRMT R66, RZ, 0x7610, R66 ;  /* 0x00007610ff427816 */ /* 0x000fc60000000042 */
[----:B------:R-:W4:Y:S04]  /*11f80*/  @!P0 LDG.E.U16 R55, desc[UR20][R24.64] ;  /* 0x0000001418378981 */ /* 0x000f28000c1e1500 */
[----:B------:R-:W4:Y:S04]  /*11f90*/  @!P0 LDG.E.U16 R54, desc[UR20][R28.64] ;  /* 0x000000141c368981 */ /* 0x000f28000c1e1500 */
[----:B------:R-:W4:Y:S04]  /*11fa0*/  @!P0 LDG.E.U16 R59, desc[UR20][R16.64] ;  /* 0x00000014103b8981 */ /* 0x000f28000c1e1500 */
[----:B------:R-:W4:Y:S04]  /*11fb0*/  @!P0 LDG.E.U16 R58, desc[UR20][R20.64] ;  /* 0x00000014143a8981 */ /* 0x000f28000c1e1500 */
[----:B------:R-:W4:Y:S04]  /*11fc0*/  @!P0 LDG.E.U16 R63, desc[UR20][R8.64] ;  /* 0x00000014083f8981 */ /* 0x000f28000c1e1500 */
[----:B------:R-:W4:Y:S04]  /*11fd0*/  @!P0 LDG.E.U16 R62, desc[UR20][R12.64] ;  /* 0x000000140c3e8981 */ /* 0x000f28000c1e1500 */
[----:B------:R-:W4:Y:S04]  /*11fe0*/  @!P0 LDG.E.U16 R66, desc[UR20][R4.64] ;  /* 0x0000001404428981 */ /* 0x000f28000c1e1500 */
        /* <DEDUP_REMOVED lines=14> */
[----:B-1----:R-:W-:-:S02]  /*120d0*/  PRMT R31, RZ, 0x7610, R31 ;  /* 0x00007610ff1f7816 */ /* 0x002fc4000000001f */
[----:B------:R-:W-:Y:S02]  /*120e0*/  PRMT R30, RZ, 0x7610, R30 ;  /* 0x00007610ff1e7816 */ /* 0x000fe4000000001e */
[----:B--2---:R-:W-:Y:S02]  /*120f0*/  PRMT R27, RZ, 0x7610, R27 ;  /* 0x00007610ff1b7816 */ /* 0x004fe4000000001b */
[----:B------:R-:W-:Y:S01]  /*12100*/  PRMT R26, RZ, 0x7610, R26 ;  /* 0x00007610ff1a7816 */ /* 0x000fe2000000001a */
[----:B------:R-:W2:Y:S01]  /*12110*/  @!P0 LDG.E.U16 R31, desc[UR20][R116.64] ;  /* 0x00000014741f8981 */ /* 0x000ea2000c1e1500 */
[----:B---3--:R-:W-:Y:S02]  /*12120*/  PRMT R23, RZ, 0x7610, R23 ;  /* 0x00007610ff177816 */ /* 0x008fe40000000017 */
[----:B------:R-:W-:Y:S01]  /*12130*/  PRMT R22, RZ, 0x7610, R22 ;  /* 0x00007610ff167816 */ /* 0x000fe20000000016 */
[----:B------:R-:W3:Y:S01]  /*12140*/  @!P0 LDG.E.U16 R27, desc[UR20][R108.64] ;  /* 0x000000146c1b8981 */ /* 0x000ee2000c1e1500 */
[----:B----4-:R-:W-:-:S02]  /*12150*/  PRMT R19, RZ, 0x7610, R19 ;  /* 0x00007610ff137816 */ /* 0x010fc40000000013 */
        /* <DEDUP_REMOVED lines=8> */
[----:B------:R-:W-:-:S02]  /*121e0*/  PRMT R7, RZ, 0x7610, R7 ;  /* 0x00007610ff077816 */ /* 0x000fc40000000007 */
[----:B------:R-:W-:Y:S01]  /*121f0*/  PRMT R6, RZ, 0x7610, R6 ;  /* 0x00007610ff067816 */ /* 0x000fe20000000006 */
[----:B------:R-:W4:Y:S04]  /*12200*/  @!P0 LDG.E.U16 R11, desc[UR20][R76.64] ;  /* 0x000000144c0b8981 */ /* 0x000f28000c1e1500 */
        /* <DEDUP_REMOVED lines=8> */
[----:B------:R-:W-:Y:S04]  /*12290*/  STL [R1+0x424], R116 ;  /* 0x0004247401007387 */ /* 0x000fe80000100800 */
[----:B------:R-:W-:Y:S04]  /*122a0*/  STL [R1+0x420], R117 ;  /* 0x0004207501007387 */ /* 0x000fe80000100800 */
[----:B------:R-:W-:Y:S04]  /*122b0*/  STL.64 [R1+0x4b0], R116 ;  /* 0x0004b07401007387 */ /* 0x000fe80000100a00 */
[----:B------:R-:W-:Y:S04]  /*122c0*/  STL.64 [R1+0x5f0], R116 ;  /* 0x0005f07401007387 */ /* 0x000fe80000100a00 */
[----:B------:R-:W-:Y:S04]  /*122d0*/  STL [R1+0x42c], R112 ;  /* 0x00042c7001007387 */ /* 0x000fe80000100800 */
[----:B------:R-:W-:Y:S04]  /*122e0*/  STL [R1+0x428], R113 ;  /* 0x0004287101007387 */ /* 0x000fe80000100800 */
[----:B------:R-:W-:Y:S04]  /*122f0*/  STL.64 [R1+0x4b8], R112 ;  /* 0x0004b87001007387 */ /* 0x000fe80000100a00 */
[----:B------:R-:W-:Y:S04]  /*12300*/  STL.64 [R1+0x5f8], R112 ;  /* 0x0005f87001007387 */ /* 0x000fe80000100a00 */
[----:B------:R-:W-:Y:S04]  /*12310*/  STL [R1+0x434], R108 ;  /* 0x0004346c01007387 */ /* 0x000fe80000100800 */
[----:B------:R-:W-:Y:S04]  /*12320*/  STL [R1+0x430], R109 ;  /* 0x0004306d01007387 */ /* 0x000fe80000100800 */
[----:B------:R-:W-:Y:S04]  /*12330*/  STL.64 [R1+0x4c0], R108 ;  /* 0x0004c06c01007387 */ /* 0x000fe80000100a00 */
[----:B------:R0:W-:Y:S04]  /*12340*/  STL.64 [R1+0x600], R108 ;  /* 0x0006006c01007387 */ /* 0x0001e80000100a00 */
[----:B------:R-:W-:Y:S04]  /*12350*/  STL [R1+0x43c], R104 ;  /* 0x00043c6801007387 */ /* 0x000fe80000100800 */
[----:B------:R-:W-:Y:S04]  /*12360*/  STL [R1+0x438], R105 ;  /* 0x0004386901007387 */ /* 0x000fe80000100800 */
[----:B------:R-:W-:Y:S04]  /*12370*/  STL.64 [R1+0x4c8], R104 ;  /* 0x0004c86801007387 */ /* 0x000fe80000100a00 */
        /* <DEDUP_REMOVED lines=16> */
[----:B------:R-:W-:Y:S01]  /*12480*/  STL [R1+0x468], R81 ;  /* 0x0004685101007387 */ /* 0x000fe20000100800 */
[----:B------:R-:W-:-:S03]  /*12490*/  IMAD.WIDE R60, R123, 0x2, R60 ;  /* 0x000000027b3c7825 */ /* 0x000fc600078e023c */
        /* <DEDUP_REMOVED lines=10> */
[----:B------:R-:W4:Y:S04]  /*12540*/  LDL.LU.64 R114, [R1+0x230] ;  /* 0x0002300001727983 */ /* 0x000f280000300a00 */
[----:B0-----:R-:W4:Y:S04]  /*12550*/  LDL.LU.64 R108, [R1+0x220] ;  /* 0x00022000016c7983 */ /* 0x001f280000300a00 */
[----:B------:R-:W4:Y:S04]  /*12560*/  LDL.LU.64 R112, [R1+0x210] ;  /* 0x0002100001707983 */ /* 0x000f280000300a00 */
[----:B------:R-:W4:Y:S04]  /*12570*/  LDL.LU.64 R116, [R1+0x200] ;  /* 0x0002000001747983 */ /* 0x000f280000300a00 */
[----:B------:R-:W4:Y:S04]  /*12580*/  LDL.LU.64 R120, [R1+0x1f0] ;  /* 0x0001f00001787983 */ /* 0x000f280000300a00 */
        /* <DEDUP_REMOVED lines=13> */
[----:B--2---:R-:W-:Y:S04]  /*12660*/  STS.U16 [R2+UR9+0x18c00], R31 ;  /* 0x018c001f02007988 */ /* 0x004fe80008000409 */
[----:B---3--:R-:W-:Y:S04]  /*12670*/  STS.U16 [R2+UR9+0x19400], R27 ;  /* 0x0194001b02007988 */ /* 0x008fe80008000409 */
[----:B----4-:R-:W-:Y:S04]  /*12680*/  STS.U16 [R2+UR9+0x19c00], R23 ;  /* 0x019c001702007988 */ /* 0x010fe80008000409 */
[----:B------:R-:W-:Y:S04]  /*12690*/  STS.U16 [R2+UR9+0x1a400], R19 ;  /* 0x01a4001302007988 */ /* 0x000fe80008000409 */
[----:B------:R-:W-:Y:S04]  /*126a0*/  STS.U16 [R2+UR9+0x1ac00], R15 ;  /* 0x01ac000f02007988 */ /* 0x000fe80008000409 */
[----:B------:R-:W-:Y:S04]  /*126b0*/  STS.U16 [R2+UR9+0x1b400], R11 ;  /* 0x01b4000b02007988 */ /* 0x000fe80008000409 */
[----:B------:R-:W-:Y:S04]  /*126c0*/  STS.U16 [R2+UR9+0x1bc00], R7 ;  /* 0x01bc000702007988 */ /* 0x000fe80008000409 */
[----:B------:R0:W-:Y:S04]  /*126d0*/  STS.U16 [R2+UR9+0x1c000], R6 ;  /* 0x01c0000602007988 */ /* 0x0001e80008000409 */
[----:B------:R1:W-:Y:S04]  /*126e0*/  STS.U16 [R2+UR9+0x1b800], R10 ;  /* 0x01b8000a02007988 */ /* 0x0003e80008000409 */
[----:B------:R2:W-:Y:S04]  /*126f0*/  STS.U16 [R2+UR9+0x1b000], R14 ;  /* 0x01b0000e02007988 */ /* 0x0005e80008000409 */
[----:B0-----:R-:W3:Y:S04]  /*12700*/  LDL.LU.64 R6, [R1+0x1e0] ;  /* 0x0001e00001067983 */ /* 0x001ee80000300a00 */
[----:B-1----:R-:W4:Y:S04]  /*12710*/  LDL.LU.64 R10, [R1+0x1d0] ;  /* 0x0001d000010a7983 */ /* 0x002f280000300a00 */
[----:B------:R0:W-:Y:S04]  /*12720*/  STS.U16 [R2+UR9+0x1a800], R18 ;  /* 0x01a8001202007988 */ /* 0x0001e80008000409 */
[----:B--2---:R-:W2:Y:S04]  /*12730*/  LDL.LU.64 R14, [R1+0x1c0] ;  /* 0x0001c000010e7983 */ /* 0x004ea80000300a00 */
[----:B------:R1:W-:Y:S04]  /*12740*/  STS.U16 [R2+UR9+0x1a000], R22 ;  /* 0x01a0001602007988 */ /* 0x0003e80008000409 */
[----:B0-----:R-:W2:Y:S04]  /*12750*/  LDL.LU.64 R18, [R1+0x1b0] ;  /* 0x0001b00001127983 */ /* 0x001ea80000300a00 */
[----:B------:R0:W-:Y:S04]  /*12760*/  STS.U16 [R2+UR9+0x19800], R26 ;  /* 0x0198001a02007988 */ /* 0x0001e80008000409 */
[----:B-1----:R-:W2:Y:S04]  /*12770*/  LDL.LU.64 R22, [R1+0x1a0] ;  /* 0x0001a00001167983 */ /* 0x002ea80000300a00 */
[----:B------:R1:W-:Y:S04]  /*12780*/  STS.U16 [R2+UR9+0x19000], R30 ;  /* 0x0190001e02007988 */ /* 0x0003e80008000409 */
[----:B0-----:R-:W2:Y:S04]  /*12790*/  LDL.LU.64 R26, [R1+0x190] ;  /* 0x00019000011a7983 */ /* 0x001ea80000300a00 */
[----:B-1----:R-:W2:Y:S04]  /*127a0*/  LDL.LU.64 R30, [R1+0x180] ;  /* 0x00018000011e7983 */ /* 0x002ea80000300a00 */
[----:B------:R-:W2:Y:S04]  /*127b0*/  LDL.LU.64 R34, [R1+0x170] ;  /* 0x0001700001227983 */ /* 0x000ea80000300a00 */
[----:B------:R-:W2:Y:S04]  /*127c0*/  LDL.LU.64 R38, [R1+0x160] ;  /* 0x0001600001267983 */ /* 0x000ea80000300a00 */
[----:B------:R-:W2:Y:S04]  /*127d0*/  LDL.LU.64 R42, [R1+0x150] ;  /* 0x00015000012a7983 */ /* 0x000ea80000300a00 */
[----:B------:R-:W2:Y:S04]  /*127e0*/  LDL.LU.64 R46, [R1+0x140] ;  /* 0x00014000012e7983 */ /* 0x000ea80000300a00 */
[----:B------:R-:W2:Y:S04]  /*127f0*/  LDL.LU.64 R50, [R1+0x130] ;  /* 0x0001300001327983 */ /* 0x000ea80000300a00 */
[----:B------:R0:W-:Y:S04]  /*12800*/  STS.U16 [R2+UR9+0x15800], R58 ;  /* 0x0158003a02007988 */ /* 0x0001e80008000409 */
[----:B------:R-:W2:Y:S04]  /*12810*/  LDL.LU.64 R54, [R1+0x120] ;  /* 0x0001200001367983 */ /* 0x000ea80000300a00 */
[----:B------:R-:W-:Y:S04]  /*12820*/  STS.U16 [R2+UR9+0x14c00], R63 ;  /* 0x014c003f02007988 */ /* 0x000fe80008000409 */
[----:B------:R1:W-:Y:S04]  /*12830*/  STS.U16 [R2+UR9+0x15000], R62 ;  /* 0x0150003e02007988 */ /* 0x0003e80008000409 */
[----:B0-----:R-:W2:Y:S04]  /*12840*/  LDL.LU.64 R58, [R1+0x110] ;  /* 0x00011000013a7983 */ /* 0x001ea80000300a00 */
[----:B------:R-:W-:Y:S04]  /*12850*/  STS.U16 [R2+UR9+0x14400], R67 ;  /* 0x0144004302007988 */ /* 0x000fe80008000409 */
[----:B------:R0:W-:Y:S04]  /*12860*/  STS.U16 [R2+UR9+0x14800], R66 ;  /* 0x0148004202007988 */ /* 0x0001e80008000409 */
[----:B-1----:R-:W2:Y:S04]  /*12870*/  LDL.LU.64 R62, [R1+0x100] ;  /* 0x00010000013e7983 */ /* 0x002ea80000300a00 */
        /* <DEDUP_REMOVED lines=9> */
[----:B-1----:R-:W2:Y:S04]  /*12910*/  LDL.LU.64 R78, [R1+0xc0] ;  /* 0x0000c000014e7983 */ /* 0x002ea80000300a00 */
[----:B------:R-:W2:Y:S01]  /*12920*/  LDL.LU.64 R82, [R1+0xb0] ;  /* 0x0000b00001527983 */ /* 0x000ea20000300a00 */
[----:B------:R-:W-:Y:S01]  /*12930*/  IMAD.WIDE R56, R123, 0x2, R56 ;  /* 0x000000027b387825 */ /* 0x000fe200078e0238 */
[----:B------:R-:W-:-:S03]  /*12940*/  PRMT R111, RZ, 0x7610, R111 ;  /* 0x00007610ff6f7816 */ /* 0x000fc6000000006f */
[----:B------:R-:W-:-:S04]  /*12950*/  IMAD.WIDE R52, R123, 0x2, R52 ;  /* 0x000000027b347825 */ /* 0x000fc800078e0234 */
[----:B------:R-:W-:-:S04]  /*12960*/  IMAD.WIDE R48, R123, 0x2, R48 ;  /* 0x000000027b307825 */ /* 0x000fc800078e0230 */
[----:B------:R-:W-:-:S04]  /*12970*/  IMAD.WIDE R114, R123, 0x2, R114 ;  /* 0x000000027b727825 */ /* 0x000fc800078e0272 */
[C---:B------:R-:W-:Y:S01]  /*12980*/  IMAD.WIDE R108, R123.reuse, 0x2, R108 ;  /* 0x000000027b6c7825 */ /* 0x040fe200078e026c */
[----:B------:R0:W2:Y:S03]  /*12990*/  @!P0 LDG.E.U16 R111, desc[UR20][R114.64] ;  /* 0x00000014726f8981 */ /* 0x0000a6000c1e1500 */
[----:B------:R-:W-:-:S04]  /*129a0*/  IMAD.WIDE R112, R123, 0x2, R112 ;  /* 0x000000027b707825 */ /* 0x000fc800078e0270 */
[----:B------:R-:W-:-:S04]  /*129b0*/  IMAD.WIDE R116, R123, 0x2, R116 ;  /* 0x000000027b747825 */ /* 0x000fc800078e0274 */
[----:B------:R-:W-:-:S04]  /*129c0*/  IMAD.WIDE R120, R123, 0x2, R120 ;  /* 0x000000027b787825 */ /* 0x000fc800078e0278 */
[----:B---3--:R-:W-:-:S04]  /*129d0*/  IMAD.WIDE R6, R123, 0x2, R6 ;  /* 0x000000027b067825 */ /* 0x008fc800078e0206 */
[----:B----4-:R-:W-:-:S04]  /*129e0*/  IMAD.WIDE R10, R123, 0x2, R10 ;  /* 0x000000027b0a7825 */ /* 0x010fc800078e020a */
[----:B--2---:R-:W-:-:S04]  /*129f0*/  IMAD.WIDE R14, R123, 0x2, R14 ;  /* 0x000000027b0e7825 */ /* 0x004fc800078e020e */
        /* <DEDUP_REMOVED lines=42> */
[----:B------:R-:W-:Y:S04]  /*12ca0*/  STL [R1+0x49c], R56 ;  /* 0x00049c3801007387 */ /* 0x000fe80000100800 */
[----:B------:R-:W-:Y:S04]  /*12cb0*/  STL [R1+0x498], R57 ;  /* 0x0004983901007387 */ /* 0x000fe80000100800 */
[----:B------:R-:W-:Y:S04]  /*12cc0*/  STL [R1+0x4a4], R52 ;  /* 0x0004a43401007387 */ /* 0x000fe80000100800 */
[----:B------:R-:W-:Y:S04]  /*12cd0*/  STL [R1+0x4a0], R53 ;  /* 0x0004a03501007387 */ /* 0x000fe80000100800 */
[----:B------:R-:W-:Y:S04]  /*12ce0*/  STL [R1+0x4a8], R49 ;  /* 0x0004a83101007387 */ /* 0x000fe80000100800 */
[----:B-1----:R-:W0:Y:S04]  /*12cf0*/  LDL.LU.64 R114, [R1+0x608] ;  /* 0x0006080001727983 */ /* 0x002e280000300a00 */
[----:B------:R1:W-:Y:S01]  /*12d00*/  STS.U16 [R2+UR9+0x12800], R125 ;  /* 0x0128007d02007988 */ /* 0x0003e20008000409 */
[----:B------:R-:W-:-:S02]  /*12d10*/  PRMT R118, RZ, 0x7610, R118 ;  /* 0x00007610ff767816 */ /* 0x000fc40000000076 */
[----:B------:R-:W-:-:S04]  /*12d20*/  PRMT R119, RZ, 0x7610, R119 ;  /* 0x00007610ff777816 */ /* 0x000fc80000000077 */
[----:B------:R-:W2:Y:S01]  /*12d30*/  @!P0 LDG.E.U16 R118, desc[UR20][R116.64] ;  /* 0x0000001474768981 */ /* 0x000ea2000c1e1500 */
[----:B-1----:R-:W-:-:S03]  /*12d40*/  PRMT R125, RZ, 0x7610, R125 ;  /* 0x00007610ff7d7816 */ /* 0x002fc6000000007d */
[----:B------:R-:W3:Y:S04]  /*12d50*/  @!P0 LDG.E.U16 R119, desc[UR20][R120.64] ;  /* 0x0000001478778981 */ /* 0x000ee8000c1e1500 */
[----:B------:R-:W4:Y:S01]  /*12d60*/  @!P0 LDG.E.U16 R125, desc[UR20][R60.64] ;  /* 0x000000143c7d8981 */ /* 0x000f22000c1e1500 */
[----:B0-----:R-:W-:Y:S02]  /*12d70*/  PRMT R114, RZ, 0x7610, R114 ;  /* 0x00007610ff727816 */ /* 0x001fe40000000072 */
[----:B------:R-:W-:-:S04]  /*12d80*/  PRMT R115, RZ, 0x7610, R115 ;  /* 0x00007610ff737816 */ /* 0x000fc80000000073 */
[----:B------:R0:W2:Y:S04]  /*12d90*/  @!P0 LDG.E.U16 R114, desc[UR20][R108.64] ;  /* 0x000000146c728981 */ /* 0x0000a8000c1e1500 */
[----:B------:R1:W2:Y:S04]  /*12da0*/  @!P0 LDG.E.U16 R115, desc[UR20][R112.64] ;  /* 0x0000001470738981 */ /* 0x0002a8000c1e1500 */
[----:B------:R-:W0:Y:S04]  /*12db0*/  LDL.LU.64 R108, [R1+0x600] ;  /* 0x00060000016c7983 */ /* 0x000e280000300a00 */
[----:B------:R-:W1:Y:S04]  /*12dc0*/  LDL.LU.64 R112, [R1+0x5f8] ;  /* 0x0005f80001707983 */ /* 0x000e680000300a00 */
[----:B------:R-:W2:Y:S04]  /*12dd0*/  LDL.LU.64 R116, [R1+0x5f0] ;  /* 0x0005f00001747983 */ /* 0x000ea80000300a00 */
[----:B------:R-:W3:Y:S01]  /*12de0*/  LDL.LU.64 R120, [R1+0x5e8] ;  /* 0x0005e80001787983 */ /* 0x000ee20000300a00 */
[----:B------:R-:W-:-:S02]  /*12df0*/  PRMT R86, RZ, 0x7610, R86 ;  /* 0x00007610ff567816 */ /* 0x000fc40000000056 */
[----:B------:R-:W-:Y:S02]  /*12e00*/  PRMT R87, RZ, 0x7610, R87 ;  /* 0x00007610ff577816 */ /* 0x000fe40000000057 */
[----:B------:R-:W-:Y:S01]  /*12e10*/  PRMT R90, RZ, 0x7610, R90 ;  /* 0x00007610ff5a7816 */ /* 0x000fe2000000005a */
[C---:B------:R-:W-:Y:S01]  /*12e20*/  IMAD.WIDE R44, R123.reuse, 0x2, R44 ;  /* 0x000000027b2c7825 */ /* 0x040fe200078e022c */
[----:B------:R-:W-:Y:S01]  /*12e30*/  PRMT R91, RZ, 0x7610, R91 ;  /* 0x00007610ff5b7816 */ /* 0x000fe2000000005b */
[----:B------:R-:W3:Y:S01]  /*12e40*/  @!P0 LDG.E.U16 R86, desc[UR20][R56.64] ;  /* 0x0000001438568981 */ /* 0x000ee2000c1e1500 */
        /* <DEDUP_REMOVED lines=11> */
[----:B------:R-:W3:Y:S02]  /*12f00*/  @!P0 LDG.E.U16 R91, desc[UR20][R44.64] ;  /* 0x000000142c5b8981 */ /* 0x000ee4000c1e1500 */
[C---:B------:R-:W-:Y:S01]  /*12f10*/  IMAD.WIDE R28, R123.reuse, 0x2, R28 ;  /* 0x000000027b1c7825 */ /* 0x040fe200078e021c */
[----:B------:R-:W-:Y:S01]  /*12f20*/  PRMT R106, RZ, 0x7610, R106 ;  /* 0x00007610ff6a7816 */ /* 0x000fe2000000006a */
[----:B------:R-:W3:Y:S02]  /*12f30*/  @!P0 LDG.E.U16 R94, desc[UR20][R40.64] ;  /* 0x00000014285e8981 */ /* 0x000ee4000c1e1500 */
[C---:B------:R-:W-:Y:S01]  /*12f40*/  IMAD.WIDE R24, R123.reuse, 0x2, R24 ;  /* 0x000000027b187825 */ /* 0x040fe200078e0218 */
[----:B------:R-:W-:Y:S01]  /*12f50*/  PRMT R107, RZ, 0x7610, R107 ;  /* 0x00007610ff6b7816 */ /* 0x000fe2000000006b */
[----:B----4-:R4:W-:Y:S02]  /*12f60*/  STS.U16 [R2+UR9+0x1c400], R125 ;  /* 0x01c4007d02007988 */ /* 0x0109e40008000409 */
[C---:B------:R-:W-:Y:S01]  /*12f70*/  IMAD.WIDE R20, R123.reuse, 0x2, R20 ;  /* 0x000000027b147825 */ /* 0x040fe200078e0214 */
[----:B------:R-:W-:Y:S01]  /*12f80*/  PRMT R110, RZ, 0x7610, R110 ;  /* 0x00007610ff6e7816 */ /* 0x000fe2000000006e */
[----:B------:R-:W3:Y:S02]  /*12f90*/  @!P0 LDG.E.U16 R95, desc[UR20][R36.64] ;  /* 0x00000014245f8981 */ /* 0x000ee4000c1e1500 */
[----:B------:R-:W-:-:S02]  /*12fa0*/  IMAD.WIDE R16, R123, 0x2, R16 ;  /* 0x000000027b107825 */ /* 0x000fc400078e0210 */
[----:B------:R-:W3:Y:S02]  /*12fb0*/  @!P0 LDG.E.U16 R98, desc[UR20][R32.64] ;  /* 0x0000001420628981 */ /* 0x000ee4000c1e1500 */
[C---:B------:R-:W-:Y:S01]  /*12fc0*/  IMAD.WIDE R12, R123.reuse, 0x2, R12 ;  /* 0x000000027b0c7825 */ /* 0x040fe200078e020c */
[----:B----4-:R-:W-:Y:S01]  /*12fd0*/  PRMT R125, RZ, 0x7610, R125 ;  /* 0x00007610ff7d7816 */ /* 0x010fe2000000007d */
[----:B------:R-:W4:Y:S02]  /*12fe0*/  @!P0 LDG.E.U16 R99, desc[UR20][R28.64] ;  /* 0x000000141c638981 */ /* 0x000f24000c1e1500 */
[C---:B------:R-:W-:Y:S02]  /*12ff0*/  IMAD.WIDE R4, R123.reuse, 0x2, R4 ;  /* 0x000000027b047825 */ /* 0x040fe400078e0204 */
[----:B------:R-:W4:Y:S02]  /*13000*/  @!P0 LDG.E.U16 R102, desc[UR20][R24.64] ;  /* 0x0000001418668981 */ /* 0x000f24000c1e1500 */
[----:B------:R-:W-:-:S02]  /*13010*/  IMAD.WIDE R8, R123, 0x2, R8 ;  /* 0x000000027b087825 */ /* 0x000fc400078e0208 */
[----:B------:R-:W4:Y:S04]  /*13020*/  @!P0 LDG.E.U16 R103, desc[UR20][R20.64] ;  /* 0x0000001414678981 */ /* 0x000f28000c1e1500 */
[----:B------:R-:W4:Y:S01]  /*13030*/  @!P0 LDG.E.U16 R106, desc[UR20][R16.64] ;  /* 0x00000014106a8981 */ /* 0x000f22000c1e1500 */
[----:B------:R-:W-:-:S03]  /*13040*/  PRMT R85, RZ, 0x7610, R85 ;  /* 0x00007610ff557816 */ /* 0x000fc60000000055 */
[----:B------:R-:W4:Y:S01]  /*13050*/  @!P0 LDG.E.U16 R107, desc[UR20][R12.64] ;  /* 0x000000140c6b8981 */ /* 0x000f22000c1e1500 */
[----:B------:R-:W-:-:S03]  /*13060*/  PRMT R84, RZ, 0x7610, R84 ;  /* 0x00007610ff547816 */ /* 0x000fc60000000054 */
[----:B------:R-:W4:Y:S01]  /*13070*/  @!P0 LDG.E.U16 R110, desc[UR20][R8.64] ;  /* 0x00000014086e8981 */ /* 0x000f22000c1e1500 */
[----:B------:R-:W-:-:S03]  /*13080*/  PRMT R89, RZ, 0x7610, R89 ;  /* 0x00007610ff597816 */ /* 0x000fc60000000059 */
[----:B------:R-:W4:Y:S01]  /*13090*/  @!P0 LDG.E.U16 R125, desc[UR20][R4.64] ;  /* 0x00000014047d8981 */ /* 0x000f22000c1e1500 */
[----:B------:R-:W-:Y:S02]  /*130a0*/  PRMT R88, RZ, 0x7610, R88 ;  /* 0x00007610ff587816 */ /* 0x000fe40000000058 */
        /* <DEDUP_REMOVED lines=19> */
[----:B------:R-:W4:Y:S01]  /*131e0*/  @!P0 LDG.E.U16 R104, desc[UR20][R42.64] ;  /* 0x000000142a688981 */ /* 0x000f22000c1e1500 */
[----:B0-----:R-:W-:-:S02]  /*131f0*/  PRMT R109, RZ, 0x7610, R109 ;  /* 0x00007610ff6d7816 */ /* 0x001fc4000000006d */
[----:B------:R-:W-:Y:S02]  /*13200*/  PRMT R108, RZ, 0x7610, R108 ;  /* 0x00007610ff6c7816 */ /* 0x000fe4000000006c */
[----:B-1----:R-:W-:Y:S02]  /*13210*/  PRMT R113, RZ, 0x7610, R113 ;  /* 0x00007610ff717816 */ /* 0x002fe40000000071 */
[----:B------:R-:W-:Y:S01]  /*13220*/  PRMT R112, RZ, 0x7610, R112 ;  /* 0x00007610ff707816 */ /* 0x000fe20000000070 */
[----:B------:R-:W4:Y:S01]  /*13230*/  @!P0 LDG.E.U16 R109, desc[UR20][R30.64] ;  /* 0x000000141e6d8981 */ /* 0x000f22000c1e1500 */
[----:B--2---:R-:W-:Y:S02]  /*13240*/  PRMT R117, RZ, 0x7610, R117 ;  /* 0x00007610ff757816 */ /* 0x004fe40000000075 */
[----:B------:R-:W-:Y:S01]  /*13250*/  PRMT R116, RZ, 0x7610, R116 ;  /* 0x00007610ff747816 */ /* 0x000fe20000000074 */
[----:B------:R-:W2:Y:S01]  /*13260*/  @!P0 LDG.E.U16 R108, desc[UR20][R34.64] ;  /* 0x00000014226c8981 */ /* 0x000ea2000c1e1500 */
[----:B---3--:R-:W-:-:S02]  /*13270*/  PRMT R120, RZ, 0x7610, R120 ;  /* 0x00007610ff787816 */ /* 0x008fc40000000078 */
[----:B------:R-:W-:Y:S01]  /*13280*/  PRMT R121, RZ, 0x7610, R121 ;  /* 0x00007610ff797816 */ /* 0x000fe20000000079 */
[----:B------:R-:W3:Y:S04]  /*13290*/  @!P0 LDG.E.U16 R113, desc[UR20][R22.64] ;  /* 0x0000001416718981 */ /* 0x000ee8000c1e1500 */
[----:B------:R-:W2:Y:S04]  /*132a0*/  @!P0 LDG.E.U16 R120, desc[UR20][R6.64] ;  /* 0x0000001406788981 */ /* 0x000ea8000c1e1500 */
[----:B------:R-:W3:Y:S04]  /*132b0*/  @!P0 LDG.E.U16 R121, desc[UR20][R10.64] ;  /* 0x000000140a798981 */ /* 0x000ee8000c1e1500 */
[----:B------:R-:W3:Y:S04]  /*132c0*/  @!P0 LDG.E.U16 R112, desc[UR20][R26.64] ;  /* 0x000000141a708981 */ /* 0x000ee8000c1e1500 */
[----:B------:R-:W3:Y:S04]  /*132d0*/  @!P0 LDG.E.U16 R117, desc[UR20][R14.64] ;  /* 0x000000140e758981 */ /* 0x000ee8000c1e1500 */
[----:B------:R-:W3:Y:S04]  /*132e0*/  @!P0 LDG.E.U16 R116, desc[UR20][R18.64] ;  /* 0x0000001412748981 */ /* 0x000ee8000c1e1500 */
[----:B------:R-:W3:Y:S04]  /*132f0*/  LDL.LU.64 R6, [R1+0x5e0] ;  /* 0x0005e00001067983 */ /* 0x000ee80000300a00 */
        /* <DEDUP_REMOVED lines=32> */
[----:B----4-:R1:W-:Y:S04]  /*13500*/  STS.U16 [R2+UR9+0x1e400], R99 ;  /* 0x01e4006302007988 */ /* 0x0103e80008000409 */
[----:B------:R4:W-:Y:S04]  /*13510*/  STS.U16 [R2+UR9+0x1e800], R102 ;  /* 0x01e8006602007988 */ /* 0x0009e80008000409 */
[----:B0-----:R-:W3:Y:S04]  /*13520*/  LDL.LU R98, [R1+0x52c] ;  /* 0x00052c0001627983 */ /* 0x001ee80000300800 */
[----:B-1----:R-:W3:Y:S04]  /*13530*/  LDL.LU R99, [R1+0x528] ;  /* 0x0005280001637983 */ /* 0x002ee80000300800 */
[----:B----4-:R-:W4:Y:S04]  /*13540*/  LDL.LU R102, [R1+0x524] ;  /* 0x0005240001667983 */ /* 0x010f280000300800 */
[----:B------:R0:W-:Y:S04]  /*13550*/  STS.U16 [R2+UR9+0x1ec00], R103 ;  /* 0x01ec006702007988 */ /* 0x0001e80008000409 */
[----:B------:R1:W-:Y:S04]  /*13560*/  STS.U16 [R2+UR9+0x1f000], R106 ;  /* 0x01f0006a02007988 */ /* 0x0003e80008000409 */
[----:B------:R1:W-:Y:S04]  /*13570*/  STS.U16 [R2+UR9+0x1f400], R107 ;  /* 0x01f4006b02007988 */ /* 0x0003e80008000409 */
[----:B0-----:R-:W4:Y:S04]  /*13580*/  LDL.LU R103, [R1+0x520] ;  /* 0x0005200001677983 */ /* 0x001f280000300800 */
[----:B-1----:R-:W4:Y:S04]  /*13590*/  LDL.LU R106, [R1+0x51c] ;  /* 0x00051c00016a7983 */ /* 0x002f280000300800 */
[----:B------:R-:W4:Y:S04]  /*135a0*/  LDL.LU R107, [R1+0x518] ;  /* 0x00051800016b7983 */ /* 0x000f280000300800 */
[----:B------:R0:W-:Y:S04]  /*135b0*/  STS.U16 [R2+UR9+0x1f800], R110 ;  /* 0x01f8006e02007988 */ /* 0x0001e80008000409 */
[----:B------:R-:W-:Y:S04]  /*135c0*/  STS.U16 [R2+UR9+0x1fc00], R125 ;  /* 0x01fc007d02007988 */ /* 0x000fe80008000409 */
[----:B------:R1:W-:Y:S04]  /*135d0*/  STS.U16 [R3+UR9+0x10200], R111 ;  /* 0x0102006f03007988 */ /* 0x0003e80008000409 */
[----:B0-----:R-:W4:Y:S04]  /*135e0*/  LDL.LU R110, [R1+0x514] ;  /* 0x00051400016e7983 */ /* 0x001f280000300800 */
[----:B------:R0:W-:Y:S04]  /*135f0*/  STS.U16 [R3+UR9+0x10600], R114 ;  /* 0x0106007203007988 */ /* 0x0001e80008000409 */
[----:B-1----:R-:W4:Y:S04]  /*13600*/  LDL.LU R111, [R1+0x510] ;  /* 0x00051000016f7983 */ /* 0x002f280000300800 */
[----:B------:R1:W-:Y:S04]  /*13610*/  STS.U16 [R3+UR9+0x10a00], R115 ;  /* 0x010a007303007988 */ /* 0x0003e80008000409 */
[----:B0-----:R-:W4:Y:S04]  /*13620*/  LDL.LU R114, [R1+0x50c] ;  /* 0x00050c0001727983 */ /* 0x001f280000300800 */
[----:B------:R0:W-:Y:S04]  /*13630*/  STS.U16 [R3+UR9+0x10e00], R118 ;  /* 0x010e007603007988 */ /* 0x0001e80008000409 */
[----:B-1----:R-:W4:Y:S04]  /*13640*/  LDL.LU R115, [R1+0x508] ;  /* 0x0005080001737983 */ /* 0x002f280000300800 */
[----:B------:R1:W-:Y:S04]  /*13650*/  STS.U16 [R3+UR9+0x11200], R119 ;  /* 0x0112007703007988 */ /* 0x0003e80008000409 */
[----:B0-----:R-:W4:Y:S04]  /*13660*/  LDL.LU R118, [R1+0x504] ;  /* 0x0005040001767983 */ /* 0x001f280000300800 */
[----:B------:R-:W-:Y:S04]  /*13670*/  STS.U16 [R3+UR9+0x15e00], R85 ;  /* 0x015e005503007988 */ /* 0x000fe80008000409 */
[----:B-1----:R-:W4:Y:S04]  /*13680*/  LDL.LU R119, [R1+0x500] ;  /* 0x0005000001777983 */ /* 0x002f280000300800 */
        /* <DEDUP_REMOVED lines=11> */
[----:B--2---:R0:W-:Y:S04]  /*13740*/  STS.U16 [R3+UR9+0x11600], R120 ;  /* 0x0116007803007988 */ /* 0x0041e80008000409 */
[----:B---3--:R1:W-:Y:S04]  /*13750*/  STS.U16 [R3+UR9+0x11a00], R121 ;  /* 0x011a007903007988 */ /* 0x0083e80008000409 */
[----:B0-----:R-:W2:Y:S04]  /*13760*/  LDL.LU R120, [R1+0x4fc] ;  /* 0x0004fc0001787983 */ /* 0x001ea80000300800 */
[----:B-1----:R-:W2:Y:S04]  /*13770*/  LDL.LU R121, [R1+0x4f8] ;  /* 0x0004f80001797983 */ /* 0x002ea80000300800 */
[----:B------:R-:W3:Y:S04]  /*13780*/  LDL.LU.64 R84, [R1+0xa0] ;  /* 0x0000a00001547983 */ /* 0x000ee80000300a00 */
[----:B------:R-:W2:Y:S04]  /*13790*/  LDL.LU.64 R88, [R1+0x90] ;  /* 0x0000900001587983 */ /* 0x000ea80000300a00 */
[----:B------:R-:W4:Y:S04]  /*137a0*/  LDL.LU.64 R92, [R1+0x80] ;  /* 0x00008000015c7983 */ /* 0x000f280000300a00 */
[----:B------:R-:W4:Y:S04]  /*137b0*/  LDL.LU.64 R96, [R1+0x70] ;  /* 0x0000700001607983 */ /* 0x000f280000300a00 */
[----:B------:R-:W4:Y:S04]  /*137c0*/  LDL.LU.64 R100, [R1+0x60] ;  /* 0x0000600001647983 */ /* 0x000f280000300a00 */
[----:B------:R-:W-:Y:S04]  /*137d0*/  STS.U16 [R3+UR9+0x12e00], R109 ;  /* 0x012e006d03007988 */ /* 0x000fe80008000409 */
[----:B------:R0:W-:Y:S04]  /*137e0*/  STS.U16 [R3+UR9+0x13200], R108 ;  /* 0x0132006c03007988 */ /* 0x0001e80008000409 */
[----:B------:R-:W4:Y:S04]  /*137f0*/  LDL.LU.64 R104, [R1+0x50] ;  /* 0x0000500001687983 */ /* 0x000f280000300a00 */
[----:B------:R-:W-:Y:S04]  /*13800*/  STS.U16 [R3+UR9+0x12600], R113 ;  /* 0x0126007103007988 */ /* 0x000fe80008000409 */
[----:B------:R1:W-:Y:S04]  /*13810*/  STS.U16 [R3+UR9+0x12a00], R112 ;  /* 0x012a007003007988 */ /* 0x0003e80008000409 */
[----:B0-----:R-:W4:Y:S04]  /*13820*/  LDL.LU.64 R108, [R1+0x40] ;  /* 0x00004000016c7983 */ /* 0x001f280000300a00 */
[----:B------:R-:W-:Y:S04]  /*13830*/  STS.U16 [R3+UR9+0x11e00], R117 ;  /* 0x011e007503007988 */ /* 0x000fe80008000409 */
[----:B------:R0:W-:Y:S04]  /*13840*/  STS.U16 [R3+UR9+0x12200], R116 ;  /* 0x0122007403007988 */ /* 0x0001e80008000409 */
[----:B-1----:R-:W4:Y:S04]  /*13850*/  LDL.LU.64 R112, [R1+0x30] ;  /* 0x0000300001707983 */ /* 0x002f280000300a00 */
[----:B0-----:R-:W4:Y:S01]  /*13860*/  LDL.LU.64 R116, [R1+0x8] ;  /* 0x0000080001747983 */ /* 0x001f220000300a00 */
        /* <DEDUP_REMOVED lines=8> */
[----:B------:R-:W-:Y:S01]  /*138f0*/  PRMT R65, RZ, 0x7610, R65 ;  /* 0x00007610ff417816 */ /* 0x000fe20000000041 */
[----:B---3--:R-:W-:-:S04]  /*13900*/  IMAD.WIDE R84, R123, 0x2, R84 ;  /* 0x000000027b547825 */ /* 0x008fc800078e0254 */
[C---:B--2---:R-:W-:Y:S01]  /*13910*/  IMAD.WIDE R88, R123.reuse, 0x2, R88 ;  /* 0x000000027b587825 */ /* 0x044fe200078e0258 */
[----:B------:R0:W2:Y:S03]  /*13920*/  @!P0 LDG.E.U16 R49, desc[UR20][R84.64] ;  /* 0x0000001454318981 */ /* 0x0000a6000c1e1500 */
[C---:B----4-:R-:W-:Y:S01]  /*13930*/  IMAD.WIDE R92, R123.reuse, 0x2, R92 ;  /* 0x000000027b5c7825 */ /* 0x050fe200078e025c */
[----:B------:R1:W3:Y:S03]  /*13940*/  @!P0 LDG.E.U16 R52, desc[UR20][R88.64] ;  /* 0x0000001458348981 */ /* 0x0002e6000c1e1500 */
[C---:B------:R-:W-:Y:S01]  /*13950*/  IMAD.WIDE R96, R123.reuse, 0x2, R96 ;  /* 0x000000027b607825 */ /* 0x040fe200078e0260 */
[----:B------:R4:W2:Y:S03]  /*13960*/  @!P0 LDG.E.U16 R53, desc[UR20][R92.64] ;  /* 0x000000145c358981 */ /* 0x0008a6000c1e1500 */
[C---:B------:R-:W-:Y:S01]  /*13970*/  IMAD.WIDE R100, R123.reuse, 0x2, R100 ;  /* 0x000000027b647825 */ /* 0x040fe200078e0264 */
[----:B------:R0:W2:Y:S04]  /*13980*/  @!P0 LDG.E.U16 R56, desc[UR20][R96.64] ;  /* 0x0000001460388981 */ /* 0x0000a8000c1e1500 */
[----:B------:R0:W2:Y:S01]  /*13990*/  @!P0 LDG.E.U16 R57, desc[UR20][R100.64] ;  /* 0x0000001464398981 */ /* 0x0000a2000c1e1500 */
[----:B------:R-:W-:-:S05]  /*139a0*/  IMAD.WIDE R104, R123, 0x2, R104 ;  /* 0x000000027b687825 */ /* 0x000fca00078e0268 */
[----:B------:R0:W2:Y:S01]  /*139b0*/  @!P0 LDG.E.U16 R60, desc[UR20][R104.64] ;  /* 0x00000014683c8981 */ /* 0x0000a2000c1e1500 */
[----:B------:R-:W-:-:S05]  /*139c0*/  IMAD.WIDE R108, R123, 0x2, R108 ;  /* 0x000000027b6c7825 */ /* 0x000fca00078e026c */
[----:B------:R0:W2:Y:S01]  /*139d0*/  @!P0 LDG.E.U16 R61, desc[UR20][R108.64] ;  /* 0x000000146c3d8981 */ /* 0x0000a2000c1e1500 */
[----:B------:R-:W-:-:S05]  /*139e0*/  IMAD.WIDE R112, R123, 0x2, R112 ;  /* 0x000000027b707825 */ /* 0x000fca00078e0270 */
[----:B------:R0:W2:Y:S01]  /*139f0*/  @!P0 LDG.E.U16 R64, desc[UR20][R112.64] ;  /* 0x0000001470408981 */ /* 0x0000a2000c1e1500 */
        /* <DEDUP_REMOVED lines=10> */
[----:B------:R1:W2:Y:S04]  /*13aa0*/  @!P0 LDG.E.U16 R65, desc[UR20][R116.64] ;  /* 0x0000001474418981 */ /* 0x0002a8000c1e1500 */
[----:B0-----:R-:W2:Y:S04]  /*13ab0*/  LDL.LU.64 R84, [R1+0x4f0] ;  /* 0x0004f00001547983 */ /* 0x001ea80000300a00 */
[----:B------:R-:W1:Y:S04]  /*13ac0*/  LDL.LU.64 R88, [R1+0x4e8] ;  /* 0x0004e80001587983 */ /* 0x000e680000300a00 */
[----:B------:R-:W4:Y:S04]  /*13ad0*/  LDL.LU.64 R92, [R1+0x4e0] ;  /* 0x0004e000015c7983 */ /* 0x000f280000300a00 */
[----:B------:R-:W3:Y:S04]  /*13ae0*/  LDL.LU.64 R96, [R1+0x4d8] ;  /* 0x0004d80001607983 */ /* 0x000ee80000300a00 */
[----:B------:R-:W3:Y:S04]  /*13af0*/  LDL.LU.64 R100, [R1+0x4d0] ;  /* 0x0004d00001647983 */ /* 0x000ee80000300a00 */
[----:B------:R-:W3:Y:S04]  /*13b00*/  LDL.LU.64 R104, [R1+0x4c8] ;  /* 0x0004c80001687983 */ /* 0x000ee80000300a00 */
[----:B------:R-:W3:Y:S04]  /*13b10*/  LDL.LU.64 R108, [R1+0x4c0] ;  /* 0x0004c000016c7983 */ /* 0x000ee80000300a00 */
[----:B------:R-:W3:Y:S04]  /*13b20*/  LDL.LU.64 R112, [R1+0x4b8] ;  /* 0x0004b80001707983 */ /* 0x000ee80000300a00 */
[----:B------:R-:W3:Y:S01]  /*13b30*/  LDL.LU.64 R116, [R1+0x4b0] ;  /* 0x0004b00001747983 */ /* 0x000ee20000300a00 */
[----:B------:R-:W-:Y:S01]  /*13b40*/  PRMT R68, RZ, 0x7610, R68 ;  /* 0x00007610ff447816 */ /* 0x000fe20000000044 */
[----:B------:R-:W-:Y:S01]  /*13b50*/  IMAD.WIDE R118, R123, 0x2, R118 ;  /* 0x000000027b767825 */ /* 0x000fe200078e0276 */
[----:B------:R-:W-:-:S02]  /*13b60*/  PRMT R69, RZ, 0x7610, R69 ;  /* 0x00007610ff457816 */ /* 0x000fc40000000045 */
        /* <DEDUP_REMOVED lines=13> */
[----:B------:R-:W3:Y:S02]  /*13c40*/  @!P0 LDG.E.U16 R73, desc[UR20][R106.64] ;  /* 0x000000146a498981 */ /* 0x000ee4000c1e1500 */
[----:B------:R-:W-:-:S02]  /*13c50*/  IMAD.WIDE R98, R123, 0x2, R98 ;  /* 0x000000027b627825 */ /* 0x000fc400078e0262 */
[----:B------:R-:W3:Y:S02]  /*13c60*/  @!P0 LDG.E.U16 R76, desc[UR20][R102.64] ;  /* 0x00000014664c8981 */ /* 0x000ee4000c1e1500 */
[C---:B------:R-:W-:Y:S02]  /*13c70*/  IMAD.WIDE R94, R123.reuse, 0x2, R94 ;  /* 0x000000027b5e7825 */ /* 0x040fe400078e025e */
[----:B------:R-:W3:Y:S02]  /*13c80*/  @!P0 LDG.E.U16 R77, desc[UR20][R98.64] ;  /* 0x00000014624d8981 */ /* 0x000ee4000c1e1500 */
[C---:B------:R-:W-:Y:S02]  /*13c90*/  IMAD.WIDE R90, R123.reuse, 0x2, R90 ;  /* 0x000000027b5a7825 */ /* 0x040fe400078e025a */
[----:B------:R-:W3:Y:S02]  /*13ca0*/  @!P0 LDG.E.U16 R80, desc[UR20][R94.64] ;  /* 0x000000145e508981 */ /* 0x000ee4000c1e1500 */
[----:B------:R-:W-:-:S02]  /*13cb0*/  IMAD.WIDE R86, R123, 0x2, R86 ;  /* 0x000000027b567825 */ /* 0x000fc400078e0256 */
[----:B------:R-:W3:Y:S02]  /*13cc0*/  @!P0 LDG.E.U16 R81, desc[UR20][R90.64] ;  /* 0x000000145a518981 */ /* 0x000ee4000c1e1500 */
        /* <DEDUP_REMOVED lines=12> */
[----:B------:R-:W-:Y:S01]  /*13d90*/  IMAD.WIDE R34, R123, 0x2, R34 ;  /* 0x000000027b227825 */ /* 0x000fe200078e0222 */
[----:B------:R-:W-:-:S03]  /*13da0*/  PRMT R0, RZ, 0x7610, R0 ;  /* 0x00007610ff007816 */ /* 0x000fc60000000000 */
[----:B------:R-:W-:Y:S01]  /*13db0*/  IMAD.WIDE R30, R123, 0x2, R30 ;  /* 0x000000027b1e7825 */ /* 0x000fe200078e021e */
[----:B------:R-:W-:-:S03]  /*13dc0*/  PRMT R122, RZ, 0x7610, R122 ;  /* 0x00007610ff7a7816 */ /* 0x000fc6000000007a */
[----:B------:R-:W-:Y:S01]  /*13dd0*/  IMAD.WIDE R26, R123, 0x2, R26 ;  /* 0x000000027b1a7825 */ /* 0x000fe200078e021a */
[----:B------:R-:W-:-:S03]  /*13de0*/  PRMT R124, RZ, 0x7610, R124 ;  /* 0x00007610ff7c7816 */ /* 0x000fc6000000007c */
[----:B------:R-:W-:-:S04]  /*13df0*/  IMAD.WIDE R22, R123, 0x2, R22 ;  /* 0x000000027b167825 */ /* 0x000fc800078e0216 */
[----:B------:R-:W-:-:S04]  /*13e00*/  IMAD.WIDE R18, R123, 0x2, R18 ;  /* 0x000000027b127825 */ /* 0x000fc800078e0212 */
[----:B------:R-:W-:-:S04]  /*13e10*/  IMAD.WIDE R14, R123, 0x2, R14 ;  /* 0x000000027b0e7825 */ /* 0x000fc800078e020e */
[C---:B------:R-:W-:Y:S01]  /*13e20*/  IMAD.WIDE R10, R123.reuse, 0x2, R10 ;  /* 0x000000027b0a7825 */ /* 0x040fe200078e020a */
[----:B------:R-:W3:Y:S03]  /*13e30*/  @!P0 LDG.E.U16 R0, desc[UR20][R14.64] ;  /* 0x000000140e008981 */ /* 0x000ee6000c1e1500 */
[----:B------:R-:W-:Y:S01]  /*13e40*/  IMAD.WIDE R6, R123, 0x2, R6 ;  /* 0x000000027b067825 */ /* 0x000fe200078e0206 */
[----:B------:R-:W3:Y:S04]  /*13e50*/  @!P0 LDG.E.U16 R122, desc[UR20][R10.64] ;  /* 0x000000140a7a8981 */ /* 0x000ee8000c1e1500 */
[----:B------:R-:W3:Y:S01]  /*13e60*/  @!P0 LDG.E.U16 R124, desc[UR20][R6.64] ;  /* 0x00000014067c8981 */ /* 0x000ee2000c1e1500 */
[----:B--2---:R-:W-:-:S02]  /*13e70*/  PRMT R84, RZ, 0x7610, R84 ;  /* 0x00007610ff547816 */ /* 0x004fc40000000054 */
[----:B------:R-:W-:Y:S02]  /*13e80*/  PRMT R85, RZ, 0x7610, R85 ;  /* 0x00007610ff557816 */ /* 0x000fe40000000055 */
[----:B-1----:R-:W-:Y:S02]  /*13e90*/  PRMT R88, RZ, 0x7610, R88 ;  /* 0x00007610ff587816 */ /* 0x002fe40000000058 */
[----:B------:R-:W-:Y:S01]  /*13ea0*/  PRMT R89, RZ, 0x7610, R89 ;  /* 0x00007610ff597816 */ /* 0x000fe20000000059 */
[----:B------:R-:W2:Y:S01]  /*13eb0*/  @!P0 LDG.E.U16 R84, desc[UR20][R86.64] ;  /* 0x0000001456548981 */ /* 0x000ea2000c1e1500 */
[----:B----4-:R-:W-:Y:S02]  /*13ec0*/  PRMT R92, RZ, 0x7610, R92 ;  /* 0x00007610ff5c7816 */ /* 0x010fe4000000005c */
[----:B------:R-:W-:Y:S01]  /*13ed0*/  PRMT R93, RZ, 0x7610, R93 ;  /* 0x00007610ff5d7816 */ /* 0x000fe2000000005d */
[----:B------:R-:W4:Y:S01]  /*13ee0*/  @!P0 LDG.E.U16 R85, desc[UR20][R82.64] ;  /* 0x0000001452558981 */ /* 0x000f22000c1e1500 */
[----:B---3--:R-:W-:-:S02]  /*13ef0*/  PRMT R96, RZ, 0x7610, R96 ;  /* 0x00007610ff607816 */ /* 0x008fc40000000060 */
[----:B------:R-:W-:Y:S01]  /*13f00*/  PRMT R97, RZ, 0x7610, R97 ;  /* 0x00007610ff617816 */ /* 0x000fe20000000061 */
[----:B------:R-:W3:Y:S01]  /*13f10*/  @!P0 LDG.E.U16 R88, desc[UR20][R78.64] ;  /* 0x000000144e588981 */ /* 0x000ee2000c1e1500 */
[----:B------:R-:W-:Y:S02]  /*13f20*/  PRMT R100, RZ, 0x7610, R100 ;  /* 0x00007610ff647816 */ /* 0x000fe40000000064 */
[----:B------:R-:W-:Y:S01]  /*13f30*/  PRMT R101, RZ, 0x7610, R101 ;  /* 0x00007610ff657816 */ /* 0x000fe20000000065 */
[----:B------:R-:W3:Y:S01]  /*13f40*/  @!P0 LDG.E.U16 R89, desc[UR20][R74.64] ;  /* 0x000000144a598981 */ /* 0x000ee2000c1e1500 */
[----:B------:R-:W-:Y:S02]  /*13f50*/  PRMT R104, RZ, 0x7610, R104 ;  /* 0x00007610ff687816 */ /* 0x000fe40000000068 */
[----:B------:R-:W-:Y:S01]  /*13f60*/  PRMT R105, RZ, 0x7610, R105 ;  /* 0x00007610ff697816 */ /* 0x000fe20000000069 */
[----:B------:R-:W3:Y:S01]  /*13f70*/  @!P0 LDG.E.U16 R92, desc[UR20][R70.64] ;  /* 0x00000014465c8981 */ /* 0x000ee2000c1e1500 */
[----:B------:R-:W-:-:S03]  /*13f80*/  PRMT R108, RZ, 0x7610, R108 ;  /* 0x00007610ff6c7816 */ /* 0x000fc6000000006c */
        /* <DEDUP_REMOVED lines=10> */
[----:B------:R-:W3:Y:S04]  /*14030*/  @!P0 LDG.E.U16 R104, desc[UR20][R46.64] ;  /* 0x000000142e688981 */ /* 0x000ee8000c1e1500 */
[----:B------:R-:W3:Y:S04]  /*14040*/  @!P0 LDG.E.U16 R105, desc[UR20][R42.64] ;  /* 0x000000142a698981 */ /* 0x000ee8000c1e1500 */
[----:B------:R-:W3:Y:S04]  /*14050*/  @!P0 LDG.E.U16 R108, desc[UR20][R38.64] ;  /* 0x00000014266c8981 */ /* 0x000ee8000c1e1500 */
[----:B------:R-:W3:Y:S04]  /*14060*/  @!P0 LDG.E.U16 R109, desc[UR20][R34.64] ;  /* 0x00000014226d8981 */ /* 0x000ee8000c1e1500 */
[----:B------:R-:W3:Y:S04]  /*14070*/  @!P0 LDG.E.U16 R112, desc[UR20][R30.64] ;  /* 0x000000141e708981 */ /* 0x000ee8000c1e1500 */
[----:B------:R-:W3:Y:S04]  /*14080*/  @!P0 LDG.E.U16 R113, desc[UR20][R26.64] ;  /* 0x000000141a718981 */ /* 0x000ee8000c1e1500 */
[----:B------:R-:W3:Y:S04]  /*14090*/  @!P0 LDG.E.U16 R116, desc[UR20][R22.64] ;  /* 0x0000001416748981 */ /* 0x000ee8000c1e1500 */
[----:B------:R-:W3:Y:S01]  /*140a0*/  @!P0 LDG.E.U16 R117, desc[UR20][R18.64] ;  /* 0x0000001412758981 */ /* 0x000ee2000c1e1500 */
[----:B------:R-:W-:Y:S01]  /*140b0*/  PRMT R125, RZ, 0x7610, R125 ;  /* 0x00007610ff7d7816 */ /* 0x000fe2000000007d */
[----:B------:R-:W-:-:S02]  /*140c0*/  IMAD.WIDE R120, R123, 0x2, R120 ;  /* 0x000000027b787825 */ /* 0x000fc400078e0278 */
[----:B------:R0:W-:Y:S04]  /*140d0*/  STS.U16 [R3+UR9+0x16600], R49 ;  /* 0x0166003103007988 */ /* 0x0001e80008000409 */
[----:B------:R1:W-:Y:S04]  /*140e0*/  STS.U16 [R3+UR9+0x16a00], R52 ;  /* 0x016a003403007988 */ /* 0x0003e80008000409 */
[----:B------:R1:W-:Y:S04]  /*140f0*/  STS.U16 [R3+UR9+0x16e00], R53 ;  /* 0x016e003503007988 */ /* 0x0003e80008000409 */
[----:B0-----:R0:W5:Y:S04]  /*14100*/  LDL.LU R49, [R1+0x4a8] ;  /* 0x0004a80001317983 */ /* 0x0011680000300800 */
[----:B-1----:R0:W5:Y:S04]  /*14110*/  LDL.LU R52, [R1+0x4a4] ;  /* 0x0004a40001347983 */ /* 0x0021680000300800 */
[----:B------:R0:W5:Y:S04]  /*14120*/  LDL.LU R53, [R1+0x4a0] ;  /* 0x0004a00001357983 */ /* 0x0001680000300800 */
[----:B------:R1:W-:Y:S04]  /*14130*/  STS.U16 [R3+UR9+0x17200], R56 ;  /* 0x0172003803007988 */ /* 0x0003e80008000409 */
[----:B------:R0:W-:Y:S04]  /*14140*/  STS.U16 [R3+UR9+0x17600], R57 ;  /* 0x0176003903007988 */ /* 0x0001e80008000409 */
[----:B------:R0:W-:Y:S04]  /*14150*/  STS.U16 [R3+UR9+0x17a00], R60 ;  /* 0x017a003c03007988 */ /* 0x0001e80008000409 */
[----:B-1----:R1:W5:Y:S04]  /*14160*/  LDL.LU R56, [R1+0x49c] ;  /* 0x00049c0001387983 */ /* 0x0023680000300800 */
[----:B0-----:R1:W5:Y:S04]  /*14170*/  LDL.LU R57, [R1+0x498] ;  /* 0x0004980001397983 */ /* 0x0013680000300800 */
[----:B------:R-:W3:Y:S04]  /*14180*/  @!P0 LDG.E.U16 R125, desc[UR20][R120.64] ;  /* 0x00000014787d8981 */ /* 0x000ee8000c1e1500 */
[----:B------:R1:W5:Y:S04]  /*14190*/  LDL.LU R60, [R1+0x494] ;  /* 0x00049400013c7983 */ /* 0x0003680000300800 */
        /* <DEDUP_REMOVED lines=20> */
[----:B-1----:R1:W5:Y:S04]  /*142e0*/  LDL.LU R80, [R1+0x46c] ;  /* 0x00046c0001507983 */ /* 0x0023680000300800 */
[----:B0-----:R1:W5:Y:S04]  /*142f0*/  LDL.LU R81, [R1+0x468] ;  /* 0x0004680001517983 */ /* 0x0013680000300800 */
[----:B------:R-:W-:Y:S04]  /*14300*/  STS.U16 [R3+UR9+0x1f200], R0 ;  /* 0x01f2000003007988 */ /* 0x000fe80008000409 */
[----:B------:R-:W-:Y:S04]  /*14310*/  STS.U16 [R3+UR9+0x1f600], R122 ;  /* 0x01f6007a03007988 */ /* 0x000fe80008000409 */
[----:B------:R-:W-:Y:S04]  /*14320*/  STS.U16 [R3+UR9+0x1fa00], R124 ;  /* 0x01fa007c03007988 */ /* 0x000fe80008000409 */
[----:B--2---:R0:W-:Y:S04]  /*14330*/  STS.U16 [R3+UR9+0x1aa00], R84 ;  /* 0x01aa005403007988 */ /* 0x0041e80008000409 */
[----:B----4-:R2:W-:Y:S04]  /*14340*/  STS.U16 [R3+UR9+0x1ae00], R85 ;  /* 0x01ae005503007988 */ /* 0x0105e80008000409 */
[----:B---3--:R3:W-:Y:S04]  /*14350*/  STS.U16 [R3+UR9+0x1b200], R88 ;  /* 0x01b2005803007988 */ /* 0x0087e80008000409 */
[----:B0-----:R1:W5:Y:S04]  /*14360*/  LDL.LU R84, [R1+0x464] ;  /* 0x0004640001547983 */ /* 0x0013680000300800 */
[----:B--2---:R1:W5:Y:S04]  /*14370*/  LDL.LU R85, [R1+0x460] ;  /* 0x0004600001557983 */ /* 0x0043680000300800 */
[----:B---3--:R1:W5:Y:S04]  /*14380*/  LDL.LU R88, [R1+0x45c] ;  /* 0x00045c0001587983 */ /* 0x0083680000300800 */
[----:B------:R0:W-:Y:S04]  /*14390*/  STS.U16 [R3+UR9+0x1b600], R89 ;  /* 0x01b6005903007988 */ /* 0x0001e80008000409 */
[----:B------:R2:W-:Y:S04]  /*143a0*/  STS.U16 [R3+UR9+0x1ba00], R92 ;  /* 0x01ba005c03007988 */ /* 0x0005e80008000409 */
[----:B------:R3:W-:Y:S04]  /*143b0*/  STS.U16 [R3+UR9+0x1be00], R93 ;  /* 0x01be005d03007988 */ /* 0x0007e80008000409 */
        /* <DEDUP_REMOVED lines=27> */
[----:B------:R1:W5:Y:S04]  /*14570*/  LDL.LU R0, [R1+0x41c] ;  /* 0x00041c0001007983 */ /* 0x0003680000300800 */
[----:B------:R1:W5:Y:S04]  /*14580*/  LDL.LU R122, [R1+0x418] ;  /* 0x00041800017a7983 */ /* 0x0003680000300800 */
[----:B------:R1:W5:Y:S04]  /*14590*/  LDL.LU R124, [R1+0x414] ;  /* 0x00041400017c7983 */ /* 0x0003680000300800 */
[----:B------:R1:W-:Y:S01]  /*145a0*/  STS.U16 [R3+UR9+0x1fe00], R125 ;  /* 0x01fe007d03007988 */ /* 0x0003e20008000409 */
[----:B------:R0:W-:Y:S06]  /*145b0*/  MEMBAR.ALL.CTA ;  /* 0x0000000000007992 */ /* 0x0001ec0000008000 */
[----:B0-----:R-:W0:Y:S01]  /*145c0*/  FENCE.VIEW.ASYNC.S ;  /* 0x00000000000073c6 */ /* 0x001e220000000000 */
[----:B------:R-:W-:-:S04]  /*145d0*/  ULEA UR11, UR18, UR9, 0x3 ;  /* 0x00000009120b7291 */ /* 0x000fc8000f8e18ff */
[----:B------:R-:W-:Y:S01]  /*145e0*/  UIADD3 UR11, UPT, UPT, UR11, 0x28000, URZ ;  /* 0x000280000b0b7890 */ /* 0x000fe2000fffe0ff */
[----:B0-----:R-:W-:Y:S06]  /*145f0*/  BAR.SYNC.DEFER_BLOCKING 0x0 ;  /* 0x0000000000007b1d */ /* 0x001fec0000010000 */
[----:B-1----:R-:W-:Y:S05]  /*14600*/  @P2 BRA `(.L_x_9) ;  /* 0x0000000000882947 */ /* 0x002fea0003800000 */
[----:B------:R-:W-:Y:S02]  /*14610*/  UIADD3 UR19, UPT, UPT, UR8, 0x100, URZ ;  /* 0x0000010008137890 */ /* 0x000fe4000fffe0ff */
[----:B------:R-:W-:Y:S02]  /*14620*/  UIADD3 UR50, UPT, UPT, UR8, 0x100, URZ ;  /* 0x0000010008327890 */ /* 0x000fe4000fffe0ff */
[----:B------:R-:W-:Y:S01]  /*14630*/  UIADD3 UR51, UPT, UPT, UR8, 0x100, URZ ;  /* 0x0000010008337890 */ /* 0x000fe2000fffe0ff */
[----:B------:R-:W-:Y:S01]  /*14640*/  UMOV UR16, 0x0 ;  /* 0x0000000000107882 */ /* 0x000fe20000000000 */
[----:B------:R-:W-:Y:S01]  /*14650*/  UMOV UR17, 0x8408010 ;  /* 0x0840801000117882 */ /* 0x000fe20000000000 */
[----:B------:R-:W-:Y:S01]  /*14660*/  UMOV UR13, 0x40004040 ;  /* 0x40004040000d7882 */ /* 0x000fe20000000000 */
[----:B------:R-:W-:Y:S02]  /*14670*/  UIADD3 UR56, UPT, UPT, UR8, 0x100, URZ ;  /* 0x0000010008387890 */ /* 0x000fe4000fffe0ff */
[----:B------:R0:W-:Y:S01]  /*14680*/  UTCHMMA gdesc[UR14], gdesc[UR12], tmem[UR8], tmem[UR16], idesc[UR17], UPT ;  /* 0x00ff100c0e0075ea */ /* 0x0001e2000b800008 */
[----:B------:R-:W-:Y:S01]  /*14690*/  UMOV UR42, 0x0 ;  /* 0x00000000002a7882 */ /* 0x000fe20000000000 */
[----:B------:R-:W-:Y:S01]  /*146a0*/  UMOV UR43, 0x8408010 ;  /* 0x08408010002b7882 */ /* 0x000fe20000000000 */
[----:B------:R-:W-:Y:S01]  /*146b0*/  UMOV UR44, 0x0 ;  /* 0x00000000002c7882 */ /* 0x000fe20000000000 */
[----:B------:R-:W-:Y:S01]  /*146c0*/  UMOV UR45, 0x8408010 ;  /* 0x08408010002d7882 */ /* 0x000fe20000000000 */
        /* <DEDUP_REMOVED lines=11> */
[----:B------:R-:W-:Y:S01]  /*14780*/  UMOV UR6, UR11 ;  /* 0x0000000b00067c82 */ /* 0x000fe20008000000 */
[----:B------:R-:W-:Y:S01]  /*14790*/  UMOV UR7, URZ ;  /* 0x000000ff00077c82 */ /* 0x000fe20008000000 */
[----:B------:R0:W-:Y:S01]  /*147a0*/  UTCHMMA gdesc[UR14], gdesc[UR34], tmem[UR19], tmem[UR48], idesc[UR49], UPT ;  /* 0x00ff30220e0075ea */ /* 0x0001e2000b800013 */
[----:B------:R-:W-:Y:S01]  /*147b0*/  UMOV UR58, 0x0 ;  /* 0x00000000003a7882 */ /* 0x000fe20000000000 */
[----:B------:R-:W-:Y:S01]  /*147c0*/  UMOV UR59, 0x8408010 ;  /* 0x08408010003b7882 */ /* 0x000fe20000000000 */
[----:B------:R0:W-:Y:S01]  /*147d0*/  UTCHMMA gdesc[UR24], gdesc[UR36], tmem[UR50], tmem[UR52], idesc[UR53], UPT ;  /* 0x00ff3424180075ea */ /* 0x0001e2000b800032 */
[----:B------:R-:W-:Y:S01]  /*147e0*/  UMOV UR4, UR6 ;  /* 0x0000000600047c82 */ /* 0x000fe20008000000 */
[----:B------:R0:W-:Y:S01]  /*147f0*/  UTCHMMA gdesc[UR26], gdesc[UR38], tmem[UR51], tmem[UR54], idesc[UR55], UPT ;  /* 0x00ff36261a0075ea */ /* 0x0001e2000b800033 */
[----:B------:R0:W-:Y:S01]  /*14800*/  UTCHMMA gdesc[UR30], gdesc[UR40], tmem[UR56], tmem[UR58], idesc[UR59], UPT ;  /* 0x00ff3a281e0075ea */ /* 0x0001e2000b800038 */
[----:B------:R0:W-:Y:S01]  /*14810*/  UTCBAR [UR4], URZ ;  /* 0x000000ff040073e9 */ /* 0x0001e200080000ff */
[----:B------:R-:W-:Y:S01]  /*14820*/  NOP ;  /* 0x0000000000007918 */ /* 0x000fe20000000000 */
.L_x_9:
[----:B------:R-:W2:Y:S01]  /*14830*/  LDL.LU R125, [R1+0x3a0] ;  /* 0x0003a000017d7983 */ /* 0x000ea20000300800 */
[----:B------:R-:W-:Y:S01]  /*14840*/  UIADD3 UR18, UPT, UPT, UR18, 0x1, URZ ;  /* 0x0000000112127890 */ /* 0x000fe2000fffe0ff */
[----:B-----5:R-:W-:-:S03]  /*14850*/  VIADD R122, R122, 0xffffffc0 ;  /* 0xffffffc07a7a7836 */ /* 0x020fc60000000000 */
[----:B------:R-:W-:-:S04]  /*14860*/  UISETP.GT.AND UP1, UPT, UR18, 0x1, UPT ;  /* 0x000000011200788c */ /* 0x000fc8000bf24270 */
[----:B0-----:R-:W-:Y:S02]  /*14870*/  USEL UR4, URZ, 0x1, !UP1 ;  /* 0x00000001ff047887 */ /* 0x001fe4000c800000 */
[----:B------:R-:W-:Y:S02]  /*14880*/  USEL UR18, UR18, URZ, !UP1 ;  /* 0x000000ff12127287 */ /* 0x000fe4000c800000 */
[----:B------:R-:W-:-:S03]  /*14890*/  ULOP3.LUT UR6, UR5, UR4, URZ, 0x3c, !UPT ;  /* 0x0000000405067292 */ /* 0x000fc6000f8e3cff */
[----:B------:R-:W-:-:S04]  /*148a0*/  UMOV UR4, UR5 ;  /* 0x0000000500047c82 */ /* 0x000fc80008000000 */
[----:B------:R-:W-:Y:S01]  /*148b0*/  UMOV UR5, UR6 ;  /* 0x0000000600057c82 */ /* 0x000fe20008000000 */
[----:B--2---:R-:W-:-:S05]  /*148c0*/  VIADD R125, R125, 0xffffffff ;  /* 0xffffffff7d7d7836 */ /* 0x004fca0000000000 */
[----:B------:R1:W-:Y:S01]  /*148d0*/  STL [R1+0x3a0], R125 ;  /* 0x0003a07d01007387 */ /* 0x0003e20000100800 */
[----:B------:R-:W-:-:S13]  /*148e0*/  ISETP.NE.U32.AND P0, PT, R125, RZ, PT ;  /* 0x000000ff7d00720c */ /* 0x000fda0003f05070 */
[----:B-1----:R-:W-:Y:S05]  /*148f0*/  @P0 BRA `(.L_x_10) ;  /* 0xffffffac00080947 */ /* 0x002fea000383ffff */
.L_x_7:
[----:B-----5:R-:W2:Y:S01]  /*14900*/  LDL.LU R122, [R1+0x3a8] ;  /* 0x0003a800017a7983 */ /* 0x020ea20000300800 */
[----:B------:R-:W1:Y:S03]  /*14910*/  LDCU UR5, c[0x0][0x39c] ;  /* 0x00007380ff0577ac */ /* 0x000e660008000800 */
[----:B------:R-:W3:Y:S01]  /*14920*/  LDL R125, [R1+0x3a4] ;  /* 0x0003a400017d7983 */ /* 0x000ee20000100800 */
[----:B0-----:R-:W0:Y:S01]  /*14930*/  LDCU.128 UR12, c[0x0][0x390] ;  /* 0x00007200ff0c77ac */ /* 0x001e220008000c00 */
[----:B------:R-:W4:Y:S02]  /*14940*/  S2R R124, SR_TID.X ;  /* 0x00000000007c7919 */ /* 0x000f240000002100 */
[----:B----4-:R-:W-:Y:S02]  /*14950*/  LOP3.LUT R3, R124, 0x7f, RZ, 0xc0, !PT ;  /* 0x0000007f7c037812 */ /* 0x010fe400078ec0ff */
[----:B--2---:R-:W-:-:S02]  /*14960*/  ISETP.GE.AND P0, PT, R122, 0x40, PT ;  /* 0x000000407a00780c */ /* 0x004fc40003f06270 */
[----:B------:R-:W-:-:S04]  /*14970*/  SHF.R.U32.HI R122, RZ, 0x7, R124 ;  /* 0x00000007ff7a7819 */ /* 0x000fc8000001167c */
[----:B------:R-:W-:-:S04]  /*14980*/  SGXT.U32 R122, R122, 0x1 ;  /* 0x000000017a7a781a */ /* 0x000fc80000000000 */
[C-C-:B---3--:R-:W-:Y:S02]  /*14990*/  LOP3.LUT R4, R125.reuse, 0x3e, R122.reuse, 0xfe, !PT ;  /* 0x0000003e7d047812 */ /* 0x148fe400078efe7a */
[----:B------:R-:W-:-:S03]  /*149a0*/  LOP3.LUT R2, R125, 0x3c, R122, 0xfe, !PT ;  /* 0x0000003c7d027812 */ /* 0x000fc600078efe7a */
[----:B------:R2:W-:Y:S04]  /*149b0*/  STL [R1+0x238], R4 ;  /* 0x0002380401007387 */ /* 0x0005e80000100800 */
[----:B------:R3:W-:Y:S01]  /*149c0*/  STL [R1+0x234], R2 ;  /* 0x0002340201007387 */ /* 0x0007e20000100800 */
[C-C-:B------:R-:W-:Y:S02]  /*149d0*/  LOP3.LUT R5, R125.reuse, 0x36, R122.reuse, 0xfe, !PT ;  /* 0x000000367d057812 */ /* 0x140fe400078efe7a */
[C-C-:B--2---:R-:W-:Y:S02]  /*149e0*/  LOP3.LUT R4, R125.reuse, 0x3a, R122.reuse, 0xfe, !PT ;  /* 0x0000003a7d047812 */ /* 0x144fe400078efe7a */
[----:B---3--:R-:W-:-:S03]  /*149f0*/  LOP3.LUT R2, R125, 0x38, R122, 0xfe, !PT ;  /* 0x000000387d027812 */ /* 0x008fc600078efe7a */
[----:B------:R2:W-:Y:S04]  /*14a00*/  STL [R1+0x230], R4 ;  /* 0x0002300401007387 */ /* 0x0005e80000100800 */
[----:B------:R3:W-:Y:S01]  /*14a10*/  STL [R1+0x22c], R2 ;  /* 0x00022c0201007387 */ /* 0x0007e20000100800 */
[----:B--2---:R-:W-:-:S03]  /*14a20*/  LOP3.LUT R4, R125, 0x34, R122, 0xfe, !PT ;  /* 0x000000347d047812 */ /* 0x004fc600078efe7a */
[----:B------:R2:W-:Y:S01]  /*14a30*/  STL [R1+0x228], R5 ;  /* 0x0002280501007387 */ /* 0x0005e20000100800 */
[----:B---3--:R-:W-:-:S03]  /*14a40*/  LOP3.LUT R2, R125, 0x32, R122, 0xfe, !PT ;  /* 0x000000327d027812 */ /* 0x008fc600078efe7a */
[----:B------:R3:W-:Y:S04]  /*14a50*/  STL [R1+0x224], R4 ;  /* 0x0002240401007387 */ /* 0x0007e80000100800 */
[----:B------:R4:W-:Y:S01]  /*14a60*/  STL [R1+0x220], R2 ;  /* 0x0002200201007387 */ /* 0x0009e20000100800 */
[C-C-:B--2---:R-:W-:Y:S02]  /*14a70*/  LOP3.LUT R5, R125.reuse, 0x30, R122.reuse, 0xfe, !PT ;  /* 0x000000307d057812 */ /* 0x144fe400078efe7a */
[----:B---3--:R-:W-:-:S03]  /*14a80*/  LOP3.LUT R4, R125, 0x2e, R122, 0xfe, !PT ;  /* 0x0000002e7d047812 */ /* 0x008fc600078efe7a */
[----:B------:R2:W-:Y:S01]  /*14a90*/  STL [R1+0x21c], R5 ;  /* 0x00021c0501007387 */ /* 0x0005e20000100800 */
[----:B----4-:R-:W-:-:S03]  /*14aa0*/  LOP3.LUT R2, R125, 0x2c, R122, 0xfe, !PT ;  /* 0x0000002c7d027812 */ /* 0x010fc600078efe7a */
[----:B------:R3:W-:Y:S04]  /*14ab0*/  STL [R1+0x218], R4 ;  /* 0x0002180401007387 */ /* 0x0007e80000100800 */
[----:B------:R4:W-:Y:S01]  /*14ac0*/  STL [R1+0x214], R2 ;  /* 0x0002140201007387 */ /* 0x0009e20000100800 */
[C-C-:B--2---:R-:W-:Y:S02]  /*14ad0*/  LOP3.LUT R5, R125.reuse, 0x2a, R122.reuse, 0xfe, !PT ;  /* 0x0000002a7d057812 */ /* 0x144fe400078efe7a */
[C-C-:B---3--:R-:W-:Y:S02]  /*14ae0*/  LOP3.LUT R4, R125.reuse, 0x28, R122.reuse, 0xfe, !PT ;  /* 0x000000287d047812 */ /* 0x148fe400078efe7a */
[----:B----4-:R-:W-:Y:S01]  /*14af0*/  LOP3.LUT R2, R125, 0x26, R122, 0xfe, !PT ;  /* 0x000000267d027812 */ /* 0x010fe200078efe7a */
[----:B------:R2:W-:Y:S04]  /*14b00*/  STL [R1+0x210], R5 ;  /* 0x0002100501007387 */ /* 0x0005e80000100800 */
[----:B------:R2:W-:Y:S04]  /*14b10*/  STL [R1+0x208], R2 ;  /* 0x0002080201007387 */ /* 0x0005e80000100800 */
[----:B------:R2:W-:Y:S01]  /*14b20*/  STL [R1+0x20c], R4 ;  /* 0x00020c0401007387 */ /* 0x0005e20000100800 */
[----:B------:R-:W-:-:S02]  /*14b30*/  LOP3.LUT R124, R124, 0x80, RZ, 0xc0, !PT ;  /* 0x000000807c7c7812 */ /* 0x000fc400078ec0ff */
[----:B------:R-:W-:Y:S01]  /*14b40*/  LOP3.LUT R0, R125, R122, RZ, 0xfc, !PT ;  /* 0x0000007a7d007212 */ /* 0x000fe200078efcff */
[----:B01----:R-:W-:Y:S06]  /*14b50*/  @!P0 BRA `(.L_x_11) ;  /* 0x0000000000108947 */ /* 0x003fec0003800000 */
[----:B------:R-:W-:-:S06]  /*14b60*/  USHF.L.U32 UR4, UR4, 0x1f, URZ ;  /* 0x0000001f04047899 */ /* 0x000fcc00080006ff */
[----:B--2---:R-:W-:-:S04]  /*14b70*/  IMAD.U32 R2, RZ, RZ, UR4 ;  /* 0x00000004ff027e24 */ /* 0x004fc8000f8e00ff */
[----:B------:R-:W0:Y:S02]  /*14b80*/  SYNCS.PHASECHK.TRANS64.TRYWAIT P0, [UR11], R2 ;  /* 0x00000002ff0075a7 */ /* 0x000e24000800110b */
[----:B0-----:R-:W-:Y:S05]  /*14b90*/  @!P0 BRA `(.L_x_12) ;  /* 0x000000a400208947 */ /* 0x001fea0003800000 */
.L_x_11:
[----:B------:R-:W3:Y:S01]  /*14ba0*/  LDL R70, [R1+0x3ac] ;  /* 0x0003ac0001467983 */ /* 0x000ee20000100800 */
[----:B--2---:R-:W0:Y:S01]  /*14bb0*/  S2R R4, SR_TID.X ;  /* 0x0000000000047919 */ /* 0x004e220000002100 */
[----:B------:R-:W-:Y:S01]  /*14bc0*/  BAR.SYNC.DEFER_BLOCKING 0x0 ;  /* 0x0000000000007b1d */ /* 0x000fe20000010000 */
[----:B------:R-:W-:-:S05]  /*14bd0*/  LEA R124, R124, UR9, 0x5 ;  /* 0x000000097c7c7c11 */ /* 0x000fca000f8e28ff */
[----:B------:R-:W1:Y:S01]  /*14be0*/  LDCU UR4, c[0x0][0x3b4] ;  /* 0x00007680ff0477ac */ /* 0x000e620008000800 */
[----:B------:R-:W2:Y:S01]  /*14bf0*/  LDL.LU R68, [R1+0x3a4] ;  /* 0x0003a40001447983 */ /* 0x000ea20000300800 */
[----:B------:R-:W4:Y:S01]  /*14c00*/  LDCU UR6, c[0x0][0x39c] ;  /* 0x00007380ff0677ac */ /* 0x000f220008000800 */
[----:B------:R-:W5:Y:S01]  /*14c10*/  LDCU UR7, c[0x0][0x39c] ;  /* 0x00007380ff0777ac */ /* 0x000f620008000800 */
[----:B------:R-:W0:Y:S02]  /*14c20*/  @!P1 SYNCS.CCTL.IV [UR9+0x28000] ;  /* 0x02800000ff0099b1 */ /* 0x000e240008000009 */
[----:B0-----:R-:W-:Y:S01]  /*14c30*/  BAR.SYNC.DEFER_BLOCKING 0x0 ;  /* 0x0000000000007b1d */ /* 0x001fe20000010000 */
[----:B------:R-:W-:-:S04]  /*14c40*/  SHF.R.U32.HI R69, RZ, 0x7, R4 ;  /* 0x00000007ff457819 */ /* 0x000fc80000011604 */
[----:B------:R-:W-:Y:S01]  /*14c50*/  SGXT.U32 R69, R69, 0x1 ;  /* 0x000000014545781a */ /* 0x000fe20000000000 */
[----:B------:R-:W0:Y:S01]  /*14c60*/  LDTM.x64 R4, tmem[UR10] ;  /* 0x0000000a000479ee */ /* 0x000e220008340000 */
[----:B------:R-:W-:Y:S01]  /*14c70*/  IMAD R124, R3, 0x10, R124 ;  /* 0x00000010037c7824 */ /* 0x000fe200078e027c */
[----:B------:R-:W1:Y:S01]  /*14c80*/  @!P1 SYNCS.CCTL.IV [UR9+0x28008] ;  /* 0x02800800ff0099b1 */ /* 0x000e620008000009 */
[----:B0-----:R-:W-:Y:S02]  /*14c90*/  F2FP.F16.F32.PACK_AB R118, R6, R4 ;  /* 0x000000040676723e */ /* 0x001fe400000000ff */
[----:B------:R-:W-:Y:S02]  /*14ca0*/  F2FP.F16.F32.PACK_AB R120, R7, R5 ;  /* 0x000000050778723e */ /* 0x000fe400000000ff */
[----:B------:R-:W-:Y:S02]  /*14cb0*/  F2FP.F16.F32.PACK_AB R117, R10, R8 ;  /* 0x000000080a75723e */ /* 0x000fe400000000ff */
[----:B------:R-:W-:-:S02]  /*14cc0*/  F2FP.F16.F32.PACK_AB R121, R11, R9 ;  /* 0x000000090b79723e */ /* 0x000fc400000000ff */
[----:B------:R-:W-:Y:S02]  /*14cd0*/  F2FP.F16.F32.PACK_AB R116, R14, R12 ;  /* 0x0000000c0e74723e */ /* 0x000fe400000000ff */
[----:B------:R-:W-:Y:S02]  /*14ce0*/  F2FP.F16.F32.PACK_AB R122, R15, R13 ;  /* 0x0000000d0f7a723e */ /* 0x000fe400000000ff */
[----:B------:R-:W-:Y:S02]  /*14cf0*/  F2FP.F16.F32.PACK_AB R123, R19, R17 ;  /* 0x00000011137b723e */ /* 0x000fe400000000ff */
[----:B------:R-:W-:Y:S02]  /*14d00*/  F2FP.F16.F32.PACK_AB R119, R22, R20 ;  /* 0x000000141677723e */ /* 0x000fe400000000ff */
[C-C-:B--2---:R-:W-:Y:S02]  /*14d10*/  LOP3.LUT R2, R68.reuse, 0x24, R69.reuse, 0xfe, !PT ;  /* 0x0000002444027812 */ /* 0x144fe400078efe45 */
[----:B------:R-:W-:-:S02]  /*14d20*/  LOP3.LUT R72, R68, 0x22, R69, 0xfe, !PT ;  /* 0x0000002244487812 */ /* 0x000fc400078efe45 */
[C-C-:B------:R-:W-:Y:S01]  /*14d30*/  LOP3.LUT R71, R68.reuse, 0x20, R69.reuse, 0xfe, !PT ;  /* 0x0000002044477812 */ /* 0x140fe200078efe45 */
[----:B------:R0:W-:Y:S04]  /*14d40*/  STL [R1+0x204], R2 ;  /* 0x0002040201007387 */ /* 0x0001e80000100800 */
[----:B------:R2:W-:Y:S01]  /*14d50*/  STL [R1+0x200], R72 ;  /* 0x0002004801007387 */ /* 0x0005e20000100800 */
[----:B0-----:R-:W-:-:S03]  /*14d60*/  LOP3.LUT R2, R68, 0x1e, R69, 0xfe, !PT ;  /* 0x0000001e44027812 */ /* 0x001fc600078efe45 */
[----:B------:R0:W-:Y:S01]  /*14d70*/  STL [R1+0x1fc], R71 ;  /* 0x0001fc4701007387 */ /* 0x0001e20000100800 */
[----:B--2---:R-:W-:-:S03]  /*14d80*/  LOP3.LUT R72, R68, 0x1c, R69, 0xfe, !PT ;  /* 0x0000001c44487812 */ /* 0x004fc600078efe45 */
[----:B------:R2:W-:Y:S01]  /*14d90*/  STL [R1+0x1f8], R2 ;  /* 0x0001f80201007387 */ /* 0x0005e20000100800 */
[----:B0-----:R-:W-:-:S03]  /*14da0*/  LOP3.LUT R71, R68, 0x1a, R69, 0xfe, !PT ;  /* 0x0000001a44477812 */ /* 0x001fc600078efe45 */
[----:B------:R0:W-:Y:S01]  /*14db0*/  STL [R1+0x1f4], R72 ;  /* 0x0001f44801007387 */ /* 0x0001e20000100800 */
[----:B--2---:R-:W-:-:S03]  /*14dc0*/  LOP3.LUT R2, R68, 0x18, R69, 0xfe, !PT ;  /* 0x0000001844027812 */ /* 0x004fc600078efe45 */
[----:B------:R2:W-:Y:S04]  /*14dd0*/  STL [R1+0x1f0], R71 ;  /* 0x0001f04701007387 */ /* 0x0005e80000100800 */
[----:B------:R1:W-:Y:S01]  /*14de0*/  STL [R1+0x1ec], R2 ;  /* 0x0001ec0201007387 */ /* 0x0003e20000100800 */
[C-C-:B0-----:R-:W-:Y:S02]  /*14df0*/  LOP3.LUT R72, R68.reuse, 0x16, R69.reuse, 0xfe, !PT ;  /* 0x0000001644487812 */ /* 0x141fe400078efe45 */
[----:B--2---:R-:W-:-:S03]  /*14e00*/  LOP3.LUT R71, R68, 0x14, R69, 0xfe, !PT ;  /* 0x0000001444477812 */ /* 0x004fc600078efe45 */
[----:B------:R0:W-:Y:S01]  /*14e10*/  STL [R1+0x1e8], R72 ;  /* 0x0001e84801007387 */ /* 0x0001e20000100800 */
[----:B-1----:R-:W-:-:S03]  /*14e20*/  LOP3.LUT R2, R68, 0x12, R69, 0xfe, !PT ;  /* 0x0000001244027812 */ /* 0x002fc600078efe45 */
[----:B------:R1:W-:Y:S04]  /*14e30*/  STL [R1+0x1e4], R71 ;  /* 0x0001e44701007387 */ /* 0x0003e80000100800 */
[----:B------:R2:W-:Y:S01]  /*14e40*/  STL [R1+0x1e0], R2 ;  /* 0x0001e00201007387 */ /* 0x0005e20000100800 */
[C-C-:B0-----:R-:W-:Y:S02]  /*14e50*/  LOP3.LUT R72, R68.reuse, 0x10, R69.reuse, 0xfe, !PT ;  /* 0x0000001044487812 */ /* 0x141fe400078efe45 */
[----:B-1----:R-:W-:-:S03]  /*14e60*/  LOP3.LUT R71, R68, 0xe, R69, 0xfe, !PT ;  /* 0x0000000e44477812 */ /* 0x002fc600078efe45 */
[----:B------:R0:W-:Y:S01]  /*14e70*/  STL [R1+0x1dc], R72 ;  /* 0x0001dc4801007387 */ /* 0x0001e20000100800 */
[----:B--2---:R-:W-:-:S03]  /*14e80*/  LOP3.LUT R2, R68, 0xc, R69, 0xfe, !PT ;  /* 0x0000000c44027812 */ /* 0x004fc600078efe45 */
[----:B------:R1:W-:Y:S04]  /*14e90*/  STL [R1+0x1d8], R71 ;  /* 0x0001d84701007387 */ /* 0x0003e80000100800 */
[----:B------:R2:W-:Y:S01]  /*14ea0*/  STL [R1+0x1d4], R2 ;  /* 0x0001d40201007387 */ /* 0x0005e20000100800 */
[C-C-:B0-----:R-:W-:Y:S02]  /*14eb0*/  LOP3.LUT R72, R68.reuse, 0xa, R69.reuse, 0xfe, !PT ;  /* 0x0000000a44487812 */ /* 0x141fe400078efe45 */
[----:B-1----:R-:W-:-:S03]  /*14ec0*/  LOP3.LUT R71, R68, 0x8, R69, 0xfe, !PT ;  /* 0x0000000844477812 */ /* 0x002fc600078efe45 */
[----:B------:R-:W-:Y:S01]  /*14ed0*/  STL [R1+0x1d0], R72 ;  /* 0x0001d04801007387 */ /* 0x000fe20000100800 */
[----:B--2---:R-:W-:-:S03]  /*14ee0*/  LOP3.LUT R2, R68, 0x6, R69, 0xfe, !PT ;  /* 0x0000000644027812 */ /* 0x004fc600078efe45 */
[----:B------:R-:W-:Y:S01]  /*14ef0*/  STL [R1+0x1cc], R71 ;  /* 0x0001cc4701007387 */ /* 0x000fe20000100800 */
[----:B---3--:R-:W-:Y:S02]  /*14f00*/  ISETP.GE.AND P0, PT, R70, UR14, PT ;  /* 0x0000000e46007c0c */ /* 0x008fe4000bf06270 */
[----:B------:R-:W-:Y:S01]  /*14f10*/  LOP3.LUT R70, R68, 0x4, R69, 0xfe, !PT ;  /* 0x0000000444467812 */ /* 0x000fe200078efe45 */
[----:B------:R0:W-:Y:S04]  /*14f20*/  STL [R1+0x1c8], R2 ;  /* 0x0001c80201007387 */ /* 0x0001e80000100800 */
[----:B------:R1:W-:Y:S01]  /*14f30*/  STL [R1+0x470], R0 ;  /* 0x0004700001007387 */ /* 0x0003e20000100800 */
[----:B0-----:R-:W-:-:S03]  /*14f40*/  LOP3.LUT R2, R0, 0x42, RZ, 0xfc, !PT ;  /* 0x0000004200027812 */ /* 0x001fc600078efcff */
[----:B------:R-:W-:Y:S01]  /*14f50*/  STL [R1+0x1c4], R70 ;  /* 0x0001c44601007387 */ /* 0x000fe20000100800 */
[----:B-1----:R-:W-:-:S03]  /*14f60*/  LOP3.LUT R0, R68, 0x2, R69, 0xfe, !PT ;  /* 0x0000000244007812 */ /* 0x002fc600078efe45 */
[----:B------:R-:W-:Y:S04]  /*14f70*/  STL [R1+0x490], R124 ;  /* 0x0004907c01007387 */ /* 0x000fe80000100800 */
[----:B------:R0:W-:Y:S04]  /*14f80*/  STL [R1+0x1c0], R0 ;  /* 0x0001c00001007387 */ /* 0x0001e80000100800 */
[----:B------:R-:W-:Y:S04]  /*14f90*/  STL [R1+0x494], R118 ;  /* 0x0004947601007387 */ /* 0x000fe80000100800 */
[----:B------:R-:W-:Y:S01]  /*14fa0*/  STL [R1+0x484], R120 ;  /* 0x0004847801007387 */ /* 0x000fe20000100800 */
[----:B0-----:R-:W-:-:S03]  /*14fb0*/  F2FP.F16.F32.PACK_AB R0, R18, R16 ;  /* 0x000000101200723e */ /* 0x001fc600000000ff */
[----:B------:R-:W-:Y:S04]  /*14fc0*/  STL [R1+0x498], R117 ;  /* 0x0004987501007387 */ /* 0x000fe80000100800 */
[----:B------:R-:W-:Y:S04]  /*14fd0*/  STL [R1+0x488], R121 ;  /* 0x0004887901007387 */ /* 0x000fe80000100800 */
[----:B------:R-:W-:Y:S04]  /*14fe0*/  STL [R1+0x49c], R116 ;  /* 0x00049c7401007387 */ /* 0x000fe80000100800 */
[----:B------:R-:W-:Y:S04]  /*14ff0*/  STL [R1+0x48c], R122 ;  /* 0x00048c7a01007387 */ /* 0x000fe80000100800 */
[----:B------:R-:W-:Y:S04]  /*15000*/  STL [R1+0x4a0], R0 ;  /* 0x0004a00001007387 */ /* 0x000fe80000100800 */
[----:B------:R-:W-:Y:S04]  /*15010*/  STL [R1+0x4a4], R123 ;  /* 0x0004a47b01007387 */ /* 0x000fe80000100800 */
        /* <DEDUP_REMOVED lines=22> */
[----:B------:R-:W-:Y:S04]  /*15180*/  STL [R1+0x4c0], R23 ;  /* 0x0004c01701007387 */ /* 0x000fe80000100800 */
[----:B------:R0:W-:Y:S02]  /*15190*/  STL [R1+0x4bc], R21 ;  /* 0x0004bc1501007387 */ /* 0x0001e40000100800 */
[----:B0-----:R-:W0:Y:S02]  /*151a0*/  LDTM.x64 R8, tmem[UR10+0x40] ;  /* 0x0000400a000879ee */ /* 0x001e240008340000 */
[----:B------:R-:W-:Y:S04]  /*151b0*/  STL [R1+0x4a8], R119 ;  /* 0x0004a87701007387 */ /* 0x000fe80000100800 */
[----:B0-----:R-:W-:Y:S04]  /*151c0*/  STL [R1+0x34], R21 ;  /* 0x0000341501007387 */ /* 0x001fe80000100800 */
        /* <DEDUP_REMOVED lines=8> */
[----:B------:R0:W-:Y:S04]  /*15250*/  STL.64 [R1+0xe8], R66 ;  /* 0x0000e84201007387 */ /* 0x0001e80000100a00 */
[----:B------:R-:W-:Y:S04]  /*15260*/  STL.64 [R1+0xf0], R68 ;  /* 0x0000f04401007387 */ /* 0x000fe80000100a00 */
[----:B------:R1:W-:Y:S04]  /*15270*/  STL.64 [R1+0xf8], R70 ;  /* 0x0000f84601007387 */ /* 0x0003e80000100a00 */
[----:B0-----:R-:W2:Y:S04]  /*15280*/  LDL.LU.64 R66, [R1+0x570] ;  /* 0x0005700001427983 */ /* 0x001ea80000300a00 */
[----:B------:R-:W2:Y:S01]  /*15290*/  LDL.LU.64 R64, [R1+0x568] ;  /* 0x0005680001407983 */ /* 0x000ea20000300a00 */
[----:B------:R-:W-:-:S03]  /*152a0*/  IMAD.MOV.U32 R92, RZ, RZ, R54 ;  /* 0x000000ffff5c7224 */ /* 0x000fc600078e0036 */
[----:B------:R-:W3:Y:S01]  /*152b0*/  LDL.LU.64 R62, [R1+0x560] ;  /* 0x00056000013e7983 */ /* 0x000ee20000300a00 */
[----:B------:R-:W-:-:S03]  /*152c0*/  IMAD.MOV.U32 R0, RZ, RZ, R55 ;  /* 0x000000ffff007224 */ /* 0x000fc600078e0037 */
[----:B------:R-:W3:Y:S01]  /*152d0*/  LDL.LU.64 R60, [R1+0x558] ;  /* 0x00055800013c7983 */ /* 0x000ee20000300a00 */
[----:B------:R-:W-:-:S03]  /*152e0*/  IMAD.MOV.U32 R91, RZ, RZ, R52 ;  /* 0x000000ffff5b7224 */ /* 0x000fc600078e0034 */
[----:B------:R-:W2:Y:S01]  /*152f0*/  LDL.LU.64 R58, [R1+0x550] ;  /* 0x00055000013a7983 */ /* 0x000ea20000300a00 */
[----:B------:R-:W-:-:S03]  /*15300*/  IMAD.MOV.U32 R96, RZ, RZ, R50 ;  /* 0x000000ffff607224 */ /* 0x000fc600078e0032 */
[----:B------:R-:W2:Y:S01]  /*15310*/  LDL.LU.64 R56, [R1+0x548] ;  /* 0x0005480001387983 */ /* 0x000ea20000300a00 */
[----:B------:R-:W-:-:S03]  /*15320*/  IMAD.MOV.U32 R94, RZ, RZ, R51 ;  /* 0x000000ffff5e7224 */ /* 0x000fc600078e0033 */
[----:B------:R-:W2:Y:S01]  /*15330*/  LDL.LU.64 R54, [R1+0x540] ;  /* 0x0005400001367983 */ /* 0x000ea20000300a00 */
[----:B------:R-:W-:Y:S02]  /*15340*/  IMAD.MOV.U32 R95, RZ, RZ, R48 ;  /* 0x000000ffff5f7224 */ /* 0x000fe400078e0030 */
[----:B------:R-:W-:Y:S01]  /*15350*/  IMAD.MOV.U32 R93, RZ, RZ, R49 ;  /* 0x000000ffff5d7224 */ /* 0x000fe200078e0031 */
[----:B------:R-:W2:Y:S01]  /*15360*/  LDL.LU.64 R52, [R1+0x538] ;  /* 0x0005380001347983 */ /* 0x000ea20000300a00 */
[----:B------:R-:W-:Y:S02]  /*15370*/  IMAD.MOV.U32 R100, RZ, RZ, R46 ;  /* 0x000000ffff647224 */ /* 0x000fe400078e002e */
[----:B------:R-:W-:Y:S01]  /*15380*/  IMAD.MOV.U32 R98, RZ, RZ, R47 ;  /* 0x000000ffff627224 */ /* 0x000fe200078e002f */
[----:B------:R-:W2:Y:S01]  /*15390*/  LDL.LU.64 R50, [R1+0x530] ;  /* 0x0005300001327983 */ /* 0x000ea20000300a00 */
[----:B------:R-:W-:Y:S02]  /*153a0*/  IMAD.MOV.U32 R99, RZ, RZ, R44 ;  /* 0x000000ffff637224 */ /* 0x000fe400078e002c */
[----:B------:R-:W-:Y:S01]  /*153b0*/  IMAD.MOV.U32 R97, RZ, RZ, R45 ;  /* 0x000000ffff617224 */ /* 0x000fe200078e002d */
[----:B------:R-:W2:Y:S01]  /*153c0*/  LDL.LU.64 R48, [R1+0x528] ;  /* 0x0005280001307983 */ /* 0x000ea20000300a00 */
[----:B------:R-:W-:-:S02]  /*153d0*/  IMAD.MOV.U32 R104, RZ, RZ, R42 ;  /* 0x000000ffff687224 */ /* 0x000fc400078e002a */
[----:B------:R-:W-:Y:S01]  /*153e0*/  IMAD.MOV.U32 R102, RZ, RZ, R43 ;  /* 0x000000ffff667224 */ /* 0x000fe200078e002b */
[----:B------:R-:W3:Y:S01]  /*153f0*/  LDL.LU.64 R46, [R1+0x520] ;  /* 0x00052000012e7983 */ /* 0x000ee20000300a00 */
[----:B------:R-:W-:Y:S02]  /*15400*/  IMAD.MOV.U32 R103, RZ, RZ, R40 ;  /* 0x000000ffff677224 */ /* 0x000fe400078e0028 */
[----:B------:R-:W-:Y:S01]  /*15410*/  IMAD.MOV.U32 R101, RZ, RZ, R41 ;  /* 0x000000ffff657224 */ /* 0x000fe200078e0029 */
[----:B------:R-:W3:Y:S01]  /*15420*/  LDL.LU.64 R44, [R1+0x518] ;  /* 0x00051800012c7983 */ /* 0x000ee20000300a00 */
[----:B------:R-:W-:Y:S02]  /*15430*/  IMAD.MOV.U32 R108, RZ, RZ, R38 ;  /* 0x000000ffff6c7224 */ /* 0x000fe400078e0026 */
[----:B------:R-:W-:Y:S01]  /*15440*/  IMAD.MOV.U32 R106, RZ, RZ, R39 ;  /* 0x000000ffff6a7224 */ /* 0x000fe200078e0027 */
[----:B------:R-:W4:Y:S01]  /*15450*/  LDL.LU.64 R42, [R1+0x510] ;  /* 0x00051000012a7983 */ /* 0x000f220000300a00 */
[----:B------:R-:W-:-:S02]  /*15460*/  IMAD.MOV.U32 R107, RZ, RZ, R36 ;  /* 0x000000ffff6b7224 */ /* 0x000fc400078e0024 */
[----:B------:R-:W-:Y:S01]  /*15470*/  IMAD.MOV.U32 R105, RZ, RZ, R37 ;  /* 0x000000ffff697224 */ /* 0x000fe200078e0025 */
[----:B------:R-:W4:Y:S01]  /*15480*/  LDL.LU.64 R40, [R1+0x508] ;  /* 0x0005080001287983 */ /* 0x000f220000300a00 */
[----:B------:R-:W-:Y:S02]  /*15490*/  IMAD.MOV.U32 R110, RZ, RZ, R35 ;  /* 0x000000ffff6e7224 */ /* 0x000fe400078e0023 */
[----:B------:R-:W-:Y:S01]  /*154a0*/  IMAD.MOV.U32 R5, RZ, RZ, R34 ;  /* 0x000000ffff057224 */ /* 0x000fe200078e0022 */
[----:B------:R-:W4:Y:S01]  /*154b0*/  LDL.LU.64 R38, [R1+0x500] ;  /* 0x0005000001267983 */ /* 0x000f220000300a00 */
        /* <DEDUP_REMOVED lines=9> */
[----:B------:R-:W-:-:S03]  /*15550*/  IMAD.MOV.U32 R86, RZ, RZ, R27 ;  /* 0x000000ffff567224 */ /* 0x000fc600078e001b */
[----:B------:R-:W4:Y:S01]  /*15560*/  LDL.LU.64 R30, [R1+0x4e0] ;  /* 0x0004e000011e7983 */ /* 0x000f220000300a00 */
[----:B------:R-:W-:-:S03]  /*15570*/  IMAD.MOV.U32 R87, RZ, RZ, R25 ;  /* 0x000000ffff577224 */ /* 0x000fc600078e0019 */
[----:B------:R-:W4:Y:S01]  /*15580*/  LDL.LU.64 R28, [R1+0x4d8] ;  /* 0x0004d800011c7983 */ /* 0x000f220000300a00 */
[----:B-1----:R-:W-:-:S03]  /*15590*/  IMAD.MOV.U32 R71, RZ, RZ, R23 ;  /* 0x000000ffff477224 */ /* 0x002fc600078e0017 */
[----:B------:R-:W5:Y:S04]  /*155a0*/  LDL.LU.64 R26, [R1+0x4d0] ;  /* 0x0004d000011a7983 */ /* 0x000f680000300a00 */
[----:B------:R-:W5:Y:S04]  /*155b0*/  LDL.LU.64 R24, [R1+0x4c8] ;  /* 0x0004c80001187983 */ /* 0x000f680000300a00 */
[----:B------:R-:W5:Y:S04]  /*155c0*/  LDL.LU R23, [R1+0x4c0] ;  /* 0x0004c00001177983 */ /* 0x000f680000300800 */
[----:B------:R-:W5:Y:S04]  /*155d0*/  LDL.LU R21, [R1+0x4bc] ;  /* 0x0004bc0001157983 */ /* 0x000f680000300800 */
[----:B------:R-:W5:Y:S04]  /*155e0*/  LDL.LU R70, [R1+0x34] ;  /* 0x0000340001467983 */ /* 0x000f680000300800 */
[----:B------:R-:W5:Y:S04]  /*155f0*/  LDL.LU R69, [R1+0x48] ;  /* 0x0000480001457983 */ /* 0x000f680000300800 */
[----:B------:R-:W5:Y:S01]  /*15600*/  LDL.LU R68, [R1+0x40] ;  /* 0x0000400001447983 */ /* 0x000f620000300800 */
[----:B------:R-:W-:-:S02]  /*15610*/  IMAD.MOV.U32 R73, RZ, RZ, R22 ;  /* 0x000000ffff497224 */ /* 0x000fc400078e0016 */
[----:B------:R-:W-:Y:S01]  /*15620*/  IMAD.MOV.U32 R72, RZ, RZ, R20 ;  /* 0x000000ffff487224 */ /* 0x000fe200078e0014 */
[----:B------:R-:W5:Y:S01]  /*15630*/  LDL.LU R22, [R1+0xb4] ;  /* 0x0000b40001167983 */ /* 0x000f620000300800 */
[----:B------:R-:W-:Y:S02]  /*15640*/  IMAD.MOV.U32 R75, RZ, RZ, R19 ;  /* 0x000000ffff4b7224 */ /* 0x000fe400078e0013 */
[----:B------:R-:W-:Y:S01]  /*15650*/  IMAD.MOV.U32 R77, RZ, RZ, R18 ;  /* 0x000000ffff4d7224 */ /* 0x000fe200078e0012 */
[----:B------:R-:W5:Y:S01]  /*15660*/  LDL.LU R20, [R1+0xc8] ;  /* 0x0000c80001147983 */ /* 0x000f620000300800 */
[----:B------:R-:W-:-:S03]  /*15670*/  IMAD.MOV.U32 R74, RZ, RZ, R17 ;  /* 0x000000ffff4a7224 */ /* 0x000fc600078e0011 */
        /* <DEDUP_REMOVED lines=18> */
[----:B------:R-:W5:Y:S04]  /*157a0*/  LDL.LU R10, [R1+0xec] ;  /* 0x0000ec00010a7983 */ /* 0x000f680000300800 */
[----:B------:R-:W5:Y:S04]  /*157b0*/  LDL.LU R9, [R1+0xe4] ;  /* 0x0000e40001097983 */ /* 0x000f680000300800 */
[----:B------:R-:W5:Y:S04]  /*157c0*/  LDL.LU R8, [R1+0xf8] ;  /* 0x0000f80001087983 */ /* 0x000f680000300800 */
[----:B------:R-:W5:Y:S04]  /*157d0*/  LDL.LU R7, [R1+0xf0] ;  /* 0x0000f00001077983 */ /* 0x000f680000300800 */
[----:B------:R-:W5:Y:S04]  /*157e0*/  LDL.LU R6, [R1+0xfc] ;  /* 0x0000fc0001067983 */ /* 0x000f680000300800 */
[----:B------:R-:W5:Y:S01]  /*157f0*/  LDL.LU R3, [R1+0xf4] ;  /* 0x0000f40001037983 */ /* 0x000f620000300800 */
[----:B------:R-:W-:Y:S01]  /*15800*/  ISETP.LT.AND P4, PT, R2, UR5, !P0 ;  /* 0x0000000502007c0c */ /* 0x000fe2000c781270 */
[----:B------:R-:W0:Y:S01]  /*15810*/  LDCU UR5, c[0x0][0x39c] ;  /* 0x00007380ff0577ac */ /* 0x000e220008000800 */
[----:B--2---:R-:W-:-:S02]  /*15820*/  F2FP.F16.F32.PACK_AB R124, R51, R49 ;  /* 0x00000031337c723e */ /* 0x004fc400000000ff */
[----:B------:R-:W-:Y:S02]  /*15830*/  F2FP.F16.F32.PACK_AB R49, R54, R52 ;  /* 0x000000343631723e */ /* 0x000fe400000000ff */
[----:B---3--:R-:W-:Y:S01]  /*15840*/  F2FP.F16.F32.PACK_AB R123, R47, R45 ;  /* 0x0000002d2f7b723e */ /* 0x008fe200000000ff */
[----:B------:R-:W-:Y:S01]  /*15850*/  IMAD.MOV.U32 R47, RZ, RZ, R4 ;  /* 0x000000ffff2f7224 */ /* 0x000fe200078e0004 */
[----:B------:R-:W-:Y:S02]  /*15860*/  F2FP.F16.F32.PACK_AB R4, R50, R48 ;  /* 0x000000303204723e */ /* 0x000fe400000000ff */
[----:B------:R-:W-:Y:S02]  /*15870*/  F2FP.F16.F32.PACK_AB R48, R58, R56 ;  /* 0x000000383a30723e */ /* 0x000fe400000000ff */
[----:B------:R-:W-:Y:S02]  /*15880*/  F2FP.F16.F32.PACK_AB R51, R85, R84 ;  /* 0x000000545533723e */ /* 0x000fe400000000ff */
[----:B----4-:R-:W-:-:S02]  /*15890*/  F2FP.F16.F32.PACK_AB R2, R30, R28 ;  /* 0x0000001c1e02723e */ /* 0x010fc400000000ff */
[----:B-----5:R-:W-:Y:S02]  /*158a0*/  F2FP.F16.F32.PACK_AB R116, R26, R24 ;  /* 0x000000181a74723e */ /* 0x020fe400000000ff */
[----:B------:R-:W-:Y:S02]  /*158b0*/  F2FP.F16.F32.PACK_AB R118, R23, R21 ;  /* 0x000000151776723e */ /* 0x000fe400000000ff */
[----:B------:R-:W-:-:S03]  /*158c0*/  F2FP.F16.F32.PACK_AB R21, R27, R25 ;  /* 0x000000191b15723e */ /* 0x000fc600000000ff */
[----:B------:R1:W-:Y:S04]  /*158d0*/  STL [R1+0x4ac], R118 ;  /* 0x0004ac7601007387 */ /* 0x0003e80000100800 */
[----:B------:R-:W-:Y:S04]  /*158e0*/  STL [R1+0x4b0], R116 ;  /* 0x0004b07401007387 */ /* 0x000fe80000100800 */
[----:B------:R2:W-:Y:S01]  /*158f0*/  STL [R1+0x4b4], R2 ;  /* 0x0004b40201007387 */ /* 0x0005e20000100800 */
[----:B-1----:R-:W-:-:S03]  /*15900*/  F2FP.F16.F32.PACK_AB R118, R31, R29 ;  /* 0x0000001d1f76723e */ /* 0x002fc600000000ff */
[----:B------:R-:W-:Y:S01]  /*15910*/  STL [R1+0x194], R21 ;  /* 0x0001941501007387 */ /* 0x000fe20000100800 */
[----:B--2---:R-:W-:-:S03]  /*15920*/  F2FP.F16.F32.PACK_AB R2, R42, R40 ;  /* 0x000000282a02723e */ /* 0x004fc600000000ff */
[----:B------:R-:W-:Y:S04]  /*15930*/  STL [R1+0x4b8], R118 ;  /* 0x0004b87601007387 */ /* 0x000fe80000100800 */
[----:B------:R-:W-:Y:S04]  /*15940*/  STL [R1+0x184], R2 ;  /* 0x0001840201007387 */ /* 0x000fe80000100800 */
[----:B------:R1:W-:Y:S04]  /*15950*/  STL [R1+0x160], R49 ;  /* 0x0001603101007387 */ /* 0x0003e80000100800 */
[----:B------:R2:W-:Y:S01]  /*15960*/  STL [R1+0x164], R48 ;  /* 0x0001643001007387 */ /* 0x0005e20000100800 */
[----:B-1----:R-:W-:-:S02]  /*15970*/  F2FP.F16.F32.PACK_AB R49, R62, R60 ;  /* 0x0000003c3e31723e */ /* 0x002fc400000000ff */
[----:B--2---:R-:W-:-:S03]  /*15980*/  F2FP.F16.F32.PACK_AB R48, R66, R64 ;  /* 0x000000404230723e */ /* 0x004fc600000000ff */
[----:B------:R1:W-:Y:S04]  /*15990*/  STL [R1+0x168], R49 ;  /* 0x0001683101007387 */ /* 0x0003e80000100800 */
[----:B------:R2:W-:Y:S01]  /*159a0*/  STL [R1+0x16c], R48 ;  /* 0x00016c3001007387 */ /* 0x0005e20000100800 */
[----:B-1----:R-:W-:Y:S02]  /*159b0*/  F2FP.F16.F32.PACK_AB R49, R67, R65 ;  /* 0x000000414331723e */ /* 0x002fe400000000ff */
[----:B--2---:R-:W-:-:S03]  /*159c0*/  F2FP.F16.F32.PACK_AB R48, R83, R82 ;  /* 0x000000525330723e */ /* 0x004fc600000000ff */
[----:B------:R1:W-:Y:S04]  /*159d0*/  STL [R1+0x15c], R49 ;  /* 0x00015c3101007387 */ /* 0x0003e80000100800 */
[----:B------:R2:W-:Y:S04]  /*159e0*/  STL [R1+0x140], R51 ;  /* 0x0001403301007387 */ /* 0x0005e80000100800 */
[----:B------:R3:W-:Y:S01]  /*159f0*/  STL [R1+0x130], R48 ;  /* 0x0001303001007387 */ /* 0x0007e20000100800 */
[----:B-1----:R-:W-:Y:S02]  /*15a00*/  F2FP.F16.F32.PACK_AB R49, R81, R80 ;  /* 0x000000505131723e */ /* 0x002fe400000000ff */
[----:B--2---:R-:W-:-:S03]  /*15a10*/  F2FP.F16.F32.PACK_AB R51, R79, R78 ;  /* 0x0000004e4f33723e */ /* 0x004fc600000000ff */
[----:B------:R1:W-:Y:S01]  /*15a20*/  STL [R1+0x144], R49 ;  /* 0x0001443101007387 */ /* 0x0003e20000100800 */
[----:B---3--:R-:W-:Y:S01]  /*15a30*/  F2FP.F16.F32.PACK_AB R48, R77, R76 ;  /* 0x0000004c4d30723e */ /* 0x008fe200000000ff */
[----:B------:R-:W-:Y:S02]  /*15a40*/  IMAD.MOV.U32 R23, RZ, RZ, R0 ;  /* 0x000000ffff177224 */ /* 0x000fe400078e0000 */
[----:B------:R2:W-:Y:S01]  /*15a50*/  STL [R1+0x134], R51 ;  /* 0x0001343301007387 */ /* 0x0005e20000100800 */
[----:B------:R-:W-:Y:S01]  /*15a60*/  F2FP.F16.F32.PACK_AB R0, R43, R41 ;  /* 0x000000292b00723e */ /* 0x000fe200000000ff */
[----:B------:R-:W-:Y:S02]  /*15a70*/  IMAD.MOV.U32 R43, RZ, RZ, R5 ;  /* 0x000000ffff2b7224 */ /* 0x000fe400078e0005 */
[----:B------:R3:W-:Y:S01]  /*15a80*/  STL [R1+0x148], R48 ;  /* 0x0001483001007387 */ /* 0x0007e20000100800 */
[----:B-1----:R-:W-:Y:S01]  /*15a90*/  F2FP.F16.F32.PACK_AB R49, R75, R74 ;  /* 0x0000004a4b31723e */ /* 0x002fe200000000ff */
[----:B------:R-:W-:Y:S01]  /*15aa0*/  IMAD.MOV.U32 R45, RZ, RZ, R87 ;  /* 0x000000ffff2d7224 */ /* 0x000fe200078e0057 */
[----:B------:R-:W-:Y:S01]  /*15ab0*/  F2FP.F16.F32.PACK_AB R5, R46, R44 ;  /* 0x0000002c2e05723e */ /* 0x000fe200000000ff */
[----:B------:R-:W-:Y:S01]  /*15ac0*/  IMAD.MOV.U32 R50, RZ, RZ, R86 ;  /* 0x000000ffff327224 */ /* 0x000fe200078e0056 */
[----:B--2---:R-:W-:Y:S01]  /*15ad0*/  F2FP.F16.F32.PACK_AB R51, R73, R72 ;  /* 0x000000484933723e */ /* 0x004fe200000000ff */
[----:B------:R-:W-:Y:S01]  /*15ae0*/  IMAD.MOV.U32 R44, RZ, RZ, R89 ;  /* 0x000000ffff2c7224 */ /* 0x000fe200078e0059 */
[----:B---3--:R-:W-:Y:S01]  /*15af0*/  F2FP.F16.F32.PACK_AB R48, R71, R70 ;  /* 0x000000464730723e */ /* 0x008fe200000000ff */
[----:B------:R-:W-:Y:S01]  /*15b00*/  IMAD.MOV.U32 R41, RZ, RZ, R90 ;  /* 0x000000ffff297224 */ /* 0x000fe200078e005a */
[----:B------:R1:W-:Y:S01]  /*15b10*/  STL [R1+0x138], R49 ;  /* 0x0001383101007387 */ /* 0x0003e20000100800 */
[----:B------:R-:W-:Y:S01]  /*15b20*/  IMAD.MOV.U32 R46, RZ, RZ, R88 ;  /* 0x000000ffff2e7224 */ /* 0x000fe200078e0058 */
[----:B------:R-:W-:Y:S01]  /*15b30*/  F2FP.F16.F32.PACK_AB R119, R39, R37 ;  /* 0x000000252777723e */ /* 0x000fe200000000ff */
[----:B------:R-:W-:Y:S01]  /*15b40*/  IMAD.MOV.U32 R40, RZ, RZ, R111 ;  /* 0x000000ffff287224 */ /* 0x000fe200078e006f */
[----:B------:R-:W-:Y:S01]  /*15b50*/  STL [R1+0x14c], R51 ;  /* 0x00014c3301007387 */ /* 0x000fe20000100800 */
[----:B------:R-:W-:Y:S01]  /*15b60*/  F2FP.F16.F32.PACK_AB R116, R38, R36 ;  /* 0x000000242674723e */ /* 0x000fe200000000ff */
[----:B------:R-:W-:Y:S01]  /*15b70*/  IMAD.MOV.U32 R42, RZ, RZ, R110 ;  /* 0x000000ffff2a7224 */ /* 0x000fe200078e006e */
[----:B------:R-:W-:Y:S01]  /*15b80*/  F2FP.F16.F32.PACK_AB R117, R35, R33 ;  /* 0x000000212375723e */ /* 0x000fe200000000ff */
[----:B------:R-:W-:Y:S01]  /*15b90*/  IMAD.MOV.U32 R37, RZ, RZ, R109 ;  /* 0x000000ffff257224 */ /* 0x000fe200078e006d */
[----:B------:R2:W-:Y:S01]  /*15ba0*/  STL [R1+0x13c], R48 ;  /* 0x00013c3001007387 */ /* 0x0005e20000100800 */
[----:B-1----:R-:W-:Y:S01]  /*15bb0*/  F2FP.F16.F32.PACK_AB R49, R69, R68 ;  /* 0x000000444531723e */ /* 0x002fe200000000ff */
[----:B------:R-:W-:Y:S01]  /*15bc0*/  IMAD.MOV.U32 R39, RZ, RZ, R108 ;  /* 0x000000ffff277224 */ /* 0x000fe200078e006c */
[----:B------:R-:W-:Y:S01]  /*15bd0*/  F2FP.F16.F32.PACK_AB R125, R34, R32 ;  /* 0x00000020227d723e */ /* 0x000fe200000000ff */
[----:B------:R-:W-:-:S02]  /*15be0*/  IMAD.MOV.U32 R36, RZ, RZ, R107 ;  /* 0x000000ffff247224 */ /* 0x000fc400078e006b */
[----:B------:R-:W-:Y:S02]  /*15bf0*/  IMAD.MOV.U32 R38, RZ, RZ, R106 ;  /* 0x000000ffff267224 */ /* 0x000fe400078e006a */
[----:B------:R-:W-:Y:S01]  /*15c00*/  IMAD.MOV.U32 R33, RZ, RZ, R105 ;  /* 0x000000ffff217224 */ /* 0x000fe200078e0069 */
[----:B--2---:R-:W-:Y:S01]  /*15c10*/  F2FP.F16.F32.PACK_AB R48, R50, R45 ;  /* 0x0000002d3230723e */ /* 0x004fe200000000ff */
[----:B------:R-:W-:Y:S01]  /*15c20*/  IMAD.MOV.U32 R35, RZ, RZ, R104 ;  /* 0x000000ffff237224 */ /* 0x000fe200078e0068 */
[----:B------:R-:W-:Y:S01]  /*15c30*/  F2FP.F16.F32.PACK_AB R45, R47, R44 ;  /* 0x0000002c2f2d723e */ /* 0x000fe200000000ff */
[----:B------:R-:W-:Y:S01]  /*15c40*/  IMAD.MOV.U32 R32, RZ, RZ, R103 ;  /* 0x000000ffff207224 */ /* 0x000fe200078e0067 */
[----:B------:R-:W-:Y:S01]  /*15c50*/  F2FP.F16.F32.PACK_AB R44, R46, R41 ;  /* 0x000000292e2c723e */ /* 0x000fe200000000ff */
[----:B------:R-:W-:Y:S01]  /*15c60*/  IMAD.MOV.U32 R34, RZ, RZ, R102 ;  /* 0x000000ffff227224 */ /* 0x000fe200078e0066 */
[----:B------:R-:W-:Y:S01]  /*15c70*/  F2FP.F16.F32.PACK_AB R41, R43, R40 ;  /* 0x000000282b29723e */ /* 0x000fe200000000ff */
[----:B------:R-:W-:Y:S01]  /*15c80*/  IMAD.MOV.U32 R118, RZ, RZ, R101 ;  /* 0x000000ffff767224 */ /* 0x000fe200078e0065 */
[----:B------:R-:W-:Y:S01]  /*15c90*/  STL [R1+0x120], R49 ;  /* 0x0001203101007387 */ /* 0x000fe20000100800 */
        /* <DEDUP_REMOVED lines=8> */
[----:B------:R-:W-:-:S02]  /*15d20*/  F2FP.F16.F32.PACK_AB R36, R38, R33 ;  /* 0x000000212624723e */ /* 0x000fc400000000ff */
[----:B------:R-:W-:Y:S01]  /*15d30*/  F2FP.F16.F32.PACK_AB R33, R35, R32 ;  /* 0x000000202321723e */ /* 0x000fe200000000ff */
[----:B------:R-:W-:Y:S01]  /*15d40*/  STL [R1+0x114], R44 ;  /* 0x0001142c01007387 */ /* 0x000fe20000100800 */
[----:B------:R-:W-:Y:S01]  /*15d50*/  F2FP.F16.F32.PACK_AB R32, R34, R118 ;  /* 0x000000762220723e */ /* 0x000fe200000000ff */
[----:B------:R-:W-:Y:S01]  /*15d60*/  IMAD.MOV.U32 R30, RZ, RZ, R96 ;  /* 0x000000ffff1e7224 */ /* 0x000fe200078e0060 */
[----:B------:R-:W-:Y:S01]  /*15d70*/  F2FP.F16.F32.PACK_AB R29, R29, R31 ;  /* 0x0000001f1d1d723e */ /* 0x000fe200000000ff */
        /* <DEDUP_REMOVED lines=8> */
[----:B------:R-:W-:Y:S01]  /*15e00*/  F2FP.F16.F32.PACK_AB R120, R63, R61 ;  /* 0x0000003d3f78723e */ /* 0x000fe200000000ff */
[----:B------:R-:W-:Y:S01]  /*15e10*/  IMAD.MOV.U32 R21, RZ, RZ, R91 ;  /* 0x000000ffff157224 */ /* 0x000fe200078e005b */
[----:B------:R-:W-:Y:S01]  /*15e20*/  STL [R1+0x12c], R37 ;  /* 0x00012c2501007387 */ /* 0x000fe20000100800 */
[----:B------:R-:W-:Y:S01]  /*15e30*/  F2FP.F16.F32.PACK_AB R2, R2, R28 ;  /* 0x0000001c0202723e */ /* 0x000fe200000000ff */
[----:B------:R-:W1:Y:S02]  /*15e40*/  LDTM.x64 R52, tmem[UR10+0x80] ;  /* 0x0000800a003479ee */ /* 0x000e640008340000 */
[----:B------:R-:W-:Y:S01]  /*15e50*/  STL [R1+0x11c], R36 ;  /* 0x00011c2401007387 */ /* 0x000fe20000100800 */
[----:B------:R-:W-:-:S03]  /*15e60*/  F2FP.F16.F32.PACK_AB R25, R30, R25 ;  /* 0x000000191e19723e */ /* 0x000fc600000000ff */
[----:B------:R-:W-:Y:S01]  /*15e70*/  STL [R1+0x100], R33 ;  /* 0x0001002101007387 */ /* 0x000fe20000100800 */
[----:B------:R-:W-:-:S03]  /*15e80*/  F2FP.F16.F32.PACK_AB R24, R27, R24 ;  /* 0x000000181b18723e */ /* 0x000fc600000000ff */
[----:B------:R-:W-:Y:S04]  /*15e90*/  STL [R1+0x80], R32 ;  /* 0x0000802001007387 */ /* 0x000fe80000100800 */
[----:B------:R-:W-:Y:S04]  /*15ea0*/  STL [R1+0x104], R29 ;  /* 0x0001041d01007387 */ /* 0x000fe80000100800 */
[----:B------:R2:W-:Y:S01]  /*15eb0*/  STL [R1+0x84], R2 ;  /* 0x0000840201007387 */ /* 0x0005e20000100800 */
[----:B------:R-:W-:-:S03]  /*15ec0*/  F2FP.F16.F32.PACK_AB R19, R20, R19 ;  /* 0x000000131413723e */ /* 0x000fc600000000ff */
[----:B------:R-:W-:Y:S01]  /*15ed0*/  STL [R1+0x108], R25 ;  /* 0x0001081901007387 */ /* 0x000fe20000100800 */
[----:B--2---:R-:W-:-:S03]  /*15ee0*/  F2FP.F16.F32.PACK_AB R2, R26, R21 ;  /* 0x000000151a02723e */ /* 0x004fc600000000ff */
[----:B------:R-:W-:Y:S01]  /*15ef0*/  STL [R1+0x88], R24 ;  /* 0x0000881801007387 */ /* 0x000fe20000100800 */
[----:B------:R-:W-:-:S03]  /*15f00*/  F2FP.F16.F32.PACK_AB R21, R23, R22 ;  /* 0x000000161715723e */ /* 0x000fc600000000ff */
[----:B------:R2:W-:Y:S01]  /*15f10*/  STL [R1+0x10c], R2 ;  /* 0x00010c0201007387 */ /* 0x0005e20000100800 */
[----:B------:R-:W-:-:S03]  /*15f20*/  F2FP.F16.F32.PACK_AB R15, R16, R15 ;  /* 0x0000000f100f723e */ /* 0x000fc600000000ff */
[----:B------:R-:W-:Y:S01]  /*15f30*/  STL [R1+0x8c], R21 ;  /* 0x00008c1501007387 */ /* 0x000fe20000100800 */
[----:B------:R-:W-:Y:S02]  /*15f40*/  F2FP.F16.F32.PACK_AB R13, R14, R13 ;  /* 0x0000000d0e0d723e */ /* 0x000fe400000000ff */
[----:B--2---:R-:W-:Y:S01]  /*15f50*/  F2FP.F16.F32.PACK_AB R2, R18, R17 ;  /* 0x000000111202723e */ /* 0x004fe200000000ff */
[----:B------:R-:W-:Y:S04]  /*15f60*/  STL [R1+0x70], R19 ;  /* 0x0000701301007387 */ /* 0x000fe80000100800 */
[----:B------:R2:W-:Y:S01]  /*15f70*/  STL [R1+0x60], R2 ;  /* 0x0000600201007387 */ /* 0x0005e20000100800 */
[----:B------:R-:W-:-:S03]  /*15f80*/  F2FP.F16.F32.PACK_AB R9, R10, R9 ;  /* 0x000000090a09723e */ /* 0x000fc600000000ff */
[----:B------:R-:W-:Y:S01]  /*15f90*/  STL [R1+0x74], R15 ;  /* 0x0000740f01007387 */ /* 0x000fe20000100800 */
[----:B------:R-:W-:Y:S02]  /*15fa0*/  F2FP.F16.F32.PACK_AB R7, R8, R7 ;  /* 0x000000070807723e */ /* 0x000fe400000000ff */
[----:B--2---:R-:W-:Y:S01]  /*15fb0*/  F2FP.F16.F32.PACK_AB R2, R12, R11 ;  /* 0x0000000b0c02723e */ /* 0x004fe200000000ff */
[----:B------:R-:W-:Y:S04]  /*15fc0*/  STL [R1+0x64], R13 ;  /* 0x0000640d01007387 */ /* 0x000fe80000100800 */
[----:B------:R2:W-:Y:S04]  /*15fd0*/  STL [R1+0x78], R2 ;  /* 0x0000780201007387 */ /* 0x0005e80000100800 */
[----:B------:R-:W-:Y:S01]  /*15fe0*/  STL [R1+0x68], R9 ;  /* 0x0000680901007387 */ /* 0x000fe20000100800 */
[----:B--2---:R-:W-:-:S02]  /*15ff0*/  F2FP.F16.F32.PACK_AB R2, R6, R3 ;  /* 0x000000030602723e */ /* 0x004fc400000000ff */
[----:B-1----:R-:W-:Y:S02]  /*16000*/  F2FP.F16.F32.PACK_AB R3, R54, R52 ;  /* 0x000000343603723e */ /* 0x002fe400000000ff */
[----:B------:R-:W-:Y:S01]  /*16010*/  F2FP.F16.F32.PACK_AB R6, R55, R53 ;  /* 0x000000353706723e */ /* 0x000fe200000000ff */
[----:B------:R-:W-:Y:S04]  /*16020*/  STL [R1+0x7c], R7 ;  /* 0x00007c0701007387 */ /* 0x000fe80000100800 */
[----:B------:R1:W-:Y:S04]  /*16030*/  STL [R1+0x6c], R2 ;  /* 0x00006c0201007387 */ /* 0x0003e80000100800 */
[----:B------:R2:W-:Y:S04]  /*16040*/  STL [R1+0x50], R3 ;  /* 0x0000500301007387 */ /* 0x0005e80000100800 */
[----:B------:R3:W-:Y:S01]  /*16050*/  STL [R1+0x40], R6 ;  /* 0x0000400601007387 */ /* 0x0007e20000100800 */
[----:B-1----:R-:W-:-:S02]  /*16060*/  F2FP.F16.F32.PACK_AB R2, R58, R56 ;  /* 0x000000383a02723e */ /* 0x002fc400000000ff */
[----:B--2---:R-:W-:-:S03]  /*16070*/  F2FP.F16.F32.PACK_AB R3, R59, R57 ;  /* 0x000000393b03723e */ /* 0x004fc600000000ff */
[----:B------:R1:W-:Y:S01]  /*16080*/  STL [R1+0x54], R2 ;  /* 0x0000540201007387 */ /* 0x0003e20000100800 */
[----:B---3--:R-:W-:-:S03]  /*16090*/  F2FP.F16.F32.PACK_AB R6, R62, R60 ;  /* 0x0000003c3e06723e */ /* 0x008fc600000000ff */
[----:B------:R-:W-:Y:S01]  /*160a0*/  STL [R1+0x44], R3 ;  /* 0x0000440301007387 */ /* 0x000fe20000100800 */
[----:B------:R-:W-:-:S03]  /*160b0*/  F2FP.F16.F32.PACK_AB R118, R71, R69 ;  /* 0x000000454776723e */ /* 0x000fc600000000ff */
[----:B------:R2:W-:Y:S01]  /*160c0*/  STL [R1+0x58], R6 ;  /* 0x0000580601007387 */ /* 0x0005e20000100800 */
[----:B-1----:R-:W-:Y:S01]  /*160d0*/  F2FP.F16.F32.PACK_AB R2, R63, R61 ;  /* 0x0000003d3f02723e */ /* 0x002fe200000000ff */
[----:B------:R-:W-:Y:S01]  /*160e0*/  IMAD.MOV.U32 R69, RZ, RZ, R116 ;  /* 0x000000ffff457224 */ /* 0x000fe200078e0074 */
[----:B------:R-:W-:Y:S02]  /*160f0*/  F2FP.F16.F32.PACK_AB R116, R74, R72 ;  /* 0x000000484a74723e */ /* 0x000fe400000000ff */
[----:B--2---:R-:W-:Y:S01]  /*16100*/  F2FP.F16.F32.PACK_AB R6, R67, R65 ;  /* 0x000000414306723e */ /* 0x004fe200000000ff */
[----:B------:R1:W-:Y:S01]  /*16110*/  STL [R1+0x48], R2 ;  /* 0x0000480201007387 */ /* 0x0003e20000100800 */
[----:B------:R-:W-:-:S03]  /*16120*/  IMAD.MOV.U32 R72, RZ, RZ, R118 ;  /* 0x000000ffff487224 */ /* 0x000fc600078e0076 */
[----:B------:R2:W-:Y:S04]  /*16130*/  STL [R1+0x4c], R6 ;  /* 0x00004c0601007387 */ /* 0x0005e80000100800 */
[----:B------:R-:W3:Y:S04]  /*16140*/  LDL.LU R71, [R1+0x184] ;  /* 0x0001840001477983 */ /* 0x000ee80000300800 */
[----:B------:R-:W4:Y:S01]  /*16150*/  LDL.LU R118, [R1+0x4b8] ;  /* 0x0004b80001767983 */ /* 0x000f220000300800 */
[----:B-1----:R-:W-:Y:S02]  /*16160*/  F2FP.F16.F32.PACK_AB R2, R70, R68 ;  /* 0x000000444602723e */ /* 0x002fe400000000ff */
[----:B------:R-:W-:-:S03]  /*16170*/  F2FP.F16.F32.PACK_AB R73, R75, R73 ;  /* 0x000000494b49723e */ /* 0x000fc600000000ff */
[----:B------:R-:W-:Y:S02]  /*16180*/  IMAD.MOV.U32 R74, RZ, RZ, R2 ;  /* 0x000000ffff4a7224 */ /* 0x000fe400078e0002 */
[----:B------:R-:W5:Y:S04]  /*16190*/  LDL.LU R2, [R1+0x4b4] ;  /* 0x0004b40001027983 */ /* 0x000f680000300800 */
[----:B------:R-:W2:Y:S01]  /*161a0*/  LDL.LU R75, [R1+0x194] ;  /* 0x00019400014b7983 */ /* 0x000ea20000300800 */
[----:B------:R-:W-:Y:S01]  /*161b0*/  F2FP.F16.F32.PACK_AB R78, R78, R76 ;  /* 0x0000004c4e4e723e */ /* 0x000fe200000000ff */
[----:B------:R-:W-:Y:S01]  /*161c0*/  IMAD.MOV.U32 R76, RZ, RZ, R74 ;  /* 0x000000ffff4c7224 */ /* 0x000fe200078e004a */
[----:B------:R-:W-:Y:S01]  /*161d0*/  F2FP.F16.F32.PACK_AB R74, R79, R77 ;  /* 0x0000004d4f4a723e */ /* 0x000fe200000000ff */
[----:B------:R-:W-:Y:S01]  /*161e0*/  IMAD.MOV.U32 R77, RZ, RZ, R116 ;  /* 0x000000ffff4d7224 */ /* 0x000fe200078e0074 */
[----:B------:R-:W-:Y:S01]  /*161f0*/  F2FP.F16.F32.PACK_AB R79, R82, R80 ;  /* 0x00000050524f723e */ /* 0x000fe200000000ff */
[----:B------:R-:W3:Y:S01]  /*16200*/  LDL.LU R116, [R1+0x4b0] ;  /* 0x0004b00001747983 */ /* 0x000ee20000300800 */
[----:B----4-:R-:W-:-:S03]  /*16210*/  IMAD.MOV.U32 R80, RZ, RZ, R118 ;  /* 0x000000ffff507224 */ /* 0x010fc600078e0076 */
[----:B------:R-:W4:Y:S01]  /*16220*/  LDL.LU R118, [R1+0x4ac] ;  /* 0x0004ac0001767983 */ /* 0x000f220000300800 */
[----:B------:R-:W-:Y:S01]  /*16230*/  F2FP.F16.F32.PACK_AB R84, R86, R84 ;  /* 0x000000545654723e */ /* 0x000fe200000000ff */
[----:B------:R-:W-:Y:S01]  /*16240*/  IMAD.MOV.U32 R86, RZ, RZ, R80 ;  /* 0x000000ffff567224 */ /* 0x000fe200078e0050 */
[----:B------:R-:W-:Y:S02]  /*16250*/  F2FP.F16.F32.PACK_AB R80, R87, R85 ;  /* 0x000000555750723e */ /* 0x000fe400000000ff */
[----:B------:R-:W-:Y:S01]  /*16260*/  F2FP.F16.F32.PACK_AB R85, R90, R88 ;  /* 0x000000585a55723e */ /* 0x000fe200000000ff */
[----:B--2---:R-:W-:Y:S01]  /*16270*/  IMAD.MOV.U32 R82, RZ, RZ, R75 ;  /* 0x000000ffff527224 */ /* 0x004fe200078e004b */
[----:B------:R-:W-:Y:S01]  /*16280*/  F2FP.F16.F32.PACK_AB R75, R83, R81 ;  /* 0x00000051534b723e */ /* 0x000fe200000000ff */
[----:B------:R-:W-:Y:S02]  /*16290*/  IMAD.MOV.U32 R81, RZ, RZ, R119 ;  /* 0x000000ffff517224 */ /* 0x000fe400078e0077 */
[----:B------:R-:W2:Y:S01]  /*162a0*/  LDL.LU R119, [R1+0x4a8] ;  /* 0x0004a80001777983 */ /* 0x000ea20000300800 */
[----:B------:R-:W-:-:S02]  /*162b0*/  IMAD.MOV.U32 R83, RZ, RZ, R123 ;  /* 0x000000ffff537224 */ /* 0x000fc400078e007b */
[----:B------:R-:W-:Y:S01]  /*162c0*/  IMAD.MOV.U32 R90, RZ, RZ, R81 ;  /* 0x000000ffff5a7224 */ /* 0x000fe200078e0051 */
[----:B------:R-:W2:Y:S01]  /*162d0*/  LDL.LU R123, [R1+0x4a4] ;  /* 0x0004a400017b7983 */ /* 0x000ea20000300800 */
[----:B------:R-:W-:Y:S01]  /*162e0*/  IMAD.MOV.U32 R87, RZ, RZ, R0 ;  /* 0x000000ffff577224 */ /* 0x000fe200078e0000 */
[----:B------:R-:W-:Y:S01]  /*162f0*/  F2FP.F16.F32.PACK_AB R81, R91, R89 ;  /* 0x000000595b51723e */ /* 0x000fe200000000ff */
[----:B---3--:R-:W-:Y:S01]  /*16300*/  IMAD.MOV.U32 R88, RZ, RZ, R116 ;  /* 0x000000ffff587224 */ /* 0x008fe200078e0074 */
[----:B------:R-:W3:Y:S01]  /*16310*/  LDL.LU R0, [R1+0x4a0] ;  /* 0x0004a00001007983 */ /* 0x000ee20000300800 */
[----:B------:R-:W-:Y:S01]  /*16320*/  IMAD.MOV.U32 R91, RZ, RZ, R86 ;  /* 0x000000ffff5b7224 */ /* 0x000fe200078e0056 */
[----:B------:R-:W-:Y:S01]  /*16330*/  F2FP.F16.F32.PACK_AB R86, R94, R92 ;  /* 0x0000005c5e56723e */ /* 0x000fe200000000ff */
[----:B------:R-:W-:Y:S01]  /*16340*/  IMAD.MOV.U32 R89, RZ, RZ, R117 ;  /* 0x000000ffff597224 */ /* 0x000fe200078e0075 */
[----:B------:R-:W2:Y:S01]  /*16350*/  LDL.LU R116, [R1+0x49c] ;  /* 0x00049c0001747983 */ /* 0x000ea20000300800 */
[----:B------:R-:W-:-:S03]  /*16360*/  IMAD.MOV.U32 R94, RZ, RZ, R82 ;  /* 0x000000ffff5e7224 */ /* 0x000fc600078e0052 */
[----:B------:R-:W2:Y:S01]  /*16370*/  LDL.LU R117, [R1+0x498] ;  /* 0x0004980001757983 */ /* 0x000ea20000300800 */
[----:B------:R-:W-:Y:S01]  /*16380*/  F2FP.F16.F32.PACK_AB R82, R95, R93 ;  /* 0x0000005d5f52723e */ /* 0x000fe200000000ff */
[----:B------:R-:W-:Y:S01]  /*16390*/  IMAD.MOV.U32 R93, RZ, RZ, R124 ;  /* 0x000000ffff5d7224 */ /* 0x000fe200078e007c */
[----:B------:R-:W-:Y:S01]  /*163a0*/  F2FP.F16.F32.PACK_AB R3, R66, R64 ;  /* 0x000000404203723e */ /* 0x000fe200000000ff */
[----:B------:R-:W-:Y:S02]  /*163b0*/  IMAD.MOV.U32 R68, RZ, RZ, R5 ;  /* 0x000000ffff447224 */ /* 0x000fe400078e0005 */
[----:B------:R-:W-:Y:S02]  /*163c0*/  IMAD.MOV.U32 R70, RZ, RZ, R4 ;  /* 0x000000ffff467224 */ /* 0x000fe400078e0004 */
[----:B------:R-:W1:Y:S01]  /*163d0*/  LDTM.x64 R4, tmem[UR10+0xc0] ;  /* 0x0000c00a000479ee */ /* 0x000e620008340000 */
[----:B------:R-:W-:Y:S01]  /*163e0*/  IMAD.MOV.U32 R95, RZ, RZ, R87 ;  /* 0x000000ffff5f7224 */ /* 0x000fe200078e0057 */
[----:B------:R-:W-:Y:S01]  /*163f0*/  F2FP.F16.F32.PACK_AB R87, R98, R96 ;  /* 0x000000606257723e */ /* 0x000fe200000000ff */
[----:B----4-:R-:W-:Y:S01]  /*16400*/  IMAD.MOV.U32 R92, RZ, RZ, R118 ;  /* 0x000000ffff5c7224 */ /* 0x010fe200078e0076 */
[----:B------:R-:W-:Y:S01]  /*16410*/  NOP ;  /* 0x0000000000007918 */ /* 0x000fe20000000000 */
[----:B------:R-:W4:Y:S04]  /*16420*/  LDL.LU R118, [R1+0x494] ;  /* 0x0004940001767983 */ /* 0x000f280000300800 */
[----:B------:R-:W4:Y:S01]  /*16430*/  LDL.LU R124, [R1+0x490] ;  /* 0x00049000017c7983 */ /* 0x000f220000300800 */
[----:B------:R-:W-:Y:S01]  /*16440*/  IMAD.MOV.U32 R98, RZ, RZ, R83 ;  /* 0x000000ffff627224 */ /* 0x000fe200078e0053 */
[----:B------:R-:W-:Y:S01]  /*16450*/  F2FP.F16.F32.PACK_AB R83, R99, R97 ;  /* 0x000000616353723e */ /* 0x000fe200000000ff */
[----:B------:R-:W-:Y:S01]  /*16460*/  IMAD.MOV.U32 R99, RZ, RZ, R88 ;  /* 0x000000ffff637224 */ /* 0x000fe200078e0058 */
[----:B------:R-:W-:-:S02]  /*16470*/  F2FP.F16.F32.PACK_AB R88, R102, R100 ;  /* 0x000000646658723e */ /* 0x000fc400000000ff */
[----:B-1----:R-:W-:Y:S01]  /*16480*/  F2FP.F16.F32.PACK_AB R102, R14, R12 ;  /* 0x0000000c0e66723e */ /* 0x002fe200000000ff */
[----:B-----5:R-:W-:Y:S02]  /*16490*/  IMAD.MOV.U32 R14, RZ, RZ, R2 ;  /* 0x000000ffff0e7224 */ /* 0x020fe400078e0002 */
[----:B------:R-:W1:Y:S01]  /*164a0*/  S2R R2, SR_TID.X ;  /* 0x0000000000027919 */ /* 0x000e620000002100 */
[----:B------:R5:W-:Y:S01]  /*164b0*/  STL [R1+0x474], R88 ;  /* 0x0004745801007387 */ /* 0x000be20000100800 */
[----:B------:R-:W-:Y:S02]  /*164c0*/  IMAD.MOV.U32 R96, RZ, RZ, R93 ;  /* 0x000000ffff607224 */ /* 0x000fe400078e005d */
[----:B-----5:R-:W-:Y:S01]  /*164d0*/  IMAD.MOV.U32 R88, RZ, RZ, R92 ;  /* 0x000000ffff587224 */ /* 0x020fe200078e005c */
[----:B------:R-:W-:Y:S01]  /*164e0*/  F2FP.F16.F32.PACK_AB R92, R103, R101 ;  /* 0x00000065675c723e */ /* 0x000fe200000000ff */
[----:B------:R-:W-:-:S04]  /*164f0*/  IMAD.MOV.U32 R97, RZ, RZ, R95 ;  /* 0x000000ffff617224 */ /* 0x000fc800078e005f */
[----:B------:R5:W-:Y:S01]  /*16500*/  STL [R1+0x478], R92 ;  /* 0x0004785c01007387 */ /* 0x000be20000100800 */
[----:B------:R-:W-:Y:S01]  /*16510*/  F2FP.F16.F32.PACK_AB R100, R6, R4 ;  /* 0x000000040664723e */ /* 0x000fe200000000ff */
[----:B------:R-:W-:Y:S01]  /*16520*/  IMAD.MOV.U32 R6, RZ, RZ, R96 ;  /* 0x000000ffff067224 */ /* 0x000fe200078e0060 */
[----:B------:R-:W-:Y:S01]  /*16530*/  F2FP.F16.F32.PACK_AB R96, R7, R5 ;  /* 0x000000050760723e */ /* 0x000fe200000000ff */
[----:B------:R-:W-:Y:S02]  /*16540*/  IMAD.MOV.U32 R5, RZ, RZ, R97 ;  /* 0x000000ffff057224 */ /* 0x000fe400078e0061 */
[----:B-----5:R-:W-:Y:S01]  /*16550*/  IMAD.MOV.U32 R92, RZ, RZ, R89 ;  /* 0x000000ffff5c7224 */ /* 0x020fe200078e0059 */
[----:B------:R-:W-:Y:S01]  /*16560*/  F2FP.F16.F32.PACK_AB R89, R106, R104 ;  /* 0x000000686a59723e */ /* 0x000fe200000000ff */
[----:B------:R-:W-:Y:S01]  /*16570*/  IMAD.MOV.U32 R104, RZ, RZ, R94 ;  /* 0x000000ffff687224 */ /* 0x000fe200078e005e */
[----:B------:R-:W-:-:S03]  /*16580*/  F2FP.F16.F32.PACK_AB R97, R11, R9 ;  /* 0x000000090b61723e */ /* 0x000fc600000000ff */
[----:B------:R5:W-:Y:S01]  /*16590*/  STL [R1+0x47c], R89 ;  /* 0x00047c5901007387 */ /* 0x000be20000100800 */
[----:B------:R-:W-:Y:S01]  /*165a0*/  IMAD.MOV.U32 R9, RZ, RZ, R104 ;  /* 0x000000ffff097224 */ /* 0x000fe200078e0068 */
[----:B-1----:R-:W-:Y:S02]  /*165b0*/  LOP3.LUT R4, R2, 0xff, RZ, 0xc0, !PT ;  /* 0x000000ff02047812 */ /* 0x002fe400078ec0ff */
[----:B------:R-:W-:Y:S01]  /*165c0*/  F2FP.F16.F32.PACK_AB R104, R23, R21 ;  /* 0x000000151768723e */ /* 0x000fe200000000ff */
[----:B--2---:R-:W-:Y:S01]  /*165d0*/  IMAD.MOV.U32 R21, RZ, RZ, R117 ;  /* 0x000000ffff157224 */ /* 0x004fe200078e0075 */
[----:B------:R-:W-:Y:S01]  /*165e0*/  F2FP.F16.F32.PACK_AB R93, R107, R105 ;  /* 0x000000696b5d723e */ /* 0x000fe200000000ff */
[----:B---3--:R-:W-:Y:S02]  /*165f0*/  IMAD.MOV.U32 R23, RZ, RZ, R0 ;  /* 0x000000ffff177224 */ /* 0x008fe400078e0000 */
[----:B-----5:R-:W-:Y:S01]  /*16600*/  IMAD.MOV.U32 R89, RZ, RZ, R90 ;  /* 0x000000ffff597224 */ /* 0x020fe200078e005a */
[----:B------:R-:W-:-:S02]  /*16610*/  F2FP.F16.F32.PACK_AB R90, R110, R108 ;  /* 0x0000006c6e5a723e */ /* 0x000fc400000000ff */
[----:B------:R-:W-:Y:S01]  /*16620*/  F2FP.F16.F32.PACK_AB R108, R22, R20 ;  /* 0x00000014166c723e */ /* 0x000fe200000000ff */
[----:B------:R-:W-:Y:S01]  /*16630*/  IMAD.MOV.U32 R22, RZ, RZ, R116 ;  /* 0x000000ffff167224 */ /* 0x000fe200078e0074 */
[----:B------:R-:W-:Y:S02]  /*16640*/  F2FP.F16.F32.PACK_AB R0, R54, R52 ;  /* 0x000000343600723e */ /* 0x000fe400000000ff */
[----:B------:R-:W-:Y:S01]  /*16650*/  LEA R4, R4, UR9, 0x4 ;  /* 0x0000000904047c11 */ /* 0x000fe2000f8e20ff */
[----:B------:R-:W-:Y:S01]  /*16660*/  STL [R1+0x480], R93 ;  /* 0x0004805d01007387 */ /* 0x000fe20000100800 */
[----:B----4-:R-:W-:-:S03]  /*16670*/  IMAD.MOV.U32 R20, RZ, RZ, R118 ;  /* 0x000000ffff147224 */ /* 0x010fc600078e0076 */
[----:B------:R-:W-:Y:S01]  /*16680*/  STL [R1+0x10], R0 ;  /* 0x0000100001007387 */ /* 0x000fe20000100800 */
[----:B------:R-:W-:Y:S01]  /*16690*/  F2FP.F16.F32.PACK_AB R94, R111, R109 ;  /* 0x0000006d6f5e723e */ /* 0x000fe200000000ff */
[----:B------:R-:W-:Y:S01]  /*166a0*/  IMAD.MOV.U32 R7, RZ, RZ, R98 ;  /* 0x000000ffff077224 */ /* 0x000fe200078e0062 */
[----:B------:R-:W-:Y:S01]  /*166b0*/  F2FP.F16.F32.PACK_AB R105, R27, R25 ;  /* 0x000000191b69723e */ /* 0x000fe200000000ff */
[----:B------:R1:W-:Y:S01]  /*166c0*/  STS.128 [R124], R20 ;  /* 0x000000147c007388 */ /* 0x0003e20000000c00 */
[----:B------:R-:W-:Y:S01]  /*166d0*/  F2FP.F16.F32.PACK_AB R103, R18, R16 ;  /* 0x000000101267723e */ /* 0x000fe200000000ff */
[----:B------:R-:W-:Y:S01]  /*166e0*/  IMAD.MOV.U32 R106, RZ, RZ, R91 ;  /* 0x000000ffff6a7224 */ /* 0x000fe200078e005b */
[----:B------:R-:W-:Y:S01]  /*166f0*/  F2FP.F16.F32.PACK_AB R101, R10, R8 ;  /* 0x000000080a65723e */ /* 0x000fe200000000ff */
[----:B------:R-:W-:Y:S01]  /*16700*/  STL [R1+0x90], R4 ;  /* 0x0000900401007387 */ /* 0x000fe20000100800 */
[----:B------:R-:W-:Y:S02]  /*16710*/  IMAD.MOV.U32 R11, RZ, RZ, R92 ;  /* 0x000000ffff0b7224 */ /* 0x000fe400078e005c */
[----:B------:R-:W-:Y:S01]  /*16720*/  IMAD.MOV.U32 R12, RZ, RZ, R119 ;  /* 0x000000ffff0c7224 */ /* 0x000fe200078e0077 */
[----:B------:R-:W-:Y:S01]  /*16730*/  F2FP.F16.F32.PACK_AB R107, R35, R33 ;  /* 0x00000021236b723e */ /* 0x000fe200000000ff */
[----:B------:R-:W2:Y:S01]  /*16740*/  LDCU UR9, c[0x0][0x39c] ;  /* 0x00007380ff0977ac */ /* 0x000ea20008000800 */
[----:B-1----:R-:W-:-:S02]  /*16750*/  IMAD.MOV.U32 R22, RZ, RZ, R68 ;  /* 0x000000ffff167224 */ /* 0x002fc400078e0044 */
[----:B------:R-:W-:Y:S02]  /*16760*/  IMAD.MOV.U32 R20, RZ, RZ, R69 ;  /* 0x000000ffff147224 */ /* 0x000fe400078e0045 */
[----:B------:R-:W-:Y:S02]  /*16770*/  IMAD.MOV.U32 R68, RZ, RZ, R122 ;  /* 0x000000ffff447224 */ /* 0x000fe400078e007a */
[----:B------:R-:W-:Y:S01]  /*16780*/  IMAD.MOV.U32 R23, RZ, RZ, R70 ;  /* 0x000000ffff177224 */ /* 0x000fe200078e0046 */
[----:B------:R-:W3:Y:S01]  /*16790*/  LDL.LU R122, [R1+0x48c] ;  /* 0x00048c00017a7983 */ /* 0x000ee20000300800 */
[----:B------:R-:W-:Y:S02]  /*167a0*/  IMAD.MOV.U32 R69, RZ, RZ, R121 ;  /* 0x000000ffff457224 */ /* 0x000fe400078e0079 */
[----:B------:R-:W-:Y:S01]  /*167b0*/  IMAD.MOV.U32 R70, RZ, RZ, R120 ;  /* 0x000000ffff467224 */ /* 0x000fe200078e0078 */
[----:B------:R-:W3:Y:S04]  /*167c0*/  LDL.LU R121, [R1+0x488] ;  /* 0x0004880001797983 */ /* 0x000ee80000300800 */
[----:B------:R-:W3:Y:S01]  /*167d0*/  LDL.LU R120, [R1+0x484] ;  /* 0x0004840001787983 */ /* 0x000ee20000300800 */
[----:B------:R-:W-:Y:S01]  /*167e0*/  IMAD.MOV.U32 R21, RZ, RZ, R71 ;  /* 0x000000ffff157224 */ /* 0x000fe200078e0047 */
[----:B------:R-:W-:-:S02]  /*167f0*/  F2FP.F16.F32.PACK_AB R109, R26, R24 ;  /* 0x000000181a6d723e */ /* 0x000fc400000000ff */
[----:B------:R-:W4:Y:S04]  /*16800*/  LDL.LU R71, [R1+0x15c] ;  /* 0x00015c0001477983 */ /* 0x000f280000300800 */
[----:B------:R-:W5:Y:S04]  /*16810*/  LDL.LU R24, [R1+0x160] ;  /* 0x0001600001187983 */ /* 0x000f680000300800 */
[----:B------:R-:W5:Y:S04]  /*16820*/  LDL.LU R25, [R1+0x164] ;  /* 0x0001640001197983 */ /* 0x000f680000300800 */
[----:B------:R-:W5:Y:S04]  /*16830*/  LDL.LU R26, [R1+0x168] ;  /* 0x00016800011a7983 */ /* 0x000f680000300800 */
[----:B------:R-:W5:Y:S04]  /*16840*/  LDL.LU R27, [R1+0x16c] ;  /* 0x00016c00011b7983 */ /* 0x000f680000300800 */
[----:B---3--:R-:W-:Y:S01]  /*16850*/  STS.128 [R124+0x800], R120 ;  /* 0x000800787c007388 */ /* 0x008fe20000000c00 */
[----:B------:R-:W-:Y:S06]  /*16860*/  BAR.SYNC.DEFER_BLOCKING 0x0 ;  /* 0x0000000000007b1d */ /* 0x000fec0000010000 */
[----:B------:R-:W1:Y:S04]  /*16870*/  LDS.128 R120, [R4] ;  /* 0x0000000004787984 */ /* 0x000e680000000c00 */
[----:B-1----:R-:W-:Y:S04]  /*16880*/  STL [R1+0x448], R121 ;  /* 0x0004487901007387 */ /* 0x002fe80000100800 */
[----:B------:R-:W-:Y:S04]  /*16890*/  STL [R1+0x438], R123 ;  /* 0x0004387b01007387 */ /* 0x000fe80000100800 */
[----:B------:R1:W-:Y:S04]  /*168a0*/  STL.64 [R1+0x440], R122 ;  /* 0x0004407a01007387 */ /* 0x0003e80000100a00 */
[----:B-1----:R-:W3:Y:S01]  /*168b0*/  LDL R123, [R1+0x90] ;  /* 0x00009000017b7983 */ /* 0x002ee20000100800 */
[----:B------:R-:W-:Y:S01]  /*168c0*/  IMAD.MOV.U32 R18, RZ, RZ, R89 ;  /* 0x000000ffff127224 */ /* 0x000fe200078e0059 */
[----:B------:R-:W-:Y:S01]  /*168d0*/  F2FP.F16.F32.PACK_AB R98, R15, R13 ;  /* 0x0000000d0f62723e */ /* 0x000fe200000000ff */
[----:B------:R-:W-:Y:S01]  /*168e0*/  IMAD.MOV.U32 R13, RZ, RZ, R99 ;  /* 0x000000ffff0d7224 */ /* 0x000fe200078e0063 */
[----:B------:R-:W-:Y:S01]  /*168f0*/  F2FP.F16.F32.PACK_AB R99, R19, R17 ;  /* 0x000000111363723e */ /* 0x000fe200000000ff */
[----:B------:R-:W-:-:S02]  /*16900*/  IMAD.MOV.U32 R16, RZ, RZ, R18 ;  /* 0x000000ffff107224 */ /* 0x000fc400078e0012 */
[----:B------:R-:W-:Y:S02]  /*16910*/  IMAD.MOV.U32 R17, RZ, RZ, R5 ;  /* 0x000000ffff117224 */ /* 0x000fe400078e0005 */
[----:B------:R-:W-:Y:S02]  /*16920*/  IMAD.MOV.U32 R18, RZ, RZ, R7 ;  /* 0x000000ffff127224 */ /* 0x000fe400078e0007 */
[----:B------:R-:W-:Y:S02]  /*16930*/  IMAD.MOV.U32 R19, RZ, RZ, R6 ;  /* 0x000000ffff137224 */ /* 0x000fe400078e0006 */
[----:B------:R-:W-:Y:S02]  /*16940*/  IMAD.MOV.U32 R10, RZ, RZ, R106 ;  /* 0x000000ffff0a7224 */ /* 0x000fe400078e006a */
[----:B------:R-:W-:Y:S02]  /*16950*/  IMAD.MOV.U32 R8, RZ, RZ, R88 ;  /* 0x000000ffff087224 */ /* 0x000fe400078e0058 */
[----:B------:R-:W-:Y:S01]  /*16960*/  IMAD.MOV.U32 R15, RZ, RZ, R125 ;  /* 0x000000ffff0f7224 */ /* 0x000fe200078e007d */
[----:B------:R-:W-:-:S02]  /*16970*/  F2FP.F16.F32.PACK_AB R0, R58, R56 ;  /* 0x000000383a00723e */ /* 0x000fc400000000ff */
[----:B------:R-:W-:Y:S02]  /*16980*/  F2FP.F16.F32.PACK_AB R89, R59, R57 ;  /* 0x000000393b59723e */ /* 0x000fe400000000ff */
[----:B------:R-:W-:Y:S02]  /*16990*/  F2FP.F16.F32.PACK_AB R111, R34, R32 ;  /* 0x00000020226f723e */ /* 0x000fe400000000ff */
[----:B------:R-:W-:Y:S02]  /*169a0*/  F2FP.F16.F32.PACK_AB R91, R114, R112 ;  /* 0x00000070725b723e */ /* 0x000fe400000000ff */
[----:B------:R-:W-:Y:S02]  /*169b0*/  F2FP.F16.F32.PACK_AB R116, R38, R36 ;  /* 0x000000242674723e */ /* 0x000fe400000000ff */
[----:B------:R-:W-:Y:S02]  /*169c0*/  F2FP.F16.F32.PACK_AB R112, R39, R37 ;  /* 0x000000252770723e */ /* 0x000fe400000000ff */
[----:B------:R-:W-:-:S02]  /*169d0*/  F2FP.F16.F32.PACK_AB R95, R115, R113 ;  /* 0x00000071735f723e */ /* 0x000fc400000000ff */
[----:B------:R-:W-:Y:S02]  /*169e0*/  F2FP.F16.F32.PACK_AB R117, R42, R40 ;  /* 0x000000282a75723e */ /* 0x000fe400000000ff */
[----:B------:R-:W-:Y:S02]  /*169f0*/  F2FP.F16.F32.PACK_AB R113, R43, R41 ;  /* 0x000000292b71723e */ /* 0x000fe400000000ff */
[----:B------:R-:W-:Y:S02]  /*16a00*/  F2FP.F16.F32.PACK_AB R118, R46, R44 ;  /* 0x0000002c2e76723e */ /* 0x000fe400000000ff */
[----:B------:R-:W-:Y:S02]  /*16a10*/  F2FP.F16.F32.PACK_AB R114, R47, R45 ;  /* 0x0000002d2f72723e */ /* 0x000fe400000000ff */
[----:B------:R-:W-:Y:S02]  /*16a20*/  F2FP.F16.F32.PACK_AB R93, R55, R53 ;  /* 0x00000035375d723e */ /* 0x000fe400000000ff */
[----:B------:R-:W-:-:S02]  /*16a30*/  F2FP.F16.F32.PACK_AB R119, R50, R48 ;  /* 0x000000303277723e */ /* 0x000fc400000000ff */
[----:B------:R-:W-:Y:S01]  /*16a40*/  F2FP.F16.F32.PACK_AB R115, R51, R49 ;  /* 0x000000313373723e */ /* 0x000fe200000000ff */
[----:B---3--:R-:W1:Y:S01]  /*16a50*/  LDS.128 R4, [R123+0x1000] ;  /* 0x001000007b047984 */ /* 0x008e620000000c00 */
[----:B------:R-:W-:Y:S06]  /*16a60*/  BAR.SYNC.DEFER_BLOCKING 0x0 ;  /* 0x0000000000007b1d */ /* 0x000fec0000010000 */
[----:B------:R-:W-:Y:S04]  /*16a70*/  STS.128 [R124], R12 ;  /* 0x0000000c7c007388 */ /* 0x000fe80000000c00 */
[----:B------:R-:W-:Y:S01]  /*16a80*/  STS.128 [R124+0x800], R8 ;  /* 0x000800087c007388 */ /* 0x000fe20000000c00 */
[----:B------:R-:W-:Y:S06]  /*16a90*/  BAR.SYNC.DEFER_BLOCKING 0x0 ;  /* 0x0000000000007b1d */ /* 0x000fec0000010000 */
[----:B------:R-:W3:Y:S04]  /*16aa0*/  LDS.128 R8, [R123] ;  /* 0x000000007b087984 */ /* 0x000ee80000000c00 */
[----:B------:R-:W0:Y:S01]  /*16ab0*/  LDS.128 R12, [R123+0x1000] ;  /* 0x001000007b0c7984 */ /* 0x000e220000000c00 */
[----:B------:R-:W-:Y:S06]  /*16ac0*/  BAR.SYNC.DEFER_BLOCKING 0x0 ;  /* 0x0000000000007b1d */ /* 0x000fec0000010000 */
[----:B------:R-:W-:Y:S04]  /*16ad0*/  STS.128 [R124], R20 ;  /* 0x000000147c007388 */ /* 0x000fe80000000c00 */
[----:B------:R-:W-:Y:S01]  /*16ae0*/  STS.128 [R124+0x800], R16 ;  /* 0x000800107c007388 */ /* 0x000fe20000000c00 */
[----:B------:R-:W-:Y:S06]  /*16af0*/  BAR.SYNC.DEFER_BLOCKING 0x0 ;  /* 0x0000000000007b1d */ /* 0x000fec0000010000 */
[----:B------:R-:W2:Y:S04]  /*16b00*/  LDS.128 R16, [R123] ;  /* 0x000000007b107984 */ /* 0x000ea80000000c00 */
[----:B-1----:R-:W-:Y:S04]  /*16b10*/  STL [R1+0x420], R6 ;  /* 0x0004200601007387 */ /* 0x002fe80000100800 */
[----:B------:R-:W-:Y:S04]  /*16b20*/  STL.64 [R1+0x418], R4 ;  /* 0x0004180401007387 */ /* 0x000fe80000100a00 */
[----:B------:R-:W-:Y:S04]  /*16b30*/  STL [R1+0x414], R7 ;  /* 0x0004140701007387 */ /* 0x000fe80000100800 */
[----:B------:R-:W-:Y:S04]  /*16b40*/  STL.64 [R1+0x428], R6 ;  /* 0x0004280601007387 */ /* 0x000fe80000100a00 */
[----:B---3--:R-:W-:Y:S04]  /*16b50*/  STL.64 [R1+0x430], R10 ;  /* 0x0004300a01007387 */ /* 0x008fe80000100a00 */
[----:B0-----:R-:W-:Y:S04]  /*16b60*/  STL.64 [R1+0x458], R14 ;  /* 0x0004580e01007387 */ /* 0x001fe80000100a00 */
[----:B------:R-:W-:Y:S01]  /*16b70*/  STL.64 [R1+0x450], R12 ;  /* 0x0004500c01007387 */ /* 0x000fe20000100a00 */
[----:B------:R-:W-:-:S02]  /*16b80*/  F2FP.F16.F32.PACK_AB R125, R62, R60 ;  /* 0x0000003c3e7d723e */ /* 0x000fc400000000ff */
[----:B------:R-:W-:Y:S01]  /*16b90*/  F2FP.F16.F32.PACK_AB R92, R63, R61 ;  /* 0x0000003d3f5c723e */ /* 0x000fe200000000ff */
[----:B------:R-:W-:Y:S01]  /*16ba0*/  LDS.128 R20, [R123+0x1000] ;  /* 0x001000007b147984 */ /* 0x000fe20000000c00 */
[----:B------:R-:W-:Y:S06]  /*16bb0*/  BAR.SYNC.DEFER_BLOCKING 0x0 ;  /* 0x0000000000007b1d */ /* 0x000fec0000010000 */
[----:B--2---:R-:W-:Y:S04]  /*16bc0*/  STL.64 [R1+0x468], R18 ;  /* 0x0004681201007387 */ /* 0x004fe80000100a00 */
[----:B------:R-:W-:Y:S04]  /*16bd0*/  STL.64 [R1+0x460], R16 ;  /* 0x0004601001007387 */ /* 0x000fe80000100a00 */
        /* <DEDUP_REMOVED lines=32> */
[----:B----4-:R0:W-:Y:S01]  /*16de0*/  STS.128 [R124+0x800], R68 ;  /* 0x000800447c007388 */ /* 0x0101e20000000c00 */
[----:B------:R-:W-:-:S02]  /*16df0*/  F2FP.F16.F32.PACK_AB R2, R66, R64 ;  /* 0x000000404202723e */ /* 0x000fc400000000ff */
[----:B------:R-:W-:Y:S01]  /*16e00*/  F2FP.F16.F32.PACK_AB R88, R67, R65 ;  /* 0x000000414358723e */ /* 0x000fe200000000ff */
[----:B0-----:R-:W4:Y:S04]  /*16e10*/  LDL.LU R68, [R1+0x40] ;  /* 0x0000400001447983 */ /* 0x001f280000300800 */
[----:B------:R-:W4:Y:S04]  /*16e20*/  LDL.LU R69, [R1+0x44] ;  /* 0x0000440001457983 */ /* 0x000f280000300800 */
[----:B------:R-:W4:Y:S04]  /*16e30*/  LDL.LU R70, [R1+0x48] ;  /* 0x0000480001467983 */ /* 0x000f280000300800 */
[----:B------:R-:W4:Y:S04]  /*16e40*/  LDL.LU R71, [R1+0x4c] ;  /* 0x00004c0001477983 */ /* 0x000f280000300800 */
[----:B------:R-:W4:Y:S04]  /*16e50*/  LDL.LU R64, [R1+0x50] ;  /* 0x0000500001407983 */ /* 0x000f280000300800 */
[----:B------:R-:W4:Y:S04]  /*16e60*/  LDL.LU R65, [R1+0x54] ;  /* 0x0000540001417983 */ /* 0x000f280000300800 */
[----:B------:R-:W4:Y:S04]  /*16e70*/  LDL.LU R66, [R1+0x58] ;  /* 0x0000580001427983 */ /* 0x000f280000300800 */
[----:B-----5:R-:W-:Y:S01]  /*16e80*/  STS.128 [R124], R24 ;  /* 0x000000187c007388 */ /* 0x020fe20000000c00 */
[----:B------:R-:W-:Y:S01]  /*16e90*/  BAR.SYNC.DEFER_BLOCKING 0x0 ;  /* 0x0000000000007b1d */ /* 0x000fe20000010000 */
[----:B------:R-:W-:-:S02]  /*16ea0*/  F2FP.F16.F32.PACK_AB R110, R30, R28 ;  /* 0x0000001c1e6e723e */ /* 0x000fc400000000ff */
[----:B------:R-:W-:-:S03]  /*16eb0*/  F2FP.F16.F32.PACK_AB R106, R31, R29 ;  /* 0x0000001d1f6a723e */ /* 0x000fc600000000ff */
[----:B------:R-:W0:Y:S04]  /*16ec0*/  LDS.128 R24, [R123] ;  /* 0x000000007b187984 */ /* 0x000e280000000c00 */
[----:B------:R-:W-:Y:S01]  /*16ed0*/  LDS.128 R28, [R123+0x1000] ;  /* 0x001000007b1c7984 */ /* 0x000fe20000000c00 */
[----:B------:R-:W-:Y:S01]  /*16ee0*/  BAR.SYNC.DEFER_BLOCKING 0x0 ;  /* 0x0000000000007b1d */ /* 0x000fe20000010000 */
[----:B------:R-:W-:Y:S02]  /*16ef0*/  IMAD.MOV.U32 R67, RZ, RZ, R3 ;  /* 0x000000ffff437224 */ /* 0x000fe400078e0003 */
[----:B------:R-:W-:Y:S02]  /*16f00*/  IMAD.MOV.U32 R12, RZ, RZ, R93 ;  /* 0x000000ffff0c7224 */ /* 0x000fe400078e005d */
[----:B------:R-:W-:Y:S01]  /*16f10*/  IMAD.MOV.U32 R13, RZ, RZ, R89 ;  /* 0x000000ffff0d7224 */ /* 0x000fe200078e0059 */
        /* <DEDUP_REMOVED lines=8> */
[----:B---3--:R-:W-:Y:S04]  /*16fa0*/  STS.128 [R124+0x800], R32 ;  /* 0x000800207c007388 */ /* 0x008fe80000000c00 */
[----:B--2---:R-:W-:Y:S01]  /*16fb0*/  STS.128 [R124], R36 ;  /* 0x000000247c007388 */ /* 0x004fe20000000c00 */
[----:B------:R-:W-:Y:S06]  /*16fc0*/  BAR.SYNC.DEFER_BLOCKING 0x0 ;  /* 0x0000000000007b1d */ /* 0x000fec0000010000 */
[----:B------:R-:W1:Y:S04]  /*16fd0*/  LDS.128 R32, [R123] ;  /* 0x000000007b207984 */ /* 0x000e680000000c00 */
[----:B------:R-:W-:Y:S01]  /*16fe0*/  LDS.128 R36, [R123+0x1000] ;  /* 0x001000007b247984 */ /* 0x000fe20000000c00 */
[----:B------:R-:W-:Y:S06]  /*16ff0*/  BAR.SYNC.DEFER_BLOCKING 0x0 ;  /* 0x0000000000007b1d */ /* 0x000fec0000010000 */
[----:B------:R-:W-:Y:S04]  /*17000*/  STS.128 [R124], R44 ;  /* 0x0000002c7c007388 */ /* 0x000fe80000000c00 */
[----:B------:R-:W-:Y:S01]  /*17010*/  STS.128 [R124+0x800], R40 ;  /* 0x000800287c007388 */ /* 0x000fe20000000c00 */
[----:B------:R-:W-:Y:S06]  /*17020*/  BAR.SYNC.DEFER_BLOCKING 0x0 ;  /* 0x0000000000007b1d */ /* 0x000fec0000010000 */
[----:B------:R-:W2:Y:S04]  /*17030*/  LDS.128 R40, [R123] ;  /* 0x000000007b287984 */ /* 0x000ea80000000c00 */
[----:B------:R-:W-:Y:S01]  /*17040*/  LDS.128 R44, [R123+0x1000] ;  /* 0x001000007b2c7984 */ /* 0x000fe20000000c00 */
[----:B------:R-:W-:Y:S06]  /*17050*/  BAR.SYNC.DEFER_BLOCKING 0x0 ;  /* 0x0000000000007b1d */ /* 0x000fec0000010000 */
[----:B------:R-:W-:Y:S04]  /*17060*/  STS.128 [R124], R52 ;  /* 0x000000347c007388 */ /* 0x000fe80000000c00 */
[----:B------:R-:W-:Y:S01]  /*17070*/  STS.128 [R124+0x800], R48 ;  /* 0x000800307c007388 */ /* 0x000fe20000000c00 */
[----:B------:R-:W-:Y:S06]  /*17080*/  BAR.SYNC.DEFER_BLOCKING 0x0 ;  /* 0x0000000000007b1d */ /* 0x000fec0000010000 */
[----:B------:R-:W3:Y:S04]  /*17090*/  LDS.128 R48, [R123] ;  /* 0x000000007b307984 */ /* 0x000ee80000000c00 */
[----:B------:R-:W-:Y:S01]  /*170a0*/  LDS.128 R52, [R123+0x1000] ;  /* 0x001000007b347984 */ /* 0x000fe20000000c00 */
[----:B------:R-:W-:Y:S06]  /*170b0*/  BAR.SYNC.DEFER_BLOCKING 0x0 ;  /* 0x0000000000007b1d */ /* 0x000fec0000010000 */
[----:B------:R-:W-:Y:S04]  /*170c0*/  STS.128 [R124], R60 ;  /* 0x0000003c7c007388 */ /* 0x000fe80000000c00 */
[----:B------:R-:W-:Y:S01]  /*170d0*/  STS.128 [R124+0x800], R56 ;  /* 0x000800387c007388 */ /* 0x000fe20000000c00 */
[----:B------:R-:W-:Y:S06]  /*170e0*/  BAR.SYNC.DEFER_BLOCKING 0x0 ;  /* 0x0000000000007b1d */ /* 0x000fec0000010000 */
[----:B------:R-:W0:Y:S04]  /*170f0*/  LDS.128 R56, [R123] ;  /* 0x000000007b387984 */ /* 0x000e280000000c00 */
[----:B------:R-:W-:Y:S01]  /*17100*/  LDS.128 R60, [R123+0x1000] ;  /* 0x001000007b3c7984 */ /* 0x000fe20000000c00 */
[----:B------:R-:W-:Y:S06]  /*17110*/  BAR.SYNC.DEFER_BLOCKING 0x0 ;  /* 0x0000000000007b1d */ /* 0x000fec0000010000 */
[----:B----4-:R-:W-:Y:S04]  /*17120*/  STS.128 [R124], R64 ;  /* 0x000000407c007388 */ /* 0x010fe80000000c00 */
[----:B------:R-:W-:Y:S01]  /*17130*/  STS.128 [R124+0x800], R68 ;  /* 0x000800447c007388 */ /* 0x000fe20000000c00 */
[----:B------:R-:W-:Y:S06]  /*17140*/  BAR.SYNC.DEFER_BLOCKING 0x0 ;  /* 0x0000000000007b1d */ /* 0x000fec0000010000 */
[----:B------:R-:W4:Y:S04]  /*17150*/  LDS.128 R64, [R123] ;  /* 0x000000007b407984 */ /* 0x000f280000000c00 */
[----:B------:R-:W-:Y:S01]  /*17160*/  LDS.128 R68, [R123+0x1000] ;  /* 0x001000007b447984 */ /* 0x000fe20000000c00 */
[----:B------:R-:W-:Y:S01]  /*17170*/  BAR.SYNC.DEFER_BLOCKING 0x0 ;  /* 0x0000000000007b1d */ /* 0x000fe20000010000 */
[----:B------:R-:W-:-:S05]  /*17180*/  IMAD.MOV.U32 R17, RZ, RZ, R0 ;  /* 0x000000ffff117224 */ /* 0x000fca00078e0000 */
[----:B------:R-:W2:Y:S04]  /*17190*/  LDL.LU R0, [R1+0x470] ;  /* 0x0004700001007983 */ /* 0x000ea80000300800 */
[----:B------:R-:W2:Y:S01]  /*171a0*/  LDL.LU R121, [R1+0x1c0] ;  /* 0x0001c00001797983 */ /* 0x000ea20000300800 */
[----:B------:R-:W-:Y:S02]  /*171b0*/  IMAD.MOV.U32 R18, RZ, RZ, R125 ;  /* 0x000000ffff127224 */ /* 0x000fe400078e007d */
[----:B------:R-:W0:Y:S01]  /*171c0*/  LDC R125, c[0x0][0x3b8] ;  /* 0x0000ee00ff7d7b82 */ /* 0x000e220000000800 */
[----:B-----5:R-:W-:Y:S01]  /*171d0*/  IMAD R3, R3, UR4, RZ ;  /* 0x0000000403037c24 */ /* 0x020fe2000f8e02ff */
[----:B------:R-:W2:Y:S01]  /*171e0*/  LDCU UR4, c[0x0][0x39c] ;  /* 0x00007380ff0477ac */ /* 0x000ea20008000800 */
[----:B------:R-:W-:Y:S01]  /*171f0*/  IMAD.MOV.U32 R19, RZ, RZ, R2 ;  /* 0x000000ffff137224 */ /* 0x000fe200078e0002 */
[----:B------:R-:W5:Y:S04]  /*17200*/  LDL.LU R4, [R1+0x1c8] ;  /* 0x0001c80001047983 */ /* 0x000f680000300800 */
[----:B------:R-:W3:Y:S04]  /*17210*/  LDL.LU R5, [R1+0x1cc] ;  /* 0x0001cc0001057983 */ /* 0x000ee80000300800 */
[----:B------:R-:W-:Y:S04]  /*17220*/  STS.128 [R124], R76 ;  /* 0x0000004c7c007388 */ /* 0x000fe80000000c00 */
[----:B------:R-:W-:Y:S01]  /*17230*/  STS.128 [R124+0x800], R72 ;  /* 0x000800487c007388 */ /* 0x000fe20000000c00 */
[----:B------:R-:W-:Y:S06]  /*17240*/  BAR.SYNC.DEFER_BLOCKING 0x0 ;  /* 0x0000000000007b1d */ /* 0x000fec0000010000 */
[----:B------:R-:W0:Y:S04]  /*17250*/  LDS.128 R72, [R123] ;  /* 0x000000007b487984 */ /* 0x000e280000000c00 */
        /* <DEDUP_REMOVED lines=31> */
[----:B------:R-:W-:Y:S01]  /*17450*/  BAR.SYNC.DEFER_BLOCKING 0x0 ;  /* 0x0000000000007b1d */ /* 0x000fe20000010000 */
[C---:B--2---:R-:W-:Y:S01]  /*17460*/  ISETP.LT.AND P3, PT, R121.reuse, UR4, !P0 ;  /* 0x0000000479007c0c */ /* 0x044fe2000c761270 */
[-C--:B0-----:R-:W-:Y:S01]  /*17470*/  IMAD R121, R121, R125.reuse, RZ ;  /* 0x0000007d79797224 */ /* 0x081fe200078e02ff */
[C---:B------:R-:W-:Y:S01]  /*17480*/  LEA R2, P2, R3.reuse, UR12, 0x1 ;  /* 0x0000000c03027c11 */ /* 0x040fe2000f8408ff */
[CC--:B------:R-:W-:Y:S01]  /*17490*/  IMAD R10, R0.reuse, R125.reuse, RZ ;  /* 0x0000007d000a7224 */ /* 0x0c0fe200078e02ff */
[C---:B------:R-:W-:Y:S01]  /*174a0*/  ISETP.LT.AND P1, PT, R0.reuse, UR15, !P0 ;  /* 0x0000000f00007c0c */ /* 0x040fe2000c721270 */
[----:B------:R-:W-:Y:S01]  /*174b0*/  IMAD R11, R0, R125, RZ ;  /* 0x0000007d000b7224 */ /* 0x000fe200078e02ff */
[----:B------:R-:W-:Y:S01]  /*174c0*/  LEA.HI.X.SX32 R3, R3, UR13, 0x1, P2 ;  /* 0x0000000d03037c11 */ /* 0x000fe200090f0eff */
[----:B------:R-:W3:Y:S01]  /*174d0*/  LDCU UR4, c[0x0][0x39c] ;  /* 0x00007380ff0477ac */ /* 0x000ee20008000800 */
[----:B------:R0:W-:Y:S04]  /*174e0*/  STS.128 [R124], R16 ;  /* 0x000000107c007388 */ /* 0x0001e80000000c00 */
[----:B------:R2:W-:Y:S04]  /*174f0*/  STS.128 [R124+0x800], R12 ;  /* 0x0008000c7c007388 */ /* 0x0005e80000000c00 */
[----:B0-----:R-:W4:Y:S04]  /*17500*/  LDL.LU.64 R18, [R1+0x468] ;  /* 0x0004680001127983 */ /* 0x001f280000300a00 */
[----:B------:R-:W4:Y:S04]  /*17510*/  LDL.LU.64 R16, [R1+0x460] ;  /* 0x0004600001107983 */ /* 0x000f280000300a00 */
[----:B------:R-:W4:Y:S04]  /*17520*/  LDL.LU R7, [R1+0x1d4] ;  /* 0x0001d40001077983 */ /* 0x000f280000300800 */
[----:B--2---:R-:W2:Y:S04]  /*17530*/  LDL.LU.64 R14, [R1+0x458] ;  /* 0x00045800010e7983 */ /* 0x004ea80000300a00 */
[----:B------:R-:W2:Y:S04]  /*17540*/  LDL.LU.64 R12, [R1+0x450] ;  /* 0x00045000010c7983 */ /* 0x000ea80000300a00 */
[----:B------:R-:W2:Y:S01]  /*17550*/  LDL.LU R124, [R1+0x1c4] ;  /* 0x0001c400017c7983 */ /* 0x000ea20000300800 */
[----:B------:R-:W-:Y:S01]  /*17560*/  BAR.SYNC.DEFER_BLOCKING 0x0 ;  /* 0x0000000000007b1d */ /* 0x000fe20000010000 */
[----:B------:R-:W-:-:S04]  /*17570*/  LEA R122, P5, R121, R2, 0x1 ;  /* 0x00000002797a7211 */ /* 0x000fc800078a08ff */
[----:B------:R-:W-:Y:S02]  /*17580*/  LEA.HI.X.SX32 R123, R121, R3, 0x1, P5 ;  /* 0x00000003797b7211 */ /* 0x000fe400028f0eff */
[----:B------:R-:W4:Y:S01]  /*17590*/  LDL.LU R121, [R1+0x448] ;  /* 0x0004480001797983 */ /* 0x000f220000300800 */
[----:B------:R-:W-:-:S04]  /*175a0*/  LEA R10, P2, R10, R2, 0x1 ;  /* 0x000000020a0a7211 */ /* 0x000fc800078408ff */
[----:B------:R-:W-:Y:S02]  /*175b0*/  LEA.HI.X.SX32 R11, R11, R3, 0x1, P2 ;  /* 0x000000030b0b7211 */ /* 0x000fe400010f0eff */
[----:B------:R-:W-:-:S03]  /*175c0*/  PRMT R6, R120, 0x7632, R6 ;  /* 0x0000763278067816 */ /* 0x000fc60000000006 */
[----:B------:R-:W-:Y:S04]  /*175d0*/  @P1 STG.E.U16 desc[UR20][R10.64], R120 ;  /* 0x000000780a001986 */ /* 0x000fe8000c101514 */
[----:B------:R0:W-:Y:S01]  /*175e0*/  @P3 STG.E.U16 desc[UR20][R122.64], R6 ;  /* 0x000000067a003986 */ /* 0x0001e2000c101514 */
[C---:B---3--:R-:W-:Y:S01]  /*175f0*/  ISETP.LT.AND P3, PT, R5.reuse, UR4, !P0 ;  /* 0x0000000405007c0c */ /* 0x048fe2000c761270 */
[----:B------:R-:W3:Y:S02]  /*17600*/  LDCU UR4, c[0x0][0x39c] ;  /* 0x00007380ff0477ac */ /* 0x000ee40008000800 */
[----:B0-----:R-:W3:Y:S01]  /*17610*/  LDL.LU.64 R122, [R1+0x440] ;  /* 0x00044000017a7983 */ /* 0x001ee20000300a00 */
[-C--:B------:R-:W-:Y:S01]  /*17620*/  IMAD R6, R5, R125.reuse, RZ ;  /* 0x0000007d05067224 */ /* 0x080fe200078e02ff */
[C---:B--2---:R-:W-:Y:S01]  /*17630*/  ISETP.LT.AND P2, PT, R124.reuse, UR5, !P0 ;  /* 0x000000057c007c0c */ /* 0x044fe2000c741270 */
[----:B------:R-:W-:Y:S01]  /*17640*/  IMAD R124, R124, R125, RZ ;  /* 0x0000007d7c7c7224 */ /* 0x000fe200078e02ff */
[----:B------:R-:W0:Y:S04]  /*17650*/  LDCU UR5, c[0x0][0x39c] ;  /* 0x00007380ff0577ac */ /* 0x000e280008000800 */
[----:B------:R-:W-:-:S04]  /*17660*/  LEA R10, P1, R124, R2, 0x1 ;  /* 0x000000027c0a7211 */ /* 0x000fc800078208ff */
[----:B------:R-:W-:Y:S01]  /*17670*/  LEA.HI.X.SX32 R11, R124, R3, 0x1, P1 ;  /* 0x000000037c0b7211 */ /* 0x000fe200008f0eff */
[C---:B-----5:R-:W-:Y:S01]  /*17680*/  IMAD R124, R4.reuse, R125, RZ ;  /* 0x0000007d047c7224 */ /* 0x060fe200078e02ff */
[----:B------:R-:W-:Y:S01]  /*17690*/  ISETP.LT.AND P1, PT, R4, UR6, !P0 ;  /* 0x0000000604007c0c */ /* 0x000fe2000c721270 */
[----:B------:R-:W2:Y:S01]  /*176a0*/  LDCU UR6, c[0x0][0x39c] ;  /* 0x00007380ff0677ac */ /* 0x000ea20008000800 */
[----:B------:R-:W5:Y:S04]  /*176b0*/  LDL.LU R4, [R1+0x1dc] ;  /* 0x0001dc0001047983 */ /* 0x000f680000300800 */
[----:B----4-:R4:W-:Y:S04]  /*176c0*/  @P2 STG.E.U16 desc[UR20][R10.64], R121 ;  /* 0x000000790a002986 */ /* 0x0109e8000c101514 */
[----:B------:R-:W2:Y:S04]  /*176d0*/  LDL.LU R5, [R1+0x1e0] ;  /* 0x0001e00001057983 */ /* 0x000ea80000300800 */
[----:B----4-:R-:W4:Y:S01]  /*176e0*/  LDL.LU R11, [R1+0x1d0] ;  /* 0x0001d000010b7983 */ /* 0x010f220000300800 */
[----:B------:R-:W-:-:S02]  /*176f0*/  LEA R120, P2, R124, R2, 0x1 ;  /* 0x000000027c787211 */ /* 0x000fc400078408ff */
[-C--:B------:R-:W-:Y:S02]  /*17700*/  LEA R10, P6, R6, R2.reuse, 0x1 ;  /* 0x00000002060a7211 */ /* 0x080fe400078c08ff */
[----:B---3--:R-:W-:Y:S02]  /*17710*/  PRMT R123, R121, 0x7632, R123 ;  /* 0x00007632797b7816 */ /* 0x008fe4000000007b */
[----:B------:R-:W-:Y:S02]  /*17720*/  LEA.HI.X.SX32 R121, R124, R3, 0x1, P2 ;  /* 0x000000037c797211 */ /* 0x000fe400010f0eff */
[----:B0-----:R-:W-:Y:S01]  /*17730*/  ISETP.LT.AND P2, PT, R7, UR5, !P0 ;  /* 0x0000000507007c0c */ /* 0x001fe2000c741270 */
[----:B------:R-:W0:Y:S02]  /*17740*/  LDCU UR5, c[0x0][0x39c] ;  /* 0x00007380ff0577ac */ /* 0x000e240008000800 */
[----:B------:R3:W-:Y:S04]  /*17750*/  @P1 STG.E.U16 desc[UR20][R120.64], R123 ;  /* 0x0000007b78001986 */ /* 0x0007e8000c101514 */
[----:B---3--:R-:W3:Y:S01]  /*17760*/  LDL.LU R123, [R1+0x438] ;  /* 0x00043800017b7983 */ /* 0x008ee20000300800 */
[CC--:B----4-:R-:W-:Y:S01]  /*17770*/  IMAD R124, R11.reuse, R125.reuse, RZ ;  /* 0x0000007d0b7c7224 */ /* 0x0d0fe200078e02ff */
[----:B------:R-:W-:Y:S01]  /*17780*/  ISETP.LT.AND P5, PT, R11, UR7, !P0 ;  /* 0x000000070b007c0c */ /* 0x000fe2000c7a1270 */
[----:B------:R-:W-:Y:S01]  /*17790*/  IMAD R125, R7, R125, RZ ;  /* 0x0000007d077d7224 */ /* 0x000fe200078e02ff */
[----:B------:R-:W-:Y:S01]  /*177a0*/  LEA.HI.X.SX32 R11, R6, R3, 0x1, P6 ;  /* 0x00000003060b7211 */ /* 0x000fe200030f0eff */
[----:B------:R-:W4:Y:S01]  /*177b0*/  LDCU UR7, c[0x0][0x39c] ;  /* 0x00007380ff0777ac */ /* 0x000f220008000800 */
[----:B------:R-:W-:-:S03]  /*177c0*/  LEA R6, P6, R124, R2, 0x1 ;  /* 0x000000027c067211 */ /* 0x000fc600078c08ff */
[----:B------:R0:W-:Y:S01]  /*177d0*/  @P3 STG.E.U16 desc[UR20][R10.64], R122 ;  /* 0x0000007a0a003986 */ /* 0x0001e2000c101514 */
[----:B------:R-:W-:Y:S02]  /*177e0*/  LEA.HI.X.SX32 R7, R124, R3, 0x1, P6 ;  /* 0x000000037c077211 */ /* 0x000fe400030f0eff */
[----:B------:R-:W-:Y:S01]  /*177f0*/  PRMT R124, R122, 0x7632, R124 ;  /* 0x000076327a7c7816 */ /* 0x000fe2000000007c */
[----:B0-----:R-:W2:Y:S04]  /*17800*/  LDL.LU.64 R10, [R1+0x430] ;  /* 0x00043000010a7983 */ /* 0x001ea80000300a00 */
[----:B------:R-:W2:Y:S04]  /*17810*/  LDL.LU R122, [R1+0x1d8] ;  /* 0x0001d800017a7983 */ /* 0x000ea80000300800 */
[----:B------:R0:W-:Y:S04]  /*17820*/  @P5 STG.E.U16 desc[UR20][R6.64], R124 ;  /* 0x0000007c06005986 */ /* 0x0001e8000c101514 */
[----:B0-----:R-:W4:Y:S01]  /*17830*/  LDL.LU.64 R6, [R1+0x428] ;  /* 0x0004280001067983 */ /* 0x001f220000300a00 */
[----:B------:R-:W-:-:S04]  /*17840*/  LEA R120, P1, R125, R2, 0x1 ;  /* 0x000000027d787211 */ /* 0x000fc800078208ff */
[----:B------:R-:W-:Y:S02]  /*17850*/  LEA.HI.X.SX32 R121, R125, R3, 0x1, P1 ;  /* 0x000000037d797211 */ /* 0x000fe400008f0eff */
[----:B------:R-:W0:Y:S03]  /*17860*/  LDC R125, c[0x0][0x3b8] ;  /* 0x0000ee00ff7d7b82 */ /* 0x000e260000000800 */
[----:B---3--:R3:W-:Y:S01]  /*17870*/  @P2 STG.E.U16 desc[UR20][R120.64], R123 ;  /* 0x0000007b78002986 */ /* 0x0087e2000c101514 */
[C---:B--2---:R-:W-:Y:S01]  /*17880*/  ISETP.LT.AND P3, PT, R122.reuse, UR4, !P0 ;  /* 0x000000047a007c0c */ /* 0x044fe2000c761270 */
[----:B0-----:R-:W-:Y:S01]  /*17890*/  IMAD R122, R122, R125, RZ ;  /* 0x0000007d7a7a7224 */ /* 0x001fe200078e02ff */
[----:B------:R-:W0:Y:S04]  /*178a0*/  LDCU UR4, c[0x0][0x39c] ;  /* 0x00007380ff0477ac */ /* 0x000e280008000800 */
[----:B---3--:R-:W-:-:S04]  /*178b0*/  LEA R120, P2, R122, R2, 0x1 ;  /* 0x000000027a787211 */ /* 0x008fc800078408ff */
[----:B------:R-:W-:Y:S02]  /*178c0*/  LEA.HI.X.SX32 R121, R122, R3, 0x1, P2 ;  /* 0x000000037a797211 */ /* 0x000fe400010f0eff */
[----:B----4-:R-:W-:-:S05]  /*178d0*/  PRMT R6, R123, 0x7632, R6 ;  /* 0x000076327b067816 */ /* 0x010fca0000000006 */
[----:B------:R2:W-:Y:S04]  /*178e0*/  @P3 STG.E.U16 desc[UR20][R120.64], R6 ;  /* 0x0000000678003986 */ /* 0x0005e8000c101514 */
[----:B--2---:R-:W2:Y:S04]  /*178f0*/  LDL.LU R6, [R1+0x420] ;  /* 0x0004200001067983 */ /* 0x004ea80000300800 */
[----:B------:R-:W0:Y:S01]  /*17900*/  LDL.LU R121, [R1+0x1e4] ;  /* 0x0001e40001797983 */ /* 0x000e220000300800 */
[CC--:B-----5:R-:W-:Y:S01]  /*17910*/  IMAD R124, R4.reuse, R125.reuse, RZ ;  /* 0x0000007d047c7224 */ /* 0x0e0fe200078e02ff */
[----:B------:R-:W-:Y:S01]  /*17920*/  ISETP.LT.AND P1, PT, R4, UR6, !P0 ;  /* 0x0000000604007c0c */ /* 0x000fe2000c721270 */
[C---:B------:R-:W-:Y:S01]  /*17930*/  IMAD R123, R5.reuse, R125, RZ ;  /* 0x0000007d057b7224 */ /* 0x040fe200078e02ff */
[----:B------:R-:W-:Y:S01]  /*17940*/  ISETP.LT.AND P2, PT, R5, UR5, !P0 ;  /* 0x0000000505007c0c */ /* 0x000fe2000c741270 */
[----:B------:R-:W3:Y:S01]  /*17950*/  LDCU UR5, c[0x0][0x39c] ;  /* 0x00007380ff0577ac */ /* 0x000ee20008000800 */
[----:B------:R-:W-:-:S02]  /*17960*/  LEA R4, P5, R124, R2, 0x1 ;  /* 0x000000027c047211 */ /* 0x000fc400078a08ff */
[CC--:B------:R-:W-:Y:S01]  /*17970*/  LEA R122, P6, R123.reuse, R2.reuse, 0x1 ;  /* 0x000000027b7a7211 */ /* 0x0c0fe200078c08ff */
[----:B------:R-:W4:Y:S01]  /*17980*/  LDCU UR6, c[0x0][0x39c] ;  /* 0x00007380ff0677ac */ /* 0x000f220008000800 */
[-C--:B------:R-:W-:Y:S02]  /*17990*/  LEA.HI.X.SX32 R5, R124, R3.reuse, 0x1, P5 ;  /* 0x000000037c057211 */ /* 0x080fe400028f0eff */
[----:B------:R-:W-:Y:S02]  /*179a0*/  LEA.HI.X.SX32 R123, R123, R3, 0x1, P6 ;  /* 0x000000037b7b7211 */ /* 0x000fe400030f0eff */
[----:B------:R-:W-:Y:S01]  /*179b0*/  PRMT R124, R8, 0x7632, R124 ;  /* 0x00007632087c7816 */ /* 0x000fe2000000007c */
[----:B------:R5:W-:Y:S04]  /*179c0*/  @P1 STG.E.U16 desc[UR20][R4.64], R8 ;  /* 0x0000000804001986 */ /* 0x000be8000c101514 */
[----:B------:R1:W-:Y:S04]  /*179d0*/  @P2 STG.E.U16 desc[UR20][R122.64], R124 ;  /* 0x0000007c7a002986 */ /* 0x0003e8000c101514 */
[----:B-----5:R-:W5:Y:S04]  /*179e0*/  LDL.LU.64 R4, [R1+0x418] ;  /* 0x0004180001047983 */ /* 0x020f680000300a00 */
[----:B------:R-:W2:Y:S04]  /*179f0*/  LDL.LU R8, [R1+0x1ec] ;  /* 0x0001ec0001087983 */ /* 0x000ea80000300800 */
[----:B-1----:R-:W3:Y:S01]  /*17a00*/  LDL.LU R123, [R1+0x1e8] ;  /* 0x0001e800017b7983 */ /* 0x002ee20000300800 */
[C---:B0-----:R-:W-:Y:S01]  /*17a10*/  ISETP.LT.AND P3, PT, R121.reuse, UR4, !P0 ;  /* 0x0000000479007c0c */ /* 0x041fe2000c761270 */
[----:B------:R-:W-:Y:S01]  /*17a20*/  IMAD R121, R121, R125, RZ ;  /* 0x0000007d79797224 */ /* 0x000fe200078e02ff */
[----:B------:R-:W-:Y:S01]  /*17a30*/  PRMT R7, R9, 0x7632, R7 ;  /* 0x0000763209077816 */ /* 0x000fe20000000007 */
[----:B------:R-:W0:Y:S03]  /*17a40*/  LDCU UR4, c[0x0][0x39c] ;  /* 0x00007380ff0477ac */ /* 0x000e260008000800 */
[----:B------:R-:W-:-:S04]  /*17a50*/  LEA R120, P1, R121, R2, 0x1 ;  /* 0x0000000279787211 */ /* 0x000fc800078208ff */
[----:B------:R-:W-:-:S05]  /*17a60*/  LEA.HI.X.SX32 R121, R121, R3, 0x1, P1 ;  /* 0x0000000379797211 */ /* 0x000fca00008f0eff */
[----:B------:R1:W-:Y:S04]  /*17a70*/  @P3 STG.E.U16 desc[UR20][R120.64], R9 ;  /* 0x0000000978003986 */ /* 0x0003e8000c101514 */
[----:B-1----:R-:W4:Y:S04]  /*17a80*/  LDL.LU R121, [R1+0x1f0] ;  /* 0x0001f00001797983 */ /* 0x002f280000300800 */
[----:B------:R-:W5:Y:S01]  /*17a90*/  LDL.LU R120, [R1+0x1f4] ;  /* 0x0001f40001787983 */ /* 0x000f620000300800 */
[CC--:B--2---:R-:W-:Y:S01]  /*17aa0*/  IMAD R124, R8.reuse, R125.reuse, RZ ;  /* 0x0000007d087c7224 */ /* 0x0c4fe200078e02ff */
[C---:B---3--:R-:W-:Y:S01]  /*17ab0*/  ISETP.LT.AND P1, PT, R123.reuse, UR7, !P0 ;  /* 0x000000077b007c0c */ /* 0x048fe2000c721270 */
[----:B------:R-:W-:Y:S01]  /*17ac0*/  IMAD R123, R123, R125, RZ ;  /* 0x0000007d7b7b7224 */ /* 0x000fe200078e02ff */
[----:B------:R-:W-:Y:S01]  /*17ad0*/  ISETP.LT.AND P2, PT, R8, UR5, !P0 ;  /* 0x0000000508007c0c */ /* 0x000fe2000c741270 */
[----:B------:R-:W1:Y:S01]  /*17ae0*/  LDCU UR5, c[0x0][0x39c] ;  /* 0x00007380ff0577ac */ /* 0x000e620008000800 */
[----:B------:R-:W-:-:S02]  /*17af0*/  LEA R122, P6, R124, R2, 0x1 ;  /* 0x000000027c7a7211 */ /* 0x000fc400078c08ff */
[C---:B------:R-:W-:Y:S01]  /*17b00*/  LEA R8, P3, R123.reuse, R2, 0x1 ;  /* 0x000000027b087211 */ /* 0x040fe200078608ff */
[----:B------:R-:W2:Y:S03]  /*17b10*/  LDCU UR7, c[0x0][0x39c] ;  /* 0x00007380ff0777ac */ /* 0x000ea60008000800 */
[-C--:B------:R-:W-:Y:S02]  /*17b20*/  LEA.HI.X.SX32 R9, R123, R3.reuse, 0x1, P3 ;  /* 0x000000037b097211 */ /* 0x080fe400018f0eff */
[----:B------:R-:W-:-:S03]  /*17b30*/  LEA.HI.X.SX32 R123, R124, R3, 0x1, P6 ;  /* 0x000000037c7b7211 */ /* 0x000fc600030f0eff */
[----:B------:R3:W-:Y:S04]  /*17b40*/  @P1 STG.E.U16 desc[UR20][R8.64], R7 ;  /* 0x0000000708001986 */ /* 0x0007e8000c101514 */
[----:B------:R0:W-:Y:S04]  /*17b50*/  @P2 STG.E.U16 desc[UR20][R122.64], R10 ;  /* 0x0000000a7a002986 */ /* 0x0001e8000c101514 */
[----:B---3--:R-:W3:Y:S01]  /*17b60*/  LDL.LU R7, [R1+0x414] ;  /* 0x0004140001077983 */ /* 0x008ee20000300800 */
[C---:B----4-:R-:W-:Y:S01]  /*17b70*/  ISETP.LT.AND P5, PT, R121.reuse, UR6, !P0 ;  /* 0x0000000679007c0c */ /* 0x050fe2000c7a1270 */
[-C--:B------:R-:W-:Y:S01]  /*17b80*/  IMAD R121, R121, R125.reuse, RZ ;  /* 0x0000007d79797224 */ /* 0x080fe200078e02ff */
[----:B------:R-:W4:Y:S01]  /*17b90*/  LDCU UR6, c[0x0][0x39c] ;  /* 0x00007380ff0677ac */ /* 0x000f220008000800 */
[----:B-----5:R-:W-:Y:S01]  /*17ba0*/  IMAD R124, R120, R125, RZ ;  /* 0x0000007d787c7224 */ /* 0x020fe200078e02ff */
[----:B------:R-:W-:-:S02]  /*17bb0*/  PRMT R125, R10, 0x7632, R125 ;  /* 0x000076320a7d7816 */ /* 0x000fc4000000007d */
[----:B0-----:R-:W1:Y:S02]  /*17bc0*/  LDL.LU R10, [R1+0x1f8] ;  /* 0x0001f800010a7983 */ /* 0x001e640000300800 */
[CC--:B------:R-:W-:Y:S02]  /*17bd0*/  LEA R8, P1, R124.reuse, R2.reuse, 0x1 ;  /* 0x000000027c087211 */ /* 0x0c0fe400078208ff */
[----:B------:R-:W5:Y:S02]  /*17be0*/  LDL.LU R122, [R1+0x200] ;  /* 0x00020000017a7983 */ /* 0x000f640000300800 */
[----:B------:R-:W-:Y:S02]  /*17bf0*/  LEA.HI.X.SX32 R9, R124, R3, 0x1, P1 ;  /* 0x000000037c097211 */ /* 0x000fe400008f0eff */
[----:B------:R-:W2:Y:S04]  /*17c00*/  LDL.LU R123, [R1+0x204] ;  /* 0x00020400017b7983 */ /* 0x000ea80000300800 */
[----:B------:R-:W4:Y:S01]  /*17c10*/  LDL.LU R124, [R1+0x1fc] ;  /* 0x0001fc00017c7983 */ /* 0x000f220000300800 */
[----:B------:R-:W-:Y:S01]  /*17c20*/  ISETP.LT.AND P3, PT, R120, UR4, !P0 ;  /* 0x0000000478007c0c */ /* 0x000fe2000c761270 */
[----:B------:R-:W0:Y:S01]  /*17c30*/  LDCU UR4, c[0x0][0x39c] ;  /* 0x00007380ff0477ac */ /* 0x000e220008000800 */
[----:B------:R-:W-:-:S04]  /*17c40*/  LEA R120, P6, R121, R2, 0x1 ;  /* 0x0000000279787211 */ /* 0x000fc800078c08ff */
[----:B------:R-:W-:-:S05]  /*17c50*/  LEA.HI.X.SX32 R121, R121, R3, 0x1, P6 ;  /* 0x0000000379797211 */ /* 0x000fca00030f0eff */
[----:B------:R0:W-:Y:S02]  /*17c60*/  @P5 STG.E.U16 desc[UR20][R120.64], R125 ;  /* 0x0000007d78005986 */ /* 0x0001e4000c101514 */
[----:B0-----:R-:W0:Y:S02]  /*17c70*/  LDC R125, c[0x0][0x3b8] ;  /* 0x0000ee00ff7d7b82 */ /* 0x001e240000000800 */
[----:B------:R0:W-:Y:S01]  /*17c80*/  @P3 STG.E.U16 desc[UR20][R8.64], R11 ;  /* 0x0000000b08003986 */ /* 0x0001e2000c101514 */
[----:B------:R-:W-:Y:S02]  /*17c90*/  PRMT R120, R11, 0x7632, R120 ;  /* 0x000076320b787816 */ /* 0x000fe40000000078 */
[C---:B-1----:R-:W-:Y:S01]  /*17ca0*/  ISETP.LT.AND P2, PT, R10.reuse, UR5, !P0 ;  /* 0x000000050a007c0c */ /* 0x042fe2000c741270 */
[-C--:B0-----:R-:W-:Y:S01]  /*17cb0*/  IMAD R10, R10, R125.reuse, RZ ;  /* 0x0000007d0a0a7224 */ /* 0x081fe200078e02ff */
[----:B------:R-:W2:Y:S04]  /*17cc0*/  LDCU UR5, c[0x0][0x39c] ;  /* 0x00007380ff0577ac */ /* 0x000ea80008000800 */
[----:B------:R-:W-:Y:S01]  /*17cd0*/  LEA R8, P3, R10, R2, 0x1 ;  /* 0x000000020a087211 */ /* 0x000fe200078608ff */
[----:B-----5:R-:W-:-:S03]  /*17ce0*/  IMAD R121, R122, R125, RZ ;  /* 0x0000007d7a797224 */ /* 0x020fc600078e02ff */
[----:B------:R-:W-:Y:S02]  /*17cf0*/  LEA.HI.X.SX32 R9, R10, R3, 0x1, P3 ;  /* 0x000000030a097211 */ /* 0x000fe400018f0eff */
[C---:B----4-:R-:W-:Y:S01]  /*17d00*/  ISETP.LT.AND P1, PT, R124.reuse, UR6, !P0 ;  /* 0x000000067c007c0c */ /* 0x050fe2000c721270 */
[----:B------:R-:W-:Y:S01]  /*17d10*/  IMAD R11, R124, R125, RZ ;  /* 0x0000007d7c0b7224 */ /* 0x000fe200078e02ff */
[----:B------:R-:W-:Y:S01]  /*17d20*/  ISETP.LT.AND P3, PT, R122, UR4, !P0 ;  /* 0x000000047a007c0c */ /* 0x000fe2000c761270 */
[----:B------:R-:W4:Y:S01]  /*17d30*/  LDL.LU R124, [R1+0x208] ;  /* 0x00020800017c7983 */ /* 0x000f220000300800 */
[----:B------:R-:W0:Y:S03]  /*17d40*/  LDCU UR6, c[0x0][0x39c] ;  /* 0x00007380ff0677ac */ /* 0x000e260008000800 */
[----:B------:R-:W0:Y:S01]  /*17d50*/  LDL.LU R122, [R1+0x20c] ;  /* 0x00020c00017a7983 */ /* 0x000e220000300800 */
[----:B------:R-:W-:Y:S01]  /*17d60*/  LEA R10, P5, R11, R2, 0x1 ;  /* 0x000000020b0a7211 */ /* 0x000fe200078a08ff */
[----:B------:R-:W1:Y:S02]  /*17d70*/  LDCU UR4, c[0x0][0x39c] ;  /* 0x00007380ff0477ac */ /* 0x000e640008000800 */
[----:B------:R5:W-:Y:S01]  /*17d80*/  @P2 STG.E.U16 desc[UR20][R8.64], R120 ;  /* 0x0000007808002986 */ /* 0x000be2000c101514 */
[----:B--2---:R-:W-:Y:S01]  /*17d90*/  ISETP.LT.AND P2, PT, R123, UR5, !P0 ;  /* 0x000000057b007c0c */ /* 0x004fe2000c741270 */
[----:B------:R-:W2:Y:S01]  /*17da0*/  LDCU UR5, c[0x0][0x39c] ;  /* 0x00007380ff0577ac */ /* 0x000ea20008000800 */
[----:B------:R-:W-:Y:S01]  /*17db0*/  LEA.HI.X.SX32 R11, R11, R3, 0x1, P5 ;  /* 0x000000030b0b7211 */ /* 0x000fe200028f0eff */
[----:B-----5:R-:W-:-:S02]  /*17dc0*/  IMAD R120, R123, R125, RZ ;  /* 0x0000007d7b787224 */ /* 0x020fc400078e02ff */
[----:B------:R-:W5:Y:S01]  /*17dd0*/  LDL.LU R123, [R1+0x210] ;  /* 0x00021000017b7983 */ /* 0x000f620000300800 */
[----:B------:R-:W-:-:S04]  /*17de0*/  LEA R8, P6, R121, R2, 0x1 ;  /* 0x0000000279087211 */ /* 0x000fc800078c08ff */
[----:B------:R-:W-:Y:S01]  /*17df0*/  LEA.HI.X.SX32 R9, R121, R3, 0x1, P6 ;  /* 0x0000000379097211 */ /* 0x000fe200030f0eff */
[----:B------:R1:W-:Y:S01]  /*17e00*/  @P1 STG.E.U16 desc[UR20][R10.64], R16 ;  /* 0x000000100a001986 */ /* 0x0003e2000c101514 */
[----:B------:R-:W-:-:S05]  /*17e10*/  PRMT R121, R16, 0x7632, R121 ;  /* 0x0000763210797816 */ /* 0x000fca0000000079 */
[----:B------:R2:W-:Y:S01]  /*17e20*/  @P3 STG.E.U16 desc[UR20][R8.64], R121 ;  /* 0x0000007908003986 */ /* 0x0005e2000c101514 */
[----:B-1----:R-:W-:-:S04]  /*17e30*/  LEA R10, P1, R120, R2, 0x1 ;  /* 0x00000002780a7211 */ /* 0x002fc800078208ff */
[----:B------:R-:W-:Y:S02]  /*17e40*/  LEA.HI.X.SX32 R11, R120, R3, 0x1, P1 ;  /* 0x00000003780b7211 */ /* 0x000fe400008f0eff */
[C---:B----4-:R-:W-:Y:S01]  /*17e50*/  ISETP.LT.AND P3, PT, R124.reuse, UR7, !P0 ;  /* 0x000000077c007c0c */ /* 0x050fe2000c761270 */
[-C--:B--2---:R-:W-:Y:S01]  /*17e60*/  IMAD R9, R124, R125.reuse, RZ ;  /* 0x0000007d7c097224 */ /* 0x084fe200078e02ff */
[C---:B0-----:R-:W-:Y:S01]  /*17e70*/  ISETP.LT.AND P1, PT, R122.reuse, UR6, !P0 ;  /* 0x000000067a007c0c */ /* 0x041fe2000c721270 */
[----:B------:R-:W-:Y:S01]  /*17e80*/  IMAD R16, R122, R125, RZ ;  /* 0x0000007d7a107224 */ /* 0x000fe200078e02ff */
[----:B------:R-:W2:Y:S01]  /*17e90*/  LDL.LU R124, [R1+0x214] ;  /* 0x00021400017c7983 */ /* 0x000ea20000300800 */
[----:B------:R-:W0:Y:S03]  /*17ea0*/  LDCU UR6, c[0x0][0x39c] ;  /* 0x00007380ff0677ac */ /* 0x000e260008000800 */
[----:B------:R-:W0:Y:S01]  /*17eb0*/  LDL.LU R122, [R1+0x218] ;  /* 0x00021800017a7983 */ /* 0x000e220000300800 */
[----:B------:R-:W1:Y:S03]  /*17ec0*/  LDCU UR7, c[0x0][0x39c] ;  /* 0x00007380ff0777ac */ /* 0x000e660008000800 */
[----:B------:R4:W-:Y:S01]  /*17ed0*/  @P2 STG.E.U16 desc[UR20][R10.64], R17 ;  /* 0x000000110a002986 */ /* 0x0009e2000c101514 */
[----:B------:R-:W-:-:S04]  /*17ee0*/  LEA R8, P2, R9, R2, 0x1 ;  /* 0x0000000209087211 */ /* 0x000fc800078408ff */
[----:B------:R-:W-:Y:S01]  /*17ef0*/  LEA.HI.X.SX32 R9, R9, R3, 0x1, P2 ;  /* 0x0000000309097211 */ /* 0x000fe200010f0eff */
[C---:B-----5:R-:W-:Y:S01]  /*17f00*/  IMAD R120, R123.reuse, R125, RZ ;  /* 0x0000007d7b787224 */ /* 0x060fe200078e02ff */
[----:B------:R-:W-:Y:S01]  /*17f10*/  ISETP.LT.AND P2, PT, R123, UR4, !P0 ;  /* 0x000000047b007c0c */ /* 0x000fe2000c741270 */
[----:B------:R-:W5:Y:S01]  /*17f20*/  LDCU UR4, c[0x0][0x39c] ;  /* 0x00007380ff0477ac */ /* 0x000f620008000800 */
[----:B------:R-:W3:Y:S01]  /*17f30*/  LDL.LU R123, [R1+0x21c] ;  /* 0x00021c00017b7983 */ /* 0x000ee20000300800 */
[----:B----4-:R-:W-:Y:S02]  /*17f40*/  PRMT R17, R17, 0x7632, R17 ;  /* 0x0000763211117816 */ /* 0x010fe40000000011 */
[----:B------:R-:W-:-:S03]  /*17f50*/  LEA R10, P5, R16, R2, 0x1 ;  /* 0x00000002100a7211 */ /* 0x000fc600078a08ff */
[----:B------:R4:W-:Y:S01]  /*17f60*/  @P3 STG.E.U16 desc[UR20][R8.64], R17 ;  /* 0x0000001108003986 */ /* 0x0009e2000c101514 */
[----:B------:R-:W-:-:S05]  /*17f70*/  LEA.HI.X.SX32 R11, R16, R3, 0x1, P5 ;  /* 0x00000003100b7211 */ /* 0x000fca00028f0eff */
[----:B------:R1:W-:Y:S01]  /*17f80*/  @P1 STG.E.U16 desc[UR20][R10.64], R18 ;  /* 0x000000120a001986 */ /* 0x0003e2000c101514 */
[----:B----4-:R-:W-:-:S04]  /*17f90*/  LEA R8, P3, R120, R2, 0x1 ;  /* 0x0000000278087211 */ /* 0x010fc800078608ff */
[----:B------:R-:W-:Y:S02]  /*17fa0*/  LEA.HI.X.SX32 R9, R120, R3, 0x1, P3 ;  /* 0x0000000378097211 */ /* 0x000fe400018f0eff */
[----:B-1----:R-:W-:-:S05]  /*17fb0*/  PRMT R18, R18, 0x7632, R18 ;  /* 0x0000763212127816 */ /* 0x002fca0000000012 */
[----:B------:R1:W-:Y:S01]  /*17fc0*/  @P2 STG.E.U16 desc[UR20][R8.64], R18 ;  /* 0x0000001208002986 */ /* 0x0003e2000c101514 */
[C---:B0-----:R-:W-:Y:S01]  /*17fd0*/  ISETP.LT.AND P2, PT, R122.reuse, UR6, !P0 ;  /* 0x000000067a007c0c */ /* 0x041fe2000c741270 */
[-C--:B------:R-:W-:Y:S01]  /*17fe0*/  IMAD R17, R122, R125.reuse, RZ ;  /* 0x0000007d7a117224 */ /* 0x080fe200078e02ff */
[C---:B--2---:R-:W-:Y:S01]  /*17ff0*/  ISETP.LT.AND P3, PT, R124.reuse, UR5, !P0 ;  /* 0x000000057c007c0c */ /* 0x044fe2000c761270 */
[----:B------:R-:W2:Y:S01]  /*18000*/  LDL.LU R122, [R1+0x220] ;  /* 0x00022000017a7983 */ /* 0x000ea20000300800 */
[----:B------:R-:W-:Y:S01]  /*18010*/  IMAD R11, R124, R125, RZ ;  /* 0x0000007d7c0b7224 */ /* 0x000fe200078e02ff */
[----:B------:R-:W-:Y:S01]  /*18020*/  PRMT R121, R19, 0x7632, R121 ;  /* 0x0000763213797816 */ /* 0x000fe20000000079 */
[----:B------:R-:W0:Y:S01]  /*18030*/  LDCU UR5, c[0x0][0x39c] ;  /* 0x00007380ff0577ac */ /* 0x000e220008000800 */
[----:B------:R-:W4:Y:S02]  /*18040*/  LDL.LU R124, [R1+0x228] ;  /* 0x00022800017c7983 */ /* 0x000f240000300800 */
[C---:B-1----:R-:W-:Y:S01]  /*18050*/  LEA R8, P5, R11.reuse, R2, 0x1 ;  /* 0x000000020b087211 */ /* 0x042fe200078a08ff */
[----:B------:R-:W1:Y:S03]  /*18060*/  LDCU UR6, c[0x0][0x39c] ;  /* 0x00007380ff0677ac */ /* 0x000e660008000800 */
[----:B------:R-:W-:-:S05]  /*18070*/  LEA.HI.X.SX32 R9, R11, R3, 0x1, P5 ;  /* 0x000000030b097211 */ /* 0x000fca00028f0eff */
[----:B------:R0:W-:Y:S01]  /*18080*/  @P3 STG.E.U16 desc[UR20][R8.64], R19 ;  /* 0x0000001308003986 */ /* 0x0001e2000c101514 */
[----:B---3--:R-:W-:Y:S01]  /*18090*/  IMAD R18, R123, R125, RZ ;  /* 0x0000007d7b127224 */ /* 0x008fe200078e02ff */
[-C--:B------:R-:W-:Y:S02]  /*180a0*/  LEA R10, P6, R17, R2.reuse, 0x1 ;  /* 0x00000002110a7211 */ /* 0x080fe400078c08ff */
[----:B0-----:R-:W3:Y:S01]  /*180b0*/  LDL.LU R19, [R1+0x224] ;  /* 0x0002240001137983 */ /* 0x001ee20000300800 */
[----:B-----5:R-:W-:Y:S01]  /*180c0*/  ISETP.LT.AND P1, PT, R123, UR4, !P0 ;  /* 0x000000047b007c0c */ /* 0x020fe2000c721270 */
[----:B------:R-:W0:Y:S01]  /*180d0*/  LDCU UR4, c[0x0][0x39c] ;  /* 0x00007380ff0477ac */ /* 0x000e220008000800 */
[C---:B------:R-:W-:Y:S01]  /*180e0*/  LEA R16, P5, R18.reuse, R2, 0x1 ;  /* 0x0000000212107211 */ /* 0x040fe200078a08ff */
[----:B------:R-:W5:Y:S01]  /*180f0*/  LDL.LU R123, [R1+0x22c] ;  /* 0x00022c00017b7983 */ /* 0x000f620000300800 */
[-C--:B------:R-:W-:Y:S02]  /*18100*/  LEA.HI.X.SX32 R11, R17, R3.reuse, 0x1, P6 ;  /* 0x00000003110b7211 */ /* 0x080fe400030f0eff */
[----:B------:R-:W-:-:S02]  /*18110*/  LEA.HI.X.SX32 R17, R18, R3, 0x1, P5 ;  /* 0x0000000312117211 */ /* 0x000fc400028f0eff */
[----:B------:R-:W-:Y:S01]  /*18120*/  LOP3.LUT R120, R0, 0x44, RZ, 0xfc, !PT ;  /* 0x0000004400787812 */ /* 0x000fe200078efcff */
[----:B------:R0:W-:Y:S03]  /*18130*/  @P2 STG.E.U16 desc[UR20][R10.64], R121 ;  /* 0x000000790a002986 */ /* 0x0001e6000c101514 */
[----:B------:R-:W-:Y:S02]  /*18140*/  ISETP.LT.AND P3, PT, R120, UR9, !P0 ;  /* 0x0000000978007c0c */ /* 0x000fe4000c761270 */
[C---:B--2---:R-:W-:Y:S01]  /*18150*/  ISETP.LT.AND P5, PT, R122.reuse, UR7, !P0 ;  /* 0x000000077a007c0c */ /* 0x044fe2000c7a1270 */
[----:B------:R-:W-:Y:S01]  /*18160*/  IMAD R18, R122, R125, RZ ;  /* 0x0000007d7a127224 */ /* 0x000fe200078e02ff */
[----:B------:R5:W-:Y:S01]  /*18170*/  @P1 STG.E.U16 desc[UR20][R16.64], R24 ;  /* 0x0000001810001986 */ /* 0x000be2000c101514 */
[----:B0-----:R-:W-:Y:S01]  /*18180*/  PRMT R11, R24, 0x7632, R11 ;  /* 0x00007632180b7816 */ /* 0x001fe2000000000b */
[----:B------:R-:W0:Y:S02]  /*18190*/  LDCU UR7, c[0x0][0x39c] ;  /* 0x00007380ff0777ac */ /* 0x000e240008000800 */
[----:B------:R-:W2:Y:S04]  /*181a0*/  LDL.LU R122, [R1+0x230] ;  /* 0x00023000017a7983 */ /* 0x000ea80000300800 */
[----:B------:R-:W2:Y:S04]  /*181b0*/  LDL.LU R121, [R1+0x234] ;  /* 0x0002340001797983 */ /* 0x000ea80000300800 */
[----:B------:R-:W2:Y:S01]  /*181c0*/  LDL.LU R120, [R1+0x238] ;  /* 0x0002380001787983 */ /* 0x000ea20000300800 */
[----:B------:R-:W-:-:S04]  /*181d0*/  LEA R8, P1, R18, R2, 0x1 ;  /* 0x0000000212087211 */ /* 0x000fc800078208ff */
[----:B------:R-:W-:Y:S01]  /*181e0*/  LEA.HI.X.SX32 R9, R18, R3, 0x1, P1 ;  /* 0x0000000312097211 */ /* 0x000fe200008f0eff */
[CC--:B----4-:R-:W-:Y:S01]  /*181f0*/  IMAD R18, R124.reuse, R125.reuse, RZ ;  /* 0x0000007d7c127224 */ /* 0x0d0fe200078e02ff */
[C---:B---3--:R-:W-:Y:S01]  /*18200*/  ISETP.LT.AND P2, PT, R19.reuse, UR5, !P0 ;  /* 0x0000000513007c0c */ /* 0x048fe2000c741270 */
[----:B------:R-:W-:Y:S01]  /*18210*/  IMAD R19, R19, R125, RZ ;  /* 0x0000007d13137224 */ /* 0x000fe200078e02ff */
[----:B------:R-:W3:Y:S01]  /*18220*/  LDCU UR5, c[0x0][0x39c] ;  /* 0x00007380ff0577ac */ /* 0x000ee20008000800 */
[----:B------:R-:W-:-:S03]  /*18230*/  ISETP.LT.AND P1, PT, R124, UR4, !P0 ;  /* 0x000000047c007c0c */ /* 0x000fc6000c721270 */
[-C--:B------:R-:W-:Y:S01]  /*18240*/  LEA R10, P6, R19, R2.reuse, 0x1 ;  /* 0x00000002130a7211 */ /* 0x080fe200078c08ff */
[----:B------:R-:W4:Y:S01]  /*18250*/  LDCU UR4, c[0x0][0x39c] ;  /* 0x00007380ff0477ac */ /* 0x000f220008000800 */
[----:B------:R0:W-:Y:S01]  /*18260*/  @P5 STG.E.U16 desc[UR20][R8.64], R11 ;  /* 0x0000000b08005986 */ /* 0x0001e2000c101514 */
[----:B-----5:R-:W-:Y:S01]  /*18270*/  IMAD R16, R123, R125, RZ ;  /* 0x0000007d7b107224 */ /* 0x020fe200078e02ff */
[----:B------:R-:W-:Y:S02]  /*18280*/  PRMT R24, R25, 0x7632, R24 ;  /* 0x0000763219187816 */ /* 0x000fe40000000018 */
[----:B0-----:R-:W-:Y:S02]  /*18290*/  LEA.HI.X.SX32 R11, R19, R3, 0x1, P6 ;  /* 0x00000003130b7211 */ /* 0x001fe400030f0eff */
[----:B------:R-:W-:-:S03]  /*182a0*/  LEA R8, P5, R18, R2, 0x1 ;  /* 0x0000000212087211 */ /* 0x000fc600078a08ff */
[----:B------:R0:W-:Y:S01]  /*182b0*/  @P2 STG.E.U16 desc[UR20][R10.64], R25 ;  /* 0x000000190a002986 */ /* 0x0001e2000c101514 */
[----:B------:R-:W-:Y:S02]  /*182c0*/  LEA.HI.X.SX32 R9, R18, R3, 0x1, P5 ;  /* 0x0000000312097211 */ /* 0x000fe400028f0eff */
[----:B-1----:R-:W-:Y:S01]  /*182d0*/  ISETP.LT.AND P6, PT, R123, UR6, !P0 ;  /* 0x000000067b007c0c */ /* 0x002fe2000c7c1270 */
[----:B------:R-:W1:Y:S01]  /*182e0*/  LDCU UR6, c[0x0][0x39c] ;  /* 0x00007380ff0677ac */ /* 0x000e620008000800 */
[----:B------:R-:W5:Y:S01]  /*182f0*/  LDL.LU R123, [R1+0x90] ;  /* 0x00009000017b7983 */ /* 0x000f620000300800 */
[----:B0-----:R-:W-:-:S03]  /*18300*/  LEA R10, P2, R16, R2, 0x1 ;  /* 0x00000002100a7211 */ /* 0x001fc600078408ff */
[----:B------:R0:W-:Y:S01]  /*18310*/  @P1 STG.E.U16 desc[UR20][R8.64], R24 ;  /* 0x0000001808001986 */ /* 0x0001e2000c101514 */
[----:B------:R-:W-:-:S06]  /*18320*/  LEA.HI.X.SX32 R11, R16, R3, 0x1, P2 ;  /* 0x00000003100b7211 */ /* 0x000fcc00010f0eff */
[----:B------:R1:W-:Y:S01]  /*18330*/  @P6 STG.E.U16 desc[UR20][R10.64], R26 ;  /* 0x0000001a0a006986 */ /* 0x0003e2000c101514 */
[----:B0-----:R-:W-:Y:S02]  /*18340*/  LOP3.LUT R9, R0, 0x46, RZ, 0xfc, !PT ;  /* 0x0000004600097812 */ /* 0x001fe400078efcff */
[----:B-1----:R-:W-:Y:S02]  /*18350*/  PRMT R11, R26, 0x7632, R11 ;  /* 0x000076321a0b7816 */ /* 0x002fe4000000000b */
[----:B------:R-:W-:Y:S02]  /*18360*/  LOP3.LUT R10, R0, 0x40, RZ, 0xfc, !PT ;  /* 0x00000040000a7812 */ /* 0x000fe400078efcff */
[----:B------:R-:W-:Y:S01]  /*18370*/  PRMT R26, R27, 0x7632, R26 ;  /* 0x000076321b1a7816 */ /* 0x000fe2000000001a */
[C---:B--2---:R-:W-:Y:S01]  /*18380*/  IMAD R17, R122.reuse, R125, RZ ;  /* 0x0000007d7a117224 */ /* 0x044fe200078e02ff */
[----:B------:R-:W-:Y:S01]  /*18390*/  ISETP.LT.AND P5, PT, R122, UR7, !P0 ;  /* 0x000000077a007c0c */ /* 0x000fe2000c7a1270 */
[----:B------:R-:W0:Y:S01]  /*183a0*/  LDCU UR7, c[0x0][0x39c] ;  /* 0x00007380ff0777ac */ /* 0x000e220008000800 */
[----:B---3--:R-:W-:-:S02]  /*183b0*/  ISETP.LT.AND P2, PT, R121, UR5, !P0 ;  /* 0x0000000579007c0c */ /* 0x008fc4000c741270 */
[-C--:B------:R-:W-:Y:S01]  /*183c0*/  LEA R16, P1, R17, R2.reuse, 0x1 ;  /* 0x0000000211107211 */ /* 0x080fe200078208ff */
[----:B------:R-:W1:Y:S01]  /*183d0*/  LDCU UR5, c[0x0][0x39c] ;  /* 0x00007380ff0577ac */ /* 0x000e620008000800 */
[----:B------:R-:W-:Y:S02]  /*183e0*/  IMAD R19, R121, R125, RZ ;  /* 0x0000007d79137224 */ /* 0x000fe400078e02ff */
[----:B------:R-:W-:Y:S02]  /*183f0*/  LEA.HI.X.SX32 R17, R17, R3, 0x1, P1 ;  /* 0x0000000311117211 */ /* 0x000fe400008f0eff */
[C---:B----4-:R-:W-:Y:S01]  /*18400*/  ISETP.LT.AND P1, PT, R120.reuse, UR4, !P0 ;  /* 0x0000000478007c0c */ /* 0x050fe2000c721270 */
[----:B------:R-:W2:Y:S01]  /*18410*/  LDCU UR4, c[0x0][0x39c] ;  /* 0x00007380ff0477ac */ /* 0x000ea20008000800 */
[C---:B------:R-:W-:Y:S01]  /*18420*/  LEA R18, P6, R19.reuse, R2, 0x1 ;  /* 0x0000000213127211 */ /* 0x040fe200078c08ff */
[----:B------:R-:W-:Y:S01]  /*18430*/  IMAD R8, R120, R125, RZ ;  /* 0x0000007d78087224 */ /* 0x000fe200078e02ff */
[----:B------:R3:W-:Y:S02]  /*18440*/  @P5 STG.E.U16 desc[UR20][R16.64], R11 ;  /* 0x0000000b10005986 */ /* 0x0007e4000c101514 */
[----:B------:R-:W-:-:S02]  /*18450*/  LEA.HI.X.SX32 R19, R19, R3, 0x1, P6 ;  /* 0x0000000313137211 */ /* 0x000fc400030f0eff */
[----:B------:R-:W-:-:S03]  /*18460*/  LEA R24, P5, R8, R2, 0x1 ;  /* 0x0000000208187211 */ /* 0x000fc600078a08ff */
[----:B------:R4:W-:Y:S01]  /*18470*/  @P2 STG.E.U16 desc[UR20][R18.64], R27 ;  /* 0x0000001b12002986 */ /* 0x0009e2000c101514 */
[----:B-1----:R-:W-:Y:S01]  /*18480*/  ISETP.LT.AND P6, PT, R9, UR5, !P0 ;  /* 0x0000000509007c0c */ /* 0x002fe2000c7c1270 */
[----:B------:R-:W1:Y:S01]  /*18490*/  LDCU UR5, c[0x0][0x39c] ;  /* 0x00007380ff0577ac */ /* 0x000e620008000800 */
[----:B------:R-:W-:Y:S02]  /*184a0*/  LOP3.LUT R9, R0, 0x48, RZ, 0xfc, !PT ;  /* 0x0000004800097812 */ /* 0x000fe400078efcff */
[----:B------:R-:W-:Y:S02]  /*184b0*/  LEA.HI.X.SX32 R25, R8, R3, 0x1, P5 ;  /* 0x0000000308197211 */ /* 0x000fe400028f0eff */
[C---:B------:R-:W-:Y:S01]  /*184c0*/  ISETP.LT.AND P2, PT, R10.reuse, UR6, !P0 ;  /* 0x000000060a007c0c */ /* 0x040fe2000c741270 */
[----:B------:R-:W-:Y:S01]  /*184d0*/  IMAD R10, R10, R125, RZ ;  /* 0x0000007d0a0a7224 */ /* 0x000fe200078e02ff */
[----:B--2---:R-:W-:Y:S01]  /*184e0*/  ISETP.LT.AND P5, PT, R9, UR4, !P0 ;  /* 0x0000000409007c0c */ /* 0x004fe2000c7a1270 */
[----:B------:R-:W2:Y:S01]  /*184f0*/  LDCU UR4, c[0x0][0x39c] ;  /* 0x00007380ff0477ac */ /* 0x000ea20008000800 */
[----:B------:R0:W-:Y:S01]  /*18500*/  @P1 STG.E.U16 desc[UR20][R24.64], R26 ;  /* 0x0000001a18001986 */ /* 0x0001e2000c101514 */
[C---:B---3--:R-:W-:Y:S01]  /*18510*/  IMAD R16, R125.reuse, 0x2, R10 ;  /* 0x000000027d107824 */ /* 0x048fe200078e020a */
[C---:B------:R-:W-:Y:S01]  /*18520*/  LEA R8, P1, R10.reuse, R2, 0x1 ;  /* 0x000000020a087211 */ /* 0x040fe200078208ff */
[----:B------:R-:W3:Y:S02]  /*18530*/  LDCU UR6, c[0x0][0x39c] ;  /* 0x00007380ff0677ac */ /* 0x000ee40008000800 */
[----:B----4-:R-:W-:Y:S01]  /*18540*/  IMAD R18, R125, 0x2, R16 ;  /* 0x000000027d127824 */ /* 0x010fe200078e0210 */
[----:B------:R-:W-:-:S02]  /*18550*/  LEA.HI.X.SX32 R9, R10, R3, 0x1, P1 ;  /* 0x000000030a097211 */ /* 0x000fc400008f0eff */
[-C--:B------:R-:W-:Y:S02]  /*18560*/  LEA R10, P1, R16, R2.reuse, 0x1 ;  /* 0x00000002100a7211 */ /* 0x080fe400078208ff */
[----:B------:R-:W-:Y:S02]  /*18570*/  LOP3.LUT R17, R0, 0x4a, RZ, 0xfc, !PT ;  /* 0x0000004a00117812 */ /* 0x000fe400078efcff */
[----:B------:R-:W-:Y:S02]  /*18580*/  LEA.HI.X.SX32 R11, R16, R3, 0x1, P1 ;  /* 0x00000003100b7211 */ /* 0x000fe400008f0eff */
[----:B0-----:R-:W-:Y:S02]  /*18590*/  PRMT R25, R32, 0x7632, R25 ;  /* 0x0000763220197816 */ /* 0x001fe40000000019 */
[----:B------:R-:W-:Y:S01]  /*185a0*/  LEA R16, P1, R18, R2, 0x1 ;  /* 0x0000000212107211 */ /* 0x000fe200078208ff */
[----:B------:R0:W-:Y:S01]  /*185b0*/  @P2 STG.E.U16 desc[UR20][R8.64], R32 ;  /* 0x0000002008002986 */ /* 0x0001e2000c101514 */
[----:B------:R-:W-:-:S02]  /*185c0*/  LOP3.LUT R19, R0, 0x4e, RZ, 0xfc, !PT ;  /* 0x0000004e00137812 */ /* 0x000fc400078efcff */
[----:B------:R-:W-:Y:S01]  /*185d0*/  ISETP.LT.AND P2, PT, R17, UR7, !P0 ;  /* 0x0000000711007c0c */ /* 0x000fe2000c741270 */
[----:B------:R4:W-:Y:S01]  /*185e0*/  @P4 STG.E.U16 desc[UR20][R10.64], R25 ;  /* 0x000000190a004986 */ /* 0x0009e2000c101514 */
[-C--:B------:R-:W-:Y:S01]  /*185f0*/  LEA.HI.X.SX32 R17, R18, R3.reuse, 0x1, P1 ;  /* 0x0000000312117211 */ /* 0x080fe200008f0eff */
[----:B------:R-:W-:Y:S01]  /*18600*/  IMAD R18, R125, 0x2, R18 ;  /* 0x000000027d127824 */ /* 0x000fe200078e0212 */
[----:B------:R-:W-:Y:S02]  /*18610*/  LOP3.LUT R24, R0, 0x4c, RZ, 0xfc, !PT ;  /* 0x0000004c00187812 */ /* 0x000fe400078efcff */
[----:B--2---:R-:W-:Y:S01]  /*18620*/  ISETP.LT.AND P4, PT, R19, UR4, !P0 ;  /* 0x0000000413007c0c */ /* 0x004fe2000c781270 */
[----:B------:R-:W2:Y:S01]  /*18630*/  LDCU UR4, c[0x0][0x39c] ;  /* 0x00007380ff0477ac */ /* 0x000ea20008000800 */
[----:B-1----:R-:W-:Y:S01]  /*18640*/  ISETP.LT.AND P1, PT, R24, UR5, !P0 ;  /* 0x0000000518007c0c */ /* 0x002fe2000c721270 */
[----:B------:R1:W-:Y:S01]  /*18650*/  @P3 STG.E.U16 desc[UR20][R16.64], R33 ;  /* 0x0000002110003986 */ /* 0x0003e2000c101514 */
[----:B0-----:R-:W-:Y:S01]  /*18660*/  LEA R8, P3, R18, R2, 0x1 ;  /* 0x0000000212087211 */ /* 0x001fe200078608ff */
[----:B------:R-:W-:Y:S01]  /*18670*/  IMAD R24, R125, 0x2, R18 ;  /* 0x000000027d187824 */ /* 0x000fe200078e0212 */
[----:B------:R-:W-:Y:S01]  /*18680*/  LOP3.LUT R19, R0, 0x50, RZ, 0xfc, !PT ;  /* 0x0000005000137812 */ /* 0x000fe200078efcff */
[----:B------:R-:W0:Y:S01]  /*18690*/  LDCU UR5, c[0x0][0x39c] ;  /* 0x00007380ff0577ac */ /* 0x000e220008000800 */
[----:B------:R-:W-:-:S02]  /*186a0*/  LEA.HI.X.SX32 R9, R18, R3, 0x1, P3 ;  /* 0x0000000312097211 */ /* 0x000fc400018f0eff */
[CC--:B----4-:R-:W-:Y:S01]  /*186b0*/  LEA R10, P3, R24.reuse, R2.reuse, 0x1 ;  /* 0x00000002180a7211 */ /* 0x0d0fe200078608ff */
[----:B------:R-:W-:Y:S01]  /*186c0*/  IMAD R18, R125, 0x2, R24 ;  /* 0x000000027d127824 */ /* 0x000fe200078e0218 */
[----:B-1----:R-:W-:Y:S02]  /*186d0*/  PRMT R17, R33, 0x7632, R17 ;  /* 0x0000763221117816 */ /* 0x002fe40000000011 */
[-C--:B------:R-:W-:Y:S02]  /*186e0*/  LEA.HI.X.SX32 R11, R24, R3.reuse, 0x1, P3 ;  /* 0x00000003180b7211 */ /* 0x080fe400018f0eff */
[----:B---3--:R-:W-:Y:S01]  /*186f0*/  ISETP.LT.AND P3, PT, R19, UR6, !P0 ;  /* 0x0000000613007c0c */ /* 0x008fe2000c761270 */
[----:B------:R1:W-:Y:S01]  /*18700*/  @P6 STG.E.U16 desc[UR20][R8.64], R17 ;  /* 0x0000001108006986 */ /* 0x0003e2000c101514 */
[----:B------:R-:W-:Y:S01]  /*18710*/  LOP3.LUT R19, R0, 0x52, RZ, 0xfc, !PT ;  /* 0x0000005200137812 */ /* 0x000fe200078efcff */
[----:B------:R-:W3:Y:S01]  /*18720*/  LDCU UR6, c[0x0][0x39c] ;  /* 0x00007380ff0677ac */ /* 0x000ee20008000800 */
[C---:B------:R-:W-:Y:S01]  /*18730*/  LEA R16, P6, R18.reuse, R2, 0x1 ;  /* 0x0000000212107211 */ /* 0x040fe200078c08ff */
[----:B------:R4:W-:Y:S01]  /*18740*/  @P5 STG.E.U16 desc[UR20][R10.64], R34 ;  /* 0x000000220a005986 */ /* 0x0009e2000c101514 */
[----:B--2---:R-:W-:Y:S01]  /*18750*/  ISETP.LT.AND P5, PT, R19, UR4, !P0 ;  /* 0x0000000413007c0c */ /* 0x004fe2000c7a1270 */
[----:B------:R-:W2:Y:S01]  /*18760*/  LDCU UR4, c[0x0][0x39c] ;  /* 0x00007380ff0477ac */ /* 0x000ea20008000800 */
[----:B-1----:R-:W-:Y:S01]  /*18770*/  LEA.HI.X.SX32 R17, R18, R3, 0x1, P6 ;  /* 0x0000000312117211 */ /* 0x002fe200030f0eff */
[----:B------:R-:W-:Y:S01]  /*18780*/  IMAD R18, R125, 0x2, R18 ;  /* 0x000000027d127824 */ /* 0x000fe200078e0212 */
[----:B------:R-:W-:-:S02]  /*18790*/  LOP3.LUT R9, R0, 0x54, RZ, 0xfc, !PT ;  /* 0x0000005400097812 */ /* 0x000fc400078efcff */
[----:B----4-:R-:W-:Y:S01]  /*187a0*/  PRMT R11, R34, 0x7632, R11 ;  /* 0x00007632220b7816 */ /* 0x010fe2000000000b */
[----:B------:R-:W-:Y:S01]  /*187b0*/  IMAD R24, R125, 0x2, R18 ;  /* 0x000000027d187824 */ /* 0x000fe200078e0212 */
[----:B------:R-:W-:-:S03]  /*187c0*/  LEA R8, P6, R18, R2, 0x1 ;  /* 0x0000000212087211 */ /* 0x000fc600078c08ff */
[----:B------:R1:W-:Y:S01]  /*187d0*/  @P2 STG.E.U16 desc[UR20][R16.64], R11 ;  /* 0x0000000b10002986 */ /* 0x0003e2000c101514 */
[----:B0-----:R-:W-:Y:S01]  /*187e0*/  ISETP.LT.AND P2, PT, R9, UR5, !P0 ;  /* 0x0000000509007c0c */ /* 0x001fe2000c741270 */
[----:B------:R-:W0:Y:S01]  /*187f0*/  LDCU UR5, c[0x0][0x39c] ;  /* 0x00007380ff0577ac */ /* 0x000e220008000800 */
[-C--:B------:R-:W-:Y:S01]  /*18800*/  LEA.HI.X.SX32 R9, R18, R3.reuse, 0x1, P6 ;  /* 0x0000000312097211 */ /* 0x080fe200030f0eff */
[----:B------:R-:W-:Y:S01]  /*18810*/  IMAD R18, R125, 0x2, R24 ;  /* 0x000000027d127824 */ /* 0x000fe200078e0218 */
[----:B------:R-:W-:Y:S02]  /*18820*/  LEA R10, P6, R24, R2, 0x1 ;  /* 0x00000002180a7211 */ /* 0x000fe400078c08ff */
[----:B------:R-:W-:Y:S01]  /*18830*/  LOP3.LUT R19, R0, 0x56, RZ, 0xfc, !PT ;  /* 0x0000005600137812 */ /* 0x000fe200078efcff */
[----:B------:R-:W-:Y:S01]  /*18840*/  @P1 STG.E.U16 desc[UR20][R8.64], R35 ;  /* 0x0000002308001986 */ /* 0x000fe2000c101514 */
[----:B-1----:R-:W-:Y:S02]  /*18850*/  LEA.HI.X.SX32 R11, R24, R3, 0x1, P6 ;  /* 0x00000003180b7211 */ /* 0x002fe400030f0eff */
[----:B------:R-:W-:-:S02]  /*18860*/  PRMT R17, R35, 0x7632, R17 ;  /* 0x0000763223117816 */ /* 0x000fc40000000011 */
[----:B------:R-:W-:Y:S02]  /*18870*/  LEA R16, P6, R18, R2, 0x1 ;  /* 0x0000000212107211 */ /* 0x000fe400078c08ff */
[----:B------:R-:W-:Y:S02]  /*18880*/  LOP3.LUT R24, R0, 0x58, RZ, 0xfc, !PT ;  /* 0x0000005800187812 */ /* 0x000fe400078efcff */
[----:B--2---:R-:W-:Y:S01]  /*18890*/  ISETP.LT.AND P1, PT, R19, UR4, !P0 ;  /* 0x0000000413007c0c */ /* 0x004fe2000c721270 */
[----:B------:R-:W1:Y:S01]  /*188a0*/  LDCU UR4, c[0x0][0x39c] ;  /* 0x00007380ff0477ac */ /* 0x000e620008000800 */
[----:B------:R2:W-:Y:S01]  /*188b0*/  @P4 STG.E.U16 desc[UR20][R10.64], R17 ;  /* 0x000000110a004986 */ /* 0x0005e2000c101514 */
[----:B---3--:R-:W-:Y:S01]  /*188c0*/  ISETP.LT.AND P4, PT, R24, UR6, !P0 ;  /* 0x0000000618007c0c */ /* 0x008fe2000c781270 */
[----:B------:R-:W-:Y:S01]  /*188d0*/  IMAD R24, R125, 0x2, R18 ;  /* 0x000000027d187824 */ /* 0x000fe200078e0212 */
[----:B------:R-:W-:Y:S01]  /*188e0*/  LOP3.LUT R19, R0, 0x5a, RZ, 0xfc, !PT ;  /* 0x0000005a00137812 */ /* 0x000fe200078efcff */
[----:B------:R-:W3:Y:S01]  /*188f0*/  LDCU UR6, c[0x0][0x39c] ;  /* 0x00007380ff0677ac */ /* 0x000ee20008000800 */
[----:B--2---:R-:W-:-:S02]  /*18900*/  LEA.HI.X.SX32 R17, R18, R3, 0x1, P6 ;  /* 0x0000000312117211 */ /* 0x004fc400030f0eff */
[----:B0-----:R-:W-:Y:S01]  /*18910*/  ISETP.LT.AND P6, PT, R19, UR5, !P0 ;  /* 0x0000000513007c0c */ /* 0x001fe2000c7c1270 */
[----:B------:R-:W0:Y:S02]  /*18920*/  LDCU UR5, c[0x0][0x39c] ;  /* 0x00007380ff0577ac */ /* 0x000e240008000800 */
[----:B------:R2:W-:Y:S01]  /*18930*/  @P3 STG.E.U16 desc[UR20][R16.64], R40 ;  /* 0x0000002810003986 */ /* 0x0005e2000c101514 */
[-C--:B------:R-:W-:Y:S01]  /*18940*/  LEA R18, P3, R24, R2.reuse, 0x1 ;  /* 0x0000000218127211 */ /* 0x080fe200078608ff */
[C---:B------:R-:W-:Y:S01]  /*18950*/  IMAD R8, R125.reuse, 0x2, R24 ;  /* 0x000000027d087824 */ /* 0x040fe200078e0218 */
[----:B------:R-:W-:Y:S02]  /*18960*/  LOP3.LUT R9, R0, 0x5c, RZ, 0xfc, !PT ;  /* 0x0000005c00097812 */ /* 0x000fe400078efcff */
[----:B------:R-:W-:Y:S02]  /*18970*/  LEA.HI.X.SX32 R19, R24, R3, 0x1, P3 ;  /* 0x0000000318137211 */ /* 0x000fe400018f0eff */
[----:B--2---:R-:W-:Y:S01]  /*18980*/  PRMT R17, R40, 0x7632, R17 ;  /* 0x0000763228117816 */ /* 0x004fe20000000011 */
[----:B------:R-:W-:Y:S01]  /*18990*/  IMAD R24, R125, 0x2, R8 ;  /* 0x000000027d187824 */ /* 0x000fe200078e0208 */
[----:B------:R-:W-:-:S03]  /*189a0*/  LEA R10, P3, R8, R2, 0x1 ;  /* 0x00000002080a7211 */ /* 0x000fc600078608ff */
[----:B------:R2:W-:Y:S01]  /*189b0*/  @P5 STG.E.U16 desc[UR20][R18.64], R17 ;  /* 0x0000001112005986 */ /* 0x0005e2000c101514 */
[----:B-1----:R-:W-:Y:S01]  /*189c0*/  ISETP.LT.AND P5, PT, R9, UR4, !P0 ;  /* 0x0000000409007c0c */ /* 0x002fe2000c7a1270 */
[----:B------:R-:W1:Y:S01]  /*189d0*/  LDCU UR4, c[0x0][0x39c] ;  /* 0x00007380ff0477ac */ /* 0x000e620008000800 */
[-C--:B------:R-:W-:Y:S01]  /*189e0*/  LEA.HI.X.SX32 R11, R8, R3.reuse, 0x1, P3 ;  /* 0x00000003080b7211 */ /* 0x080fe200018f0eff */
[----:B------:R-:W-:Y:S01]  /*189f0*/  IMAD R26, R125, 0x2, R24 ;  /* 0x000000027d1a7824 */ /* 0x000fe200078e0218 */
[-C--:B------:R-:W-:Y:S02]  /*18a00*/  LEA R8, P3, R24, R2.reuse, 0x1 ;  /* 0x0000000218087211 */ /* 0x080fe400078608ff */
[----:B------:R-:W-:Y:S01]  /*18a10*/  LOP3.LUT R16, R0, 0x5e, RZ, 0xfc, !PT ;  /* 0x0000005e00107812 */ /* 0x000fe200078efcff */
[----:B------:R4:W-:Y:S01]  /*18a20*/  @P2 STG.E.U16 desc[UR20][R10.64], R41 ;  /* 0x000000290a002986 */ /* 0x0009e2000c101514 */
[----:B------:R-:W-:Y:S02]  /*18a30*/  LEA.HI.X.SX32 R9, R24, R3, 0x1, P3 ;  /* 0x0000000318097211 */ /* 0x000fe400018f0eff */
[----:B0-----:R-:W-:Y:S01]  /*18a40*/  ISETP.LT.AND P3, PT, R16, UR5, !P0 ;  /* 0x0000000510007c0c */ /* 0x001fe2000c761270 */
[----:B------:R-:W0:Y:S01]  /*18a50*/  LDCU UR5, c[0x0][0x39c] ;  /* 0x00007380ff0577ac */ /* 0x000e220008000800 */
[----:B------:R-:W-:-:S02]  /*18a60*/  LEA R16, P2, R26, R2, 0x1 ;  /* 0x000000021a107211 */ /* 0x000fc400078408ff */
[----:B--2---:R-:W-:Y:S02]  /*18a70*/  LOP3.LUT R18, R0, 0x62, RZ, 0xfc, !PT ;  /* 0x0000006200127812 */ /* 0x004fe400078efcff */
[----:B------:R-:W-:Y:S02]  /*18a80*/  LEA.HI.X.SX32 R17, R26, R3, 0x1, P2 ;  /* 0x000000031a117211 */ /* 0x000fe400010f0eff */
[----:B----4-:R-:W-:Y:S01]  /*18a90*/  PRMT R11, R41, 0x7632, R11 ;  /* 0x00007632290b7816 */ /* 0x010fe2000000000b */
[----:B------:R-:W-:Y:S01]  /*18aa0*/  IMAD R26, R125, 0x2, R26 ;  /* 0x000000027d1a7824 */ /* 0x000fe200078e021a */
[----:B------:R-:W-:-:S03]  /*18ab0*/  LOP3.LUT R24, R0, 0x60, RZ, 0xfc, !PT ;  /* 0x0000006000187812 */ /* 0x000fc600078efcff */
[----:B------:R2:W-:Y:S01]  /*18ac0*/  @P1 STG.E.U16 desc[UR20][R8.64], R11 ;  /* 0x0000000b08001986 */ /* 0x0005e2000c101514 */
[----:B-1----:R-:W-:Y:S01]  /*18ad0*/  ISETP.LT.AND P1, PT, R18, UR4, !P0 ;  /* 0x0000000412007c0c */ /* 0x002fe2000c721270 */
[----:B------:R-:W1:Y:S02]  /*18ae0*/  LDCU UR4, c[0x0][0x39c] ;  /* 0x00007380ff0477ac */ /* 0x000e640008000800 */
[----:B------:R4:W-:Y:S01]  /*18af0*/  @P4 STG.E.U16 desc[UR20][R16.64], R42 ;  /* 0x0000002a10004986 */ /* 0x0009e2000c101514 */
[----:B------:R-:W-:Y:S01]  /*18b00*/  LEA R10, P4, R26, R2, 0x1 ;  /* 0x000000021a0a7211 */ /* 0x000fe200078808ff */
[C---:B------:R-:W-:Y:S01]  /*18b10*/  IMAD R18, R125.reuse, 0x2, R26 ;  /* 0x000000027d127824 */ /* 0x040fe200078e021a */
[----:B---3--:R-:W-:Y:S01]  /*18b20*/  ISETP.LT.AND P2, PT, R24, UR6, !P0 ;  /* 0x0000000618007c0c */ /* 0x008fe2000c741270 */
[----:B------:R-:W3:Y:S02]  /*18b30*/  LDCU UR6, c[0x0][0x39c] ;  /* 0x00007380ff0677ac */ /* 0x000ee40008000800 */
[----:B------:R-:W-:Y:S01]  /*18b40*/  IMAD R24, R125, 0x2, R18 ;  /* 0x000000027d187824 */ /* 0x000fe200078e0212 */
[----:B--2---:R-:W-:-:S02]  /*18b50*/  LEA.HI.X.SX32 R11, R26, R3, 0x1, P4 ;  /* 0x000000031a0b7211 */ /* 0x004fc400020f0eff */
[----:B----4-:R-:W-:Y:S02]  /*18b60*/  PRMT R17, R42, 0x7632, R17 ;  /* 0x000076322a117816 */ /* 0x010fe40000000011 */
[----:B------:R-:W-:-:S03]  /*18b70*/  LEA R8, P4, R18, R2, 0x1 ;  /* 0x0000000212087211 */ /* 0x000fc600078808ff */
[----:B------:R2:W-:Y:S01]  /*18b80*/  @P6 STG.E.U16 desc[UR20][R10.64], R17 ;  /* 0x000000110a006986 */ /* 0x0005e2000c101514 */
[-C--:B------:R-:W-:Y:S02]  /*18b90*/  LEA R16, P6, R24, R2.reuse, 0x1 ;  /* 0x0000000218107211 */ /* 0x080fe400078c08ff */
[-C--:B------:R-:W-:Y:S02]  /*18ba0*/  LEA.HI.X.SX32 R9, R18, R3.reuse, 0x1, P4 ;  /* 0x0000000312097211 */ /* 0x080fe400020f0eff */
[----:B------:R-:W-:Y:S02]  /*18bb0*/  LOP3.LUT R18, R0, 0x66, RZ, 0xfc, !PT ;  /* 0x0000006600127812 */ /* 0x000fe400078efcff */
[----:B------:R-:W-:Y:S01]  /*18bc0*/  PRMT R25, R43, 0x7632, R25 ;  /* 0x000076322b197816 */ /* 0x000fe20000000019 */
[----:B------:R4:W-:Y:S01]  /*18bd0*/  @P5 STG.E.U16 desc[UR20][R8.64], R43 ;  /* 0x0000002b08005986 */ /* 0x0009e2000c101514 */
[----:B--2---:R-:W-:Y:S01]  /*18be0*/  LEA.HI.X.SX32 R17, R24, R3, 0x1, P6 ;  /* 0x0000000318117211 */ /* 0x004fe200030f0eff */
[C---:B------:R-:W-:Y:S01]  /*18bf0*/  IMAD R24, R125.reuse, 0x2, R24 ;  /* 0x000000027d187824 */ /* 0x040fe200078e0218 */
[----:B-1----:R-:W-:Y:S01]  /*18c00*/  ISETP.LT.AND P6, PT, R18, UR4, !P0 ;  /* 0x0000000412007c0c */ /* 0x002fe2000c7c1270 */
[----:B------:R-:W1:Y:S01]  /*18c10*/  LDCU UR4, c[0x0][0x39c] ;  /* 0x00007380ff0477ac */ /* 0x000e620008000800 */
[C---:B------:R-:W-:Y:S01]  /*18c20*/  LOP3.LUT R19, R0.reuse, 0x64, RZ, 0xfc, !PT ;  /* 0x0000006400137812 */ /* 0x040fe200078efcff */
[----:B------:R2:W-:Y:S01]  /*18c30*/  @P3 STG.E.U16 desc[UR20][R16.64], R25 ;  /* 0x0000001910003986 */ /* 0x0005e2000c101514 */
[----:B------:R-:W-:Y:S01]  /*18c40*/  LOP3.LUT R11, R0, 0x68, RZ, 0xfc, !PT ;  /* 0x00000068000b7812 */ /* 0x000fe200078efcff */
[----:B------:R-:W-:Y:S01]  /*18c50*/  IMAD R18, R125, 0x2, R24 ;  /* 0x000000027d127824 */ /* 0x000fe200078e0218 */
[----:B------:R-:W-:-:S02]  /*18c60*/  LEA R10, P3, R24, R2, 0x1 ;  /* 0x00000002180a7211 */ /* 0x000fc400078608ff */
[----:B0-----:R-:W-:Y:S01]  /*18c70*/  ISETP.LT.AND P4, PT, R19, UR5, !P0 ;  /* 0x0000000513007c0c */ /* 0x001fe2000c781270 */
[----:B------:R-:W0:Y:S01]  /*18c80*/  LDCU UR5, c[0x0][0x39c] ;  /* 0x00007380ff0577ac */ /* 0x000e220008000800 */
[----:B---3--:R-:W-:Y:S02]  /*18c90*/  ISETP.LT.AND P5, PT, R11, UR6, !P0 ;  /* 0x000000060b007c0c */ /* 0x008fe4000c7a1270 */
[-C--:B------:R-:W-:Y:S01]  /*18ca0*/  LEA.HI.X.SX32 R11, R24, R3.reuse, 0x1, P3 ;  /* 0x00000003180b7211 */ /* 0x080fe200018f0eff */
[----:B------:R-:W3:Y:S01]  /*18cb0*/  LDCU UR6, c[0x0][0x39c] ;  /* 0x00007380ff0677ac */ /* 0x000ee20008000800 */
[----:B----4-:R-:W-:Y:S01]  /*18cc0*/  LEA R8, P3, R18, R2, 0x1 ;  /* 0x0000000212087211 */ /* 0x010fe200078608ff */
[----:B------:R-:W-:Y:S01]  /*18cd0*/  IMAD R24, R125, 0x2, R18 ;  /* 0x000000027d187824 */ /* 0x000fe200078e0212 */
[----:B--2---:R-:W-:Y:S02]  /*18ce0*/  PRMT R17, R48, 0x7632, R17 ;  /* 0x0000763230117816 */ /* 0x004fe40000000011 */
[----:B------:R-:W-:-:S02]  /*18cf0*/  LEA.HI.X.SX32 R9, R18, R3, 0x1, P3 ;  /* 0x0000000312097211 */ /* 0x000fc400018f0eff */
[----:B------:R-:W-:Y:S02]  /*18d00*/  LOP3.LUT R19, R0, 0x6a, RZ, 0xfc, !PT ;  /* 0x0000006a00137812 */ /* 0x000fe400078efcff */
[----:B------:R-:W-:Y:S01]  /*18d10*/  LEA R16, P3, R24, R2, 0x1 ;  /* 0x0000000218107211 */ /* 0x000fe200078608ff */
[----:B------:R-:W-:Y:S01]  /*18d20*/  @P2 STG.E.U16 desc[UR20][R10.64], R48 ;  /* 0x000000300a002986 */ /* 0x000fe2000c101514 */
[----:B-1----:R-:W-:Y:S01]  /*18d30*/  ISETP.LT.AND P2, PT, R19, UR4, !P0 ;  /* 0x0000000413007c0c */ /* 0x002fe2000c741270 */
[----:B------:R-:W1:Y:S02]  /*18d40*/  LDCU UR4, c[0x0][0x39c] ;  /* 0x00007380ff0477ac */ /* 0x000e640008000800 */
[----:B------:R2:W-:Y:S01]  /*18d50*/  @P1 STG.E.U16 desc[UR20][R8.64], R17 ;  /* 0x0000001108001986 */ /* 0x0005e2000c101514 */
[C---:B------:R-:W-:Y:S02]  /*18d60*/  LOP3.LUT R19, R0.reuse, 0x6c, RZ, 0xfc, !PT ;  /* 0x0000006c00137812 */ /* 0x040fe400078efcff */
[----:B------:R-:W-:-:S02]  /*18d70*/  LOP3.LUT R18, R0, 0x6e, RZ, 0xfc, !PT ;  /* 0x0000006e00127812 */ /* 0x000fc400078efcff */
[----:B0-----:R-:W-:Y:S01]  /*18d80*/  ISETP.LT.AND P1, PT, R19, UR5, !P0 ;  /* 0x0000000513007c0c */ /* 0x001fe2000c721270 */
[----:B------:R-:W0:Y:S01]  /*18d90*/  LDCU UR5, c[0x0][0x39c] ;  /* 0x00007380ff0577ac */ /* 0x000e220008000800 */
[----:B--2---:R-:W-:Y:S01]  /*18da0*/  LEA.HI.X.SX32 R17, R24, R3, 0x1, P3 ;  /* 0x0000000318117211 */ /* 0x004fe200018f0eff */
[C---:B------:R-:W-:Y:S01]  /*18db0*/  IMAD R24, R125.reuse, 0x2, R24 ;  /* 0x000000027d187824 */ /* 0x040fe200078e0218 */
[----:B---3--:R-:W-:Y:S01]  /*18dc0*/  ISETP.LT.AND P3, PT, R18, UR6, !P0 ;  /* 0x0000000612007c0c */ /* 0x008fe2000c761270 */
[----:B------:R-:W2:Y:S02]  /*18dd0*/  LDCU UR6, c[0x0][0x39c] ;  /* 0x00007380ff0677ac */ /* 0x000ea40008000800 */
[----:B------:R3:W-:Y:S01]  /*18de0*/  @P4 STG.E.U16 desc[UR20][R16.64], R49 ;  /* 0x0000003110004986 */ /* 0x0007e2000c101514 */
[----:B------:R-:W-:Y:S01]  /*18df0*/  LEA R10, P4, R24, R2, 0x1 ;  /* 0x00000002180a7211 */ /* 0x000fe200078808ff */
[----:B------:R-:W-:-:S03]  /*18e00*/  IMAD R18, R125, 0x2, R24 ;  /* 0x000000027d127824 */ /* 0x000fc600078e0218 */
[----:B------:R-:W-:Y:S01]  /*18e10*/  LEA.HI.X.SX32 R11, R24, R3, 0x1, P4 ;  /* 0x00000003180b7211 */ /* 0x000fe200020f0eff */
[----:B------:R-:W-:Y:S01]  /*18e20*/  IMAD R24, R125, 0x2, R18 ;  /* 0x000000027d187824 */ /* 0x000fe200078e0212 */
[----:B------:R-:W-:Y:S02]  /*18e30*/  LEA R8, P4, R18, R2, 0x1 ;  /* 0x0000000212087211 */ /* 0x000fe400078808ff */
[----:B---3--:R-:W-:Y:S02]  /*18e40*/  PRMT R17, R49, 0x7632, R17 ;  /* 0x0000763231117816 */ /* 0x008fe40000000011 */
[----:B------:R-:W-:-:S03]  /*18e50*/  LOP3.LUT R19, R0, 0x70, RZ, 0xfc, !PT ;  /* 0x0000007000137812 */ /* 0x000fc600078efcff */
[----:B------:R3:W-:Y:S01]  /*18e60*/  @P6 STG.E.U16 desc[UR20][R10.64], R17 ;  /* 0x000000110a006986 */ /* 0x0007e2000c101514 */
[----:B------:R-:W-:Y:S02]  /*18e70*/  LEA R16, P6, R24, R2, 0x1 ;  /* 0x0000000218107211 */ /* 0x000fe400078c08ff */
[-C--:B------:R-:W-:Y:S02]  /*18e80*/  LEA.HI.X.SX32 R9, R18, R3.reuse, 0x1, P4 ;  /* 0x0000000312097211 */ /* 0x080fe400020f0eff */
[----:B-1----:R-:W-:Y:S01]  /*18e90*/  ISETP.LT.AND P4, PT, R19, UR4, !P0 ;  /* 0x0000000413007c0c */ /* 0x002fe2000c781270 */
[----:B------:R-:W1:Y:S01]  /*18ea0*/  LDCU UR4, c[0x0][0x39c] ;  /* 0x00007380ff0477ac */ /* 0x000e620008000800 */
[----:B------:R-:W-:Y:S01]  /*18eb0*/  LOP3.LUT R18, R0, 0x72, RZ, 0xfc, !PT ;  /* 0x0000007200127812 */ /* 0x000fe200078efcff */
[----:B------:R4:W-:Y:S01]  /*18ec0*/  @P5 STG.E.U16 desc[UR20][R8.64], R50 ;  /* 0x0000003208005986 */ /* 0x0009e2000c101514 */
[----:B---3--:R-:W-:Y:S01]  /*18ed0*/  LEA.HI.X.SX32 R17, R24, R3, 0x1, P6 ;  /* 0x0000000318117211 */ /* 0x008fe200030f0eff */
[C---:B------:R-:W-:Y:S01]  /*18ee0*/  IMAD R24, R125.reuse, 0x2, R24 ;  /* 0x000000027d187824 */ /* 0x040fe200078e0218 */
[----:B0-----:R-:W-:Y:S01]  /*18ef0*/  ISETP.LT.AND P5, PT, R18, UR5, !P0 ;  /* 0x0000000512007c0c */ /* 0x001fe2000c7a1270 */
[----:B------:R-:W0:Y:S01]  /*18f00*/  LDCU UR5, c[0x0][0x39c] ;  /* 0x00007380ff0577ac */ /* 0x000e220008000800 */
[----:B------:R-:W-:Y:S01]  /*18f10*/  LOP3.LUT R11, R0, 0x74, RZ, 0xfc, !PT ;  /* 0x00000074000b7812 */ /* 0x000fe200078efcff */
[----:B------:R-:W-:Y:S01]  /*18f20*/  IMAD R18, R125, 0x2, R24 ;  /* 0x000000027d127824 */ /* 0x000fe200078e0218 */
[----:B----4-:R-:W-:-:S02]  /*18f30*/  PRMT R9, R50, 0x7632, R9 ;  /* 0x0000763232097816 */ /* 0x010fc40000000009 */
[----:B------:R-:W-:-:S03]  /*18f40*/  LEA R10, P6, R24, R2, 0x1 ;  /* 0x00000002180a7211 */ /* 0x000fc600078c08ff */
[----:B------:R3:W-:Y:S01]  /*18f50*/  @P2 STG.E.U16 desc[UR20][R16.64], R9 ;  /* 0x0000000910002986 */ /* 0x0007e2000c101514 */
[----:B--2---:R-:W-:Y:S01]  /*18f60*/  ISETP.LT.AND P2, PT, R11, UR6, !P0 ;  /* 0x000000060b007c0c */ /* 0x004fe2000c741270 */
[----:B------:R-:W2:Y:S01]  /*18f70*/  LDCU UR6, c[0x0][0x39c] ;  /* 0x00007380ff0677ac */ /* 0x000ea20008000800 */
[-C--:B------:R-:W-:Y:S01]  /*18f80*/  LEA.HI.X.SX32 R11, R24, R3.reuse, 0x1, P6 ;  /* 0x00000003180b7211 */ /* 0x080fe200030f0eff */
[----:B------:R-:W-:Y:S01]  /*18f90*/  IMAD R24, R125, 0x2, R18 ;  /* 0x000000027d187824 */ /* 0x000fe200078e0212 */
[----:B------:R-:W-:Y:S02]  /*18fa0*/  LEA R8, P6, R18, R2, 0x1 ;  /* 0x0000000212087211 */ /* 0x000fe400078c08ff */
[----:B------:R-:W-:Y:S01]  /*18fb0*/  LOP3.LUT R19, R0, 0x76, RZ, 0xfc, !PT ;  /* 0x0000007600137812 */ /* 0x000fe200078efcff */
[----:B------:R-:W-:Y:S01]  /*18fc0*/  @P1 STG.E.U16 desc[UR20][R10.64], R51 ;  /* 0x000000330a001986 */ /* 0x000fe2000c101514 */
[----:B---3--:R-:W-:Y:S02]  /*18fd0*/  LEA.HI.X.SX32 R9, R18, R3, 0x1, P6 ;  /* 0x0000000312097211 */ /* 0x008fe400030f0eff */
[----:B------:R-:W-:-:S02]  /*18fe0*/  PRMT R17, R51, 0x7632, R17 ;  /* 0x0000763233117816 */ /* 0x000fc40000000011 */
[----:B------:R-:W-:Y:S02]  /*18ff0*/  LEA R16, P6, R24, R2, 0x1 ;  /* 0x0000000218107211 */ /* 0x000fe400078c08ff */
[----:B-1----:R-:W-:Y:S01]  /*19000*/  ISETP.LT.AND P1, PT, R19, UR4, !P0 ;  /* 0x0000000413007c0c */ /* 0x002fe2000c721270 */
[----:B------:R-:W1:Y:S01]  /*19010*/  LDCU UR4, c[0x0][0x39c] ;  /* 0x00007380ff0477ac */ /* 0x000e620008000800 */
[----:B------:R3:W-:Y:S01]  /*19020*/  @P3 STG.E.U16 desc[UR20][R8.64], R17 ;  /* 0x0000001108003986 */ /* 0x0007e2000c101514 */
[C---:B------:R-:W-:Y:S02]  /*19030*/  LOP3.LUT R19, R0.reuse, 0x78, RZ, 0xfc, !PT ;  /* 0x0000007800137812 */ /* 0x040fe400078efcff */
[----:B------:R-:W-:Y:S02]  /*19040*/  LOP3.LUT R18, R0, 0x7a, RZ, 0xfc, !PT ;  /* 0x0000007a00127812 */ /* 0x000fe400078efcff */
[----:B---3--:R-:W-:Y:S01]  /*19050*/  LEA.HI.X.SX32 R17, R24, R3, 0x1, P6 ;  /* 0x0000000318117211 */ /* 0x008fe200030f0eff */
[----:B------:R-:W-:-:S04]  /*19060*/  IMAD R24, R125, 0x2, R24 ;  /* 0x000000027d187824 */ /* 0x000fc800078e0218 */
[----:B------:R3:W-:Y:S01]  /*19070*/  @P4 STG.E.U16 desc[UR20][R16.64], R56 ;  /* 0x0000003810004986 */ /* 0x0007e2000c101514 */
[CC--:B------:R-:W-:Y:S02]  /*19080*/  LEA R10, P4, R24.reuse, R2.reuse, 0x1 ;  /* 0x00000002180a7211 */ /* 0x0c0fe400078808ff */
[----:B0-----:R-:W-:Y:S01]  /*19090*/  ISETP.LT.AND P3, PT, R19, UR5, !P0 ;  /* 0x0000000513007c0c */ /* 0x001fe2000c761270 */
[----:B------:R-:W0:Y:S01]  /*190a0*/  LDCU UR5, c[0x0][0x39c] ;  /* 0x00007380ff0577ac */ /* 0x000e220008000800 */
[----:B------:R-:W-:Y:S02]  /*190b0*/  LEA.HI.X.SX32 R11, R24, R3, 0x1, P4 ;  /* 0x00000003180b7211 */ /* 0x000fe400020f0eff */
[----:B--2---:R-:W-:Y:S01]  /*190c0*/  ISETP.LT.AND P6, PT, R18, UR6, !P0 ;  /* 0x0000000612007c0c */ /* 0x004fe2000c7c1270 */
[C---:B------:R-:W-:Y:S01]  /*190d0*/  IMAD R18, R125.reuse, 0x2, R24 ;  /* 0x000000027d127824 */ /* 0x040fe200078e0218 */
[----:B------:R-:W-:Y:S01]  /*190e0*/  LOP3.LUT R19, R0, 0x7c, RZ, 0xfc, !PT ;  /* 0x0000007c00137812 */ /* 0x000fe200078efcff */
[----:B------:R-:W2:Y:S01]  /*190f0*/  LDCU UR6, c[0x0][0x39c] ;  /* 0x00007380ff0677ac */ /* 0x000ea20008000800 */
[----:B---3--:R-:W-:Y:S01]  /*19100*/  PRMT R17, R56, 0x7632, R17 ;  /* 0x0000763238117816 */ /* 0x008fe20000000011 */
        /* <DEDUP_REMOVED lines=10> */
[----:B---3--:R-:W-:Y:S02]  /*191b0*/  LEA R10, P2, R18, R2, 0x1 ;  /* 0x00000002120a7211 */ /* 0x008fe400078408ff */
[----:B------:R-:W-:-:S02]  /*191c0*/  LEA.HI.X.SX32 R17, R24, R3, 0x1, P4 ;  /* 0x0000000318117211 */ /* 0x000fc400020f0eff */
[----:B0-----:R-:W-:Y:S01]  /*191d0*/  ISETP.LT.AND P4, PT, R19, UR5, !P0 ;  /* 0x0000000513007c0c */ /* 0x001fe2000c781270 */
[----:B------:R-:W0:Y:S01]  /*191e0*/  LDCU UR5, c[0x0][0x39c] ;  /* 0x00007380ff0577ac */ /* 0x000e220008000800 */
[----:B------:R-:W-:Y:S02]  /*191f0*/  LOP3.LUT R19, R0, 0x82, RZ, 0xfc, !PT ;  /* 0x0000008200137812 */ /* 0x000fe400078efcff */
[----:B----4-:R-:W-:Y:S02]  /*19200*/  PRMT R9, R57, 0x7632, R9 ;  /* 0x0000763239097816 */ /* 0x010fe40000000009 */
[----:B------:R-:W-:Y:S01]  /*19210*/  LEA.HI.X.SX32 R11, R18, R3, 0x1, P2 ;  /* 0x00000003120b7211 */ /* 0x000fe200010f0eff */
[----:B------:R-:W-:Y:S01]  /*19220*/  IMAD R18, R125, 0x2, R18 ;  /* 0x000000027d127824 */ /* 0x000fe200078e0212 */
[----:B------:R-:W-:Y:S01]  /*19230*/  LOP3.LUT R24, R0, 0x80, RZ, 0xfc, !PT ;  /* 0x0000008000187812 */ /* 0x000fe200078efcff */
[----:B------:R3:W-:Y:S01]  /*19240*/  @P1 STG.E.U16 desc[UR20][R16.64], R9 ;  /* 0x0000000910001986 */ /* 0x0007e2000c101514 */
[----:B-1----:R-:W-:Y:S01]  /*19250*/  ISETP.LT.AND P1, PT, R19, UR4, !P0 ;  /* 0x0000000413007c0c */ /* 0x002fe2000c721270 */
[----:B------:R-:W1:Y:S01]  /*19260*/  LDCU UR4, c[0x0][0x39c] ;  /* 0x00007380ff0477ac */ /* 0x000e620008000800 */
[----:B--2---:R-:W-:Y:S01]  /*19270*/  ISETP.LT.AND P2, PT, R24, UR6, !P0 ;  /* 0x0000000618007c0c */ /* 0x004fe2000c741270 */
[----:B------:R2:W-:Y:S01]  /*19280*/  @P3 STG.E.U16 desc[UR20][R10.64], R58 ;  /* 0x0000003a0a003986 */ /* 0x0005e2000c101514 */
[----:B------:R-:W-:Y:S01]  /*19290*/  LEA R8, P3, R18, R2, 0x1 ;  /* 0x0000000212087211 */ /* 0x000fe200078608ff */
[----:B------:R-:W-:Y:S01]  /*192a0*/  IMAD R24, R125, 0x2, R18 ;  /* 0x000000027d187824 */ /* 0x000fe200078e0212 */
[----:B------:R-:W4:Y:S01]  /*192b0*/  LDCU UR6, c[0x0][0x39c] ;  /* 0x00007380ff0677ac */ /* 0x000f220008000800 */
[----:B------:R-:W-:-:S02]  /*192c0*/  LOP3.LUT R19, R0, 0x84, RZ, 0xfc, !PT ;  /* 0x0000008400137812 */ /* 0x000fc400078efcff */
[-C--:B---3--:R-:W-:Y:S01]  /*192d0*/  LEA.HI.X.SX32 R9, R18, R3.reuse, 0x1, P3 ;  /* 0x0000000312097211 */ /* 0x088fe200018f0eff */
[----:B------:R-:W-:Y:S01]  /*192e0*/  IMAD R18, R125, 0x2, R24 ;  /* 0x000000027d127824 */ /* 0x000fe200078e0218 */
[----:B------:R-:W-:Y:S02]  /*192f0*/  LEA R16, P3, R24, R2, 0x1 ;  /* 0x0000000218107211 */ /* 0x000fe400078608ff */
[----:B--2---:R-:W-:Y:S02]  /*19300*/  PRMT R11, R58, 0x7632, R11 ;  /* 0x000076323a0b7816 */ /* 0x004fe4000000000b */
[----:B------:R-:W-:-:S03]  /*19310*/  LEA.HI.X.SX32 R17, R24, R3, 0x1, P3 ;  /* 0x0000000318117211 */ /* 0x000fc600018f0eff */
[----:B------:R2:W-:Y:S01]  /*19320*/  @P6 STG.E.U16 desc[UR20][R8.64], R11 ;  /* 0x0000000b08006986 */ /* 0x0005e2000c101514 */
[-C--:B------:R-:W-:Y:S02]  /*19330*/  LEA R10, P6, R18, R2.reuse, 0x1 ;  /* 0x00000002120a7211 */ /* 0x080fe400078c08ff */
[----:B0-----:R-:W-:Y:S02]  /*19340*/  ISETP.LT.AND P3, PT, R19, UR5, !P0 ;  /* 0x0000000513007c0c */ /* 0x001fe4000c761270 */
[----:B------:R-:W-:Y:S01]  /*19350*/  PRMT R25, R59, 0x7632, R25 ;  /* 0x000076323b197816 */ /* 0x000fe20000000019 */
[----:B------:R0:W-:Y:S01]  /*19360*/  @P5 STG.E.U16 desc[UR20][R16.64], R59 ;  /* 0x0000003b10005986 */ /* 0x0001e2000c101514 */
[----:B------:R-:W-:Y:S01]  /*19370*/  LOP3.LUT R19, R0, 0x86, RZ, 0xfc, !PT ;  /* 0x0000008600137812 */ /* 0x000fe200078efcff */
[----:B------:R-:W3:Y:S01]  /*19380*/  LDCU UR5, c[0x0][0x39c] ;  /* 0x00007380ff0577ac */ /* 0x000ee20008000800 */
[-C--:B--2---:R-:W-:Y:S01]  /*19390*/  LEA.HI.X.SX32 R11, R18, R3.reuse, 0x1, P6 ;  /* 0x00000003120b7211 */ /* 0x084fe200030f0eff */
[----:B------:R-:W-:Y:S01]  /*193a0*/  IMAD R18, R125, 0x2, R18 ;  /* 0x000000027d127824 */ /* 0x000fe200078e0212 */
[----:B-1----:R-:W-:Y:S01]  /*193b0*/  ISETP.LT.AND P6, PT, R19, UR4, !P0 ;  /* 0x0000000413007c0c */ /* 0x002fe2000c7c1270 */
[----:B------:R-:W1:Y:S01]  /*193c0*/  LDCU UR4, c[0x0][0x39c] ;  /* 0x00007380ff0477ac */ /* 0x000e620008000800 */
[----:B------:R-:W-:Y:S01]  /*193d0*/  LOP3.LUT R9, R0, 0x88, RZ, 0xfc, !PT ;  /* 0x0000008800097812 */ /* 0x000fe200078efcff */
[----:B------:R-:W-:Y:S01]  /*193e0*/  IMAD R24, R125, 0x2, R18 ;  /* 0x000000027d187824 */ /* 0x000fe200078e0212 */
[CC--:B------:R-:W-:Y:S01]  /*193f0*/  LEA R8, P5, R18.reuse, R2.reuse, 0x1 ;  /* 0x0000000212087211 */ /* 0x0c0fe200078a08ff */
[----:B------:R2:W-:Y:S01]  /*19400*/  @P4 STG.E.U16 desc[UR20][R10.64], R25 ;  /* 0x000000190a004986 */ /* 0x0005e2000c101514 */
[----:B----4-:R-:W-:Y:S01]  /*19410*/  ISETP.LT.AND P4, PT, R9, UR6, !P0 ;  /* 0x0000000609007c0c */ /* 0x010fe2000c781270 */
[----:B------:R-:W4:Y:S01]  /*19420*/  LDCU UR6, c[0x0][0x39c] ;  /* 0x00007380ff0677ac */ /* 0x000f220008000800 */
[----:B------:R-:W-:Y:S01]  /*19430*/  LEA.HI.X.SX32 R9, R18, R3, 0x1, P5 ;  /* 0x0000000312097211 */ /* 0x000fe200028f0eff */
[----:B------:R-:W-:Y:S01]  /*19440*/  IMAD R18, R125, 0x2, R24 ;  /* 0x000000027d127824 */ /* 0x000fe200078e0218 */
[----:B0-----:R-:W-:-:S02]  /*19450*/  LEA R16, P5, R24, R2, 0x1 ;  /* 0x0000000218107211 */ /* 0x001fc400078a08ff */
[----:B------:R-:W-:Y:S02]  /*19460*/  LOP3.LUT R19, R0, 0x8a, RZ, 0xfc, !PT ;  /* 0x0000008a00137812 */ /* 0x000fe400078efcff */
[----:B------:R-:W-:Y:S02]  /*19470*/  LEA.HI.X.SX32 R17, R24, R3, 0x1, P5 ;  /* 0x0000000318117211 */ /* 0x000fe400028f0eff */
[----:B--2---:R-:W-:Y:S02]  /*19480*/  PRMT R11, R64, 0x7632, R11 ;  /* 0x00007632400b7816 */ /* 0x004fe4000000000b */
[----:B------:R-:W-:Y:S01]  /*19490*/  LEA R10, P5, R18, R2, 0x1 ;  /* 0x00000002120a7211 */ /* 0x000fe200078a08ff */
[----:B------:R-:W-:Y:S01]  /*194a0*/  @P2 STG.E.U16 desc[UR20][R8.64], R64 ;  /* 0x0000004008002986 */ /* 0x000fe2000c101514 */
[----:B-1----:R-:W-:Y:S01]  /*194b0*/  ISETP.LT.AND P2, PT, R19, UR4, !P0 ;  /* 0x0000000413007c0c */ /* 0x002fe2000c741270 */
[----:B------:R-:W0:Y:S02]  /*194c0*/  LDCU UR4, c[0x0][0x39c] ;  /* 0x00007380ff0477ac */ /* 0x000e240008000800 */
[----:B------:R1:W-:Y:S01]  /*194d0*/  @P1 STG.E.U16 desc[UR20][R16.64], R11 ;  /* 0x0000000b10001986 */ /* 0x0003e2000c101514 */
[----:B------:R-:W-:-:S02]  /*194e0*/  LOP3.LUT R24, R0, 0x8c, RZ, 0xfc, !PT ;  /* 0x0000008c00187812 */ /* 0x000fc400078efcff */
[----:B------:R-:W-:Y:S02]  /*194f0*/  LOP3.LUT R19, R0, 0x8e, RZ, 0xfc, !PT ;  /* 0x0000008e00137812 */ /* 0x000fe400078efcff */
[----:B---3--:R-:W-:Y:S01]  /*19500*/  ISETP.LT.AND P1, PT, R24, UR5, !P0 ;  /* 0x0000000518007c0c */ /* 0x008fe2000c721270 */
[----:B------:R-:W2:Y:S01]  /*19510*/  LDCU UR5, c[0x0][0x39c] ;  /* 0x00007380ff0577ac */ /* 0x000ea20008000800 */
[----:B-1----:R-:W-:Y:S01]  /*19520*/  LEA.HI.X.SX32 R11, R18, R3, 0x1, P5 ;  /* 0x00000003120b7211 */ /* 0x002fe200028f0eff */
[----:B------:R-:W-:-:S04]  /*19530*/  IMAD R18, R125, 0x2, R18 ;  /* 0x000000027d127824 */ /* 0x000fc800078e0212 */
[----:B------:R1:W-:Y:S01]  /*19540*/  @P3 STG.E.U16 desc[UR20][R10.64], R65 ;  /* 0x000000410a003986 */ /* 0x0003e2000c101514 */
[CC--:B------:R-:W-:Y:S01]  /*19550*/  LEA R8, P3, R18.reuse, R2.reuse, 0x1 ;  /* 0x0000000212087211 */ /* 0x0c0fe200078608ff */
[----:B------:R-:W-:Y:S01]  /*19560*/  IMAD R24, R125, 0x2, R18 ;  /* 0x000000027d187824 */ /* 0x000fe200078e0212 */
[----:B----4-:R-:W-:Y:S01]  /*19570*/  ISETP.LT.AND P5, PT, R19, UR6, !P0 ;  /* 0x0000000613007c0c */ /* 0x010fe2000c7a1270 */
[----:B------:R-:W3:Y:S01]  /*19580*/  LDCU UR6, c[0x0][0x39c] ;  /* 0x00007380ff0677ac */ /* 0x000ee20008000800 */
[----:B------:R-:W-:Y:S01]  /*19590*/  LEA.HI.X.SX32 R9, R18, R3, 0x1, P3 ;  /* 0x0000000312097211 */ /* 0x000fe200018f0eff */
[----:B------:R-:W-:Y:S01]  /*195a0*/  IMAD R18, R125, 0x2, R24 ;  /* 0x000000027d127824 */ /* 0x000fe200078e0218 */
[----:B------:R-:W-:Y:S02]  /*195b0*/  LEA R16, P3, R24, R2, 0x1 ;  /* 0x0000000218107211 */ /* 0x000fe400078608ff */
[----:B-1----:R-:W-:Y:S02]  /*195c0*/  PRMT R11, R65, 0x7632, R11 ;  /* 0x00007632410b7816 */ /* 0x002fe4000000000b */
[----:B------:R-:W-:-:S03]  /*195d0*/  LOP3.LUT R19, R0, 0x90, RZ, 0xfc, !PT ;  /* 0x0000009000137812 */ /* 0x000fc600078efcff */
[----:B------:R1:W-:Y:S01]  /*195e0*/  @P6 STG.E.U16 desc[UR20][R8.64], R11 ;  /* 0x0000000b08006986 */ /* 0x0003e2000c101514 */
[----:B------:R-:W-:Y:S02]  /*195f0*/  LEA R10, P6, R18, R2, 0x1 ;  /* 0x00000002120a7211 */ /* 0x000fe400078c08ff */
[-C--:B------:R-:W-:Y:S02]  /*19600*/  LEA.HI.X.SX32 R17, R24, R3.reuse, 0x1, P3 ;  /* 0x0000000318117211 */ /* 0x080fe400018f0eff */
[----:B0-----:R-:W-:Y:S01]  /*19610*/  ISETP.LT.AND P3, PT, R19, UR4, !P0 ;  /* 0x0000000413007c0c */ /* 0x001fe2000c761270 */
[----:B------:R-:W0:Y:S02]  /*19620*/  LDCU UR4, c[0x0][0x39c] ;  /* 0x00007380ff0477ac */ /* 0x000e240008000800 */
[----:B------:R4:W-:Y:S01]  /*19630*/  @P4 STG.E.U16 desc[UR20][R16.64], R66 ;  /* 0x0000004210004986 */ /* 0x0009e2000c101514 */
[----:B-1----:R-:W-:Y:S01]  /*19640*/  LEA.HI.X.SX32 R11, R18, R3, 0x1, P6 ;  /* 0x00000003120b7211 */ /* 0x002fe200030f0eff */
[----:B------:R-:W-:Y:S01]  /*19650*/  IMAD R18, R125, 0x2, R18 ;  /* 0x000000027d127824 */ /* 0x000fe200078e0212 */
[----:B------:R-:W-:-:S02]  /*19660*/  LOP3.LUT R9, R0, 0x94, RZ, 0xfc, !PT ;  /* 0x0000009400097812 */ /* 0x000fc400078efcff */
[----:B------:R-:W-:Y:S01]  /*19670*/  LOP3.LUT R19, R0, 0x92, RZ, 0xfc, !PT ;  /* 0x0000009200137812 */ /* 0x000fe200078efcff */
[----:B------:R-:W-:Y:S01]  /*19680*/  IMAD R24, R125, 0x2, R18 ;  /* 0x000000027d187824 */ /* 0x000fe200078e0212 */
[----:B----4-:R-:W-:Y:S02]  /*19690*/  PRMT R17, R66, 0x7632, R17 ;  /* 0x0000763242117816 */ /* 0x010fe40000000011 */
[----:B------:R-:W-:-:S03]  /*196a0*/  LEA R8, P6, R18, R2, 0x1 ;  /* 0x0000000212087211 */ /* 0x000fc600078c08ff */
[----:B------:R1:W-:Y:S01]  /*196b0*/  @P2 STG.E.U16 desc[UR20][R10.64], R17 ;  /* 0x000000110a002986 */ /* 0x0003e2000c101514 */
[----:B---3--:R-:W-:Y:S01]  /*196c0*/  ISETP.LT.AND P2, PT, R9, UR6, !P0 ;  /* 0x0000000609007c0c */ /* 0x008fe2000c741270 */
[----:B------:R-:W3:Y:S01]  /*196d0*/  LDCU UR6, c[0x0][0x39c] ;  /* 0x00007380ff0677ac */ /* 0x000ee20008000800 */
[-C--:B------:R-:W-:Y:S01]  /*196e0*/  LEA.HI.X.SX32 R9, R18, R3.reuse, 0x1, P6 ;  /* 0x0000000312097211 */ /* 0x080fe200030f0eff */
[----:B------:R-:W-:Y:S01]  /*196f0*/  IMAD R18, R125, 0x2, R24 ;  /* 0x000000027d127824 */ /* 0x000fe200078e0218 */
[----:B--2---:R-:W-:Y:S01]  /*19700*/  ISETP.LT.AND P4, PT, R19, UR5, !P0 ;  /* 0x0000000513007c0c */ /* 0x004fe2000c781270 */
[----:B------:R-:W2:Y:S01]  /*19710*/  LDCU UR5, c[0x0][0x39c] ;  /* 0x00007380ff0577ac */ /* 0x000ea20008000800 */
[----:B------:R-:W-:Y:S02]  /*19720*/  LEA R16, P6, R24, R2, 0x1 ;  /* 0x0000000218107211 */ /* 0x000fe400078c08ff */
[----:B------:R-:W-:Y:S01]  /*19730*/  LOP3.LUT R19, R0, 0x96, RZ, 0xfc, !PT ;  /* 0x0000009600137812 */ /* 0x000fe200078efcff */
[----:B------:R-:W-:Y:S01]  /*19740*/  @P1 STG.E.U16 desc[UR20][R8.64], R67 ;  /* 0x0000004308001986 */ /* 0x000fe2000c101514 */
[----:B-1----:R-:W-:-:S02]  /*19750*/  LEA.HI.X.SX32 R17, R24, R3, 0x1, P6 ;  /* 0x0000000318117211 */ /* 0x002fc400030f0eff */
[----:B------:R-:W-:Y:S02]  /*19760*/  PRMT R11, R67, 0x7632, R11 ;  /* 0x00007632430b7816 */ /* 0x000fe4000000000b */
[----:B------:R-:W-:Y:S02]  /*19770*/  LEA R10, P6, R18, R2, 0x1 ;  /* 0x00000002120a7211 */ /* 0x000fe400078c08ff */
[----:B0-----:R-:W-:Y:S01]  /*19780*/  ISETP.LT.AND P1, PT, R19, UR4, !P0 ;  /* 0x0000000413007c0c */ /* 0x001fe2000c721270 */
[----:B------:R-:W0:Y:S01]  /*19790*/  LDCU UR4, c[0x0][0x39c] ;  /* 0x00007380ff0477ac */ /* 0x000e220008000800 */
[----:B------:R1:W-:Y:S01]  /*197a0*/  @P5 STG.E.U16 desc[UR20][R16.64], R11 ;  /* 0x0000000b10005986 */ /* 0x0003e2000c101514 */
[C---:B------:R-:W-:Y:S02]  /*197b0*/  LOP3.LUT R24, R0.reuse, 0x98, RZ, 0xfc, !PT ;  /* 0x0000009800187812 */ /* 0x040fe400078efcff */
[----:B------:R-:W-:Y:S02]  /*197c0*/  LOP3.LUT R19, R0, 0x9a, RZ, 0xfc, !PT ;  /* 0x0000009a00137812 */ /* 0x000fe400078efcff */
[----:B-1----:R-:W-:Y:S01]  /*197d0*/  LEA.HI.X.SX32 R11, R18, R3, 0x1, P6 ;  /* 0x00000003120b7211 */ /* 0x002fe200030f0eff */
[----:B------:R-:W-:-:S04]  /*197e0*/  IMAD R18, R125, 0x2, R18 ;  /* 0x000000027d127824 */ /* 0x000fc800078e0212 */
[----:B------:R1:W-:Y:S01]  /*197f0*/  @P3 STG.E.U16 desc[UR20][R10.64], R72 ;  /* 0x000000480a003986 */ /* 0x0003e2000c101514 */
[-C--:B------:R-:W-:Y:S02]  /*19800*/  LEA R8, P3, R18, R2.reuse, 0x1 ;  /* 0x0000000212087211 */ /* 0x080fe400078608ff */
[----:B--2---:R-:W-:Y:S01]  /*19810*/  ISETP.LT.AND P5, PT, R24, UR5, !P0 ;  /* 0x0000000518007c0c */ /* 0x004fe2000c7a1270 */
[----:B------:R-:W-:Y:S01]  /*19820*/  IMAD R24, R125, 0x2, R18 ;  /* 0x000000027d187824 */ /* 0x000fe200078e0212 */
[-C--:B------:R-:W-:Y:S01]  /*19830*/  LEA.HI.X.SX32 R9, R18, R3.reuse, 0x1, P3 ;  /* 0x0000000312097211 */ /* 0x080fe200018f0eff */
[----:B------:R-:W2:Y:S01]  /*19840*/  LDCU UR5, c[0x0][0x39c] ;  /* 0x00007380ff0577ac */ /* 0x000ea20008000800 */
[----:B---3--:R-:W-:Y:S02]  /*19850*/  ISETP.LT.AND P6, PT, R19, UR6, !P0 ;  /* 0x0000000613007c0c */ /* 0x008fe4000c7c1270 */
[----:B------:R-:W-:Y:S02]  /*19860*/  LOP3.LUT R19, R0, 0x9c, RZ, 0xfc, !PT ;  /* 0x0000009c00137812 */ /* 0x000fe400078efcff */
[----:B-1----:R-:W-:Y:S01]  /*19870*/  PRMT R11, R72, 0x7632, R11 ;  /* 0x00007632480b7816 */ /* 0x002fe2000000000b */
[----:B------:R-:W-:Y:S01]  /*19880*/  IMAD R18, R125, 0x2, R24 ;  /* 0x000000027d127824 */ /* 0x000fe200078e0218 */
[CC--:B------:R-:W-:Y:S01]  /*19890*/  LEA R16, P3, R24.reuse, R2.reuse, 0x1 ;  /* 0x0000000218107211 */ /* 0x0c0fe200078608ff */
[----:B------:R-:W1:Y:S02]  /*198a0*/  LDCU UR6, c[0x0][0x39c] ;  /* 0x00007380ff0677ac */ /* 0x000e640008000800 */
[----:B------:R3:W-:Y:S01]  /*198b0*/  @P4 STG.E.U16 desc[UR20][R8.64], R11 ;  /* 0x0000000b08004986 */ /* 0x0007e2000c101514 */
[----:B0-----:R-:W-:Y:S01]  /*198c0*/  ISETP.LT.AND P4, PT, R19, UR4, !P0 ;  /* 0x0000000413007c0c */ /* 0x001fe2000c781270 */
[----:B------:R-:W0:Y:S01]  /*198d0*/  LDCU UR4, c[0x0][0x39c] ;  /* 0x00007380ff0477ac */ /* 0x000e220008000800 */
[----:B------:R-:W-:Y:S01]  /*198e0*/  LEA.HI.X.SX32 R17, R24, R3, 0x1, P3 ;  /* 0x0000000318117211 */ /* 0x000fe200018f0eff */
[----:B------:R-:W-:Y:S01]  /*198f0*/  IMAD R24, R125, 0x2, R18 ;  /* 0x000000027d187824 */ /* 0x000fe200078e0212 */
[----:B------:R-:W-:-:S03]  /*19900*/  LEA R10, P3, R18, R2, 0x1 ;  /* 0x00000002120a7211 */ /* 0x000fc600078608ff */
[----:B------:R-:W-:Y:S01]  /*19910*/  @P2 STG.E.U16 desc[UR20][R16.64], R73 ;  /* 0x0000004910002986 */ /* 0x000fe2000c101514 */
[----:B---3--:R-:W-:Y:S02]  /*19920*/  LEA.HI.X.SX32 R11, R18, R3, 0x1, P3 ;  /* 0x00000003120b7211 */ /* 0x008fe400018f0eff */
[----:B------:R-:W-:Y:S02]  /*19930*/  PRMT R9, R73, 0x7632, R9 ;  /* 0x0000763249097816 */ /* 0x000fe40000000009 */
[----:B------:R-:W-:Y:S02]  /*19940*/  LEA R8, P2, R24, R2, 0x1 ;  /* 0x0000000218087211 */ /* 0x000fe400078408ff */
[C---:B------:R-:W-:Y:S01]  /*19950*/  LOP3.LUT R19, R0.reuse, 0x9e, RZ, 0xfc, !PT ;  /* 0x0000009e00137812 */ /* 0x040fe200078efcff */
[----:B------:R3:W-:Y:S01]  /*19960*/  @P1 STG.E.U16 desc[UR20][R10.64], R9 ;  /* 0x000000090a001986 */ /* 0x0007e2000c101514 */
[C---:B------:R-:W-:Y:S02]  /*19970*/  LOP3.LUT R18, R0.reuse, 0xa2, RZ, 0xfc, !PT ;  /* 0x000000a200127812 */ /* 0x040fe400078efcff */
[----:B--2---:R-:W-:Y:S01]  /*19980*/  ISETP.LT.AND P3, PT, R19, UR5, !P0 ;  /* 0x0000000513007c0c */ /* 0x004fe2000c761270 */
[----:B------:R-:W2:Y:S01]  /*19990*/  LDCU UR5, c[0x0][0x39c] ;  /* 0x00007380ff0577ac */ /* 0x000ea20008000800 */
[----:B------:R-:W-:-:S02]  /*199a0*/  LOP3.LUT R19, R0, 0xa0, RZ, 0xfc, !PT ;  /* 0x000000a000137812 */ /* 0x000fc400078efcff */
[----:B0-----:R-:W-:Y:S01]  /*199b0*/  ISETP.LT.AND P1, PT, R18, UR4, !P0 ;  /* 0x0000000412007c0c */ /* 0x001fe2000c721270 */
[----:B------:R-:W0:Y:S01]  /*199c0*/  LDCU UR4, c[0x0][0x39c] ;  /* 0x00007380ff0477ac */ /* 0x000e220008000800 */
[----:B---3--:R-:W-:Y:S01]  /*199d0*/  LEA.HI.X.SX32 R9, R24, R3, 0x1, P2 ;  /* 0x0000000318097211 */ /* 0x008fe200010f0eff */
[----:B------:R-:W-:Y:S01]  /*199e0*/  IMAD R24, R125, 0x2, R24 ;  /* 0x000000027d187824 */ /* 0x000fe200078e0218 */
[----:B-1----:R-:W-:Y:S01]  /*199f0*/  ISETP.LT.AND P2, PT, R19, UR6, !P0 ;  /* 0x0000000613007c0c */ /* 0x002fe2000c741270 */
[----:B------:R-:W1:Y:S02]  /*19a00*/  LDCU UR6, c[0x0][0x39c] ;  /* 0x00007380ff0677ac */ /* 0x000e640008000800 */
[----:B------:R3:W-:Y:S01]  /*19a10*/  @P5 STG.E.U16 desc[UR20][R8.64], R74 ;  /* 0x0000004a08005986 */ /* 0x0007e2000c101514 */
[----:B------:R-:W-:Y:S01]  /*19a20*/  LEA R16, P5, R24, R2, 0x1 ;  /* 0x0000000218107211 */ /* 0x000fe200078a08ff */
[----:B------:R-:W-:-:S03]  /*19a30*/  IMAD R18, R125, 0x2, R24 ;  /* 0x000000027d127824 */ /* 0x000fc600078e0218 */
[----:B------:R-:W-:Y:S01]  /*19a40*/  LEA.HI.X.SX32 R17, R24, R3, 0x1, P5 ;  /* 0x0000000318117211 */ /* 0x000fe200028f0eff */
[----:B------:R-:W-:Y:S01]  /*19a50*/  IMAD R24, R125, 0x2, R18 ;  /* 0x000000027d187824 */ /* 0x000fe200078e0212 */
[----:B------:R-:W-:Y:S02]  /*19a60*/  LEA R10, P5, R18, R2, 0x1 ;  /* 0x00000002120a7211 */ /* 0x000fe400078a08ff */
[----:B---3--:R-:W-:-:S05]  /*19a70*/  PRMT R9, R74, 0x7632, R9 ;  /* 0x000076324a097816 */ /* 0x008fca0000000009 */
[----:B------:R3:W-:Y:S01]  /*19a80*/  @P6 STG.E.U16 desc[UR20][R16.64], R9 ;  /* 0x0000000910006986 */ /* 0x0007e2000c101514 */
[----:B------:R-:W-:Y:S02]  /*19a90*/  LEA R8, P6, R24, R2, 0x1 ;  /* 0x0000000218087211 */ /* 0x000fe400078c08ff */
[-C--:B------:R-:W-:Y:S02]  /*19aa0*/  LEA.HI.X.SX32 R11, R18, R3.reuse, 0x1, P5 ;  /* 0x00000003120b7211 */ /* 0x080fe400028f0eff */
[----:B------:R-:W-:Y:S02]  /*19ab0*/  LOP3.LUT R18, R0, 0xa6, RZ, 0xfc, !PT ;  /* 0x000000a600127812 */ /* 0x000fe400078efcff */
[----:B------:R-:W-:Y:S01]  /*19ac0*/  PRMT R25, R75, 0x7632, R25 ;  /* 0x000076324b197816 */ /* 0x000fe20000000019 */
[----:B------:R4:W-:Y:S01]  /*19ad0*/  @P4 STG.E.U16 desc[UR20][R10.64], R75 ;  /* 0x0000004b0a004986 */ /* 0x0009e2000c101514 */
[----:B---3--:R-:W-:Y:S01]  /*19ae0*/  LEA.HI.X.SX32 R9, R24, R3, 0x1, P6 ;  /* 0x0000000318097211 */ /* 0x008fe200030f0eff */
[----:B------:R-:W-:Y:S01]  /*19af0*/  IMAD R24, R125, 0x2, R24 ;  /* 0x000000027d187824 */ /* 0x000fe200078e0218 */
[----:B------:R-:W-:-:S02]  /*19b00*/  LOP3.LUT R17, R0, 0xa8, RZ, 0xfc, !PT ;  /* 0x000000a800117812 */ /* 0x000fc400078efcff */
[----:B0-----:R-:W-:Y:S01]  /*19b10*/  ISETP.LT.AND P6, PT, R18, UR4, !P0 ;  /* 0x0000000412007c0c */ /* 0x001fe2000c7c1270 */
[----:B------:R-:W0:Y:S01]  /*19b20*/  LDCU UR4, c[0x0][0x39c] ;  /* 0x00007380ff0477ac */ /* 0x000e220008000800 */
[----:B------:R-:W-:Y:S01]  /*19b30*/  LOP3.LUT R19, R0, 0xa4, RZ, 0xfc, !PT ;  /* 0x000000a400137812 */ /* 0x000fe200078efcff */
[----:B------:R3:W-:Y:S01]  /*19b40*/  @P3 STG.E.U16 desc[UR20][R8.64], R25 ;  /* 0x0000001908003986 */ /* 0x0007e2000c101514 */
[CC--:B------:R-:W-:Y:S01]  /*19b50*/  LEA R16, P3, R24.reuse, R2.reuse, 0x1 ;  /* 0x0000000218107211 */ /* 0x0c0fe200078608ff */
[----:B------:R-:W-:Y:S01]  /*19b60*/  IMAD R18, R125, 0x2, R24 ;  /* 0x000000027d127824 */ /* 0x000fe200078e0218 */
[----:B-1----:R-:W-:Y:S01]  /*19b70*/  ISETP.LT.AND P4, PT, R17, UR6, !P0 ;  /* 0x0000000611007c0c */ /* 0x002fe2000c781270 */
[----:B------:R-:W1:Y:S01]  /*19b80*/  LDCU UR6, c[0x0][0x39c] ;  /* 0x00007380ff0677ac */ /* 0x000e620008000800 */
[----:B--2---:R-:W-:Y:S02]  /*19b90*/  ISETP.LT.AND P5, PT, R19, UR5, !P0 ;  /* 0x0000000513007c0c */ /* 0x004fe4000c7a1270 */
[-C--:B------:R-:W-:Y:S01]  /*19ba0*/  LEA.HI.X.SX32 R17, R24, R3.reuse, 0x1, P3 ;  /* 0x0000000318117211 */ /* 0x080fe200018f0eff */
[----:B------:R-:W2:Y:S01]  /*19bb0*/  LDCU UR5, c[0x0][0x39c] ;  /* 0x00007380ff0577ac */ /* 0x000ea20008000800 */
[----:B----4-:R-:W-:Y:S01]  /*19bc0*/  LEA R10, P3, R18, R2, 0x1 ;  /* 0x00000002120a7211 */ /* 0x010fe200078608ff */
[----:B------:R-:W-:Y:S01]  /*19bd0*/  IMAD R24, R125, 0x2, R18 ;  /* 0x000000027d187824 */ /* 0x000fe200078e0212 */
[----:B---3--:R-:W-:Y:S01]  /*19be0*/  PRMT R9, R80, 0x7632, R9 ;  /* 0x0000763250097816 */ /* 0x008fe20000000009 */
[----:B------:R-:W-:Y:S01]  /*19bf0*/  @P2 STG.E.U16 desc[UR20][R16.64], R80 ;  /* 0x0000005010002986 */ /* 0x000fe2000c101514 */
[----:B------:R-:W-:-:S02]  /*19c00*/  LEA.HI.X.SX32 R11, R18, R3, 0x1, P3 ;  /* 0x00000003120b7211 */ /* 0x000fc400018f0eff */
[-C--:B------:R-:W-:Y:S02]  /*19c10*/  LEA R8, P2, R24, R2.reuse, 0x1 ;  /* 0x0000000218087211 */ /* 0x080fe400078408ff */
[C---:B------:R-:W-:Y:S01]  /*19c20*/  LOP3.LUT R19, R0.reuse, 0xaa, RZ, 0xfc, !PT ;  /* 0x000000aa00137812 */ /* 0x040fe200078efcff */
[----:B------:R3:W-:Y:S01]  /*19c30*/  @P1 STG.E.U16 desc[UR20][R10.64], R9 ;  /* 0x000000090a001986 */ /* 0x0007e2000c101514 */
[C---:B------:R-:W-:Y:S02]  /*19c40*/  LOP3.LUT R18, R0.reuse, 0xae, RZ, 0xfc, !PT ;  /* 0x000000ae00127812 */ /* 0x040fe400078efcff */
[----:B0-----:R-:W-:Y:S01]  /*19c50*/  ISETP.LT.AND P3, PT, R19, UR4, !P0 ;  /* 0x0000000413007c0c */ /* 0x001fe2000c761270 */
[----:B------:R-:W0:Y:S01]  /*19c60*/  LDCU UR4, c[0x0][0x39c] ;  /* 0x00007380ff0477ac */ /* 0x000e220008000800 */
[----:B------:R-:W-:Y:S02]  /*19c70*/  LOP3.LUT R19, R0, 0xac, RZ, 0xfc, !PT ;  /* 0x000000ac00137812 */ /* 0x000fe400078efcff */
[----:B-1----:R-:W-:Y:S01]  /*19c80*/  ISETP.LT.AND P1, PT, R18, UR6, !P0 ;  /* 0x0000000612007c0c */ /* 0x002fe2000c721270 */
[----:B------:R-:W1:Y:S01]  /*19c90*/  LDCU UR6, c[0x0][0x39c] ;  /* 0x00007380ff0677ac */ /* 0x000e620008000800 */
[----:B---3--:R-:W-:Y:S01]  /*19ca0*/  LEA.HI.X.SX32 R9, R24, R3, 0x1, P2 ;  /* 0x0000000318097211 */ /* 0x008fe200010f0eff */
[----:B------:R-:W-:Y:S01]  /*19cb0*/  IMAD R24, R125, 0x2, R24 ;  /* 0x000000027d187824 */ /* 0x000fe200078e0218 */
[----:B--2---:R-:W-:Y:S01]  /*19cc0*/  ISETP.LT.AND P2, PT, R19, UR5, !P0 ;  /* 0x0000000513007c0c */ /* 0x004fe2000c741270 */
[----:B------:R-:W2:Y:S02]  /*19cd0*/  LDCU UR5, c[0x0][0x39c] ;  /* 0x00007380ff0577ac */ /* 0x000ea40008000800 */
[----:B------:R3:W-:Y:S01]  /*19ce0*/  @P5 STG.E.U16 desc[UR20][R8.64], R81 ;  /* 0x0000005108005986 */ /* 0x0007e2000c101514 */
[----:B------:R-:W-:Y:S01]  /*19cf0*/  LEA R16, P5, R24, R2, 0x1 ;  /* 0x0000000218107211 */ /* 0x000fe200078a08ff */
[----:B------:R-:W-:-:S03]  /*19d00*/  IMAD R18, R125, 0x2, R24 ;  /* 0x000000027d127824 */ /* 0x000fc600078e0218 */
[-C--:B------:R-:W-:Y:S01]  /*19d10*/  LEA.HI.X.SX32 R17, R24, R3.reuse, 0x1, P5 ;  /* 0x0000000318117211 */ /* 0x080fe200028f0eff */
[----:B------:R-:W-:Y:S01]  /*19d20*/  IMAD R24, R125, 0x2, R18 ;  /* 0x000000027d187824 */ /* 0x000fe200078e0212 */
[CC--:B------:R-:W-:Y:S02]  /*19d30*/  LEA R10, P5, R18.reuse, R2.reuse, 0x1 ;  /* 0x00000002120a7211 */ /* 0x0c0fe400078a08ff */
[----:B---3--:R-:W-:Y:S02]  /*19d40*/  PRMT R9, R81, 0x7632, R9 ;  /* 0x0000763251097816 */ /* 0x008fe40000000009 */
[----:B------:R-:W-:Y:S02]  /*19d50*/  LEA.HI.X.SX32 R11, R18, R3, 0x1, P5 ;  /* 0x00000003120b7211 */ /* 0x000fe400028f0eff */
[----:B------:R-:W-:Y:S01]  /*19d60*/  LOP3.LUT R19, R0, 0xb0, RZ, 0xfc, !PT ;  /* 0x000000b000137812 */ /* 0x000fe200078efcff */
[----:B------:R3:W-:Y:S01]  /*19d70*/  @P6 STG.E.U16 desc[UR20][R16.64], R9 ;  /* 0x0000000910006986 */ /* 0x0007e2000c101514 */
[----:B------:R-:W-:-:S02]  /*19d80*/  LEA R8, P6, R24, R2, 0x1 ;  /* 0x0000000218087211 */ /* 0x000fc400078c08ff */
[----:B0-----:R-:W-:Y:S01]  /*19d90*/  ISETP.LT.AND P5, PT, R19, UR4, !P0 ;  /* 0x0000000413007c0c */ /* 0x001fe2000c7a1270 */
[----:B------:R0:W-:Y:S01]  /*19da0*/  @P4 STG.E.U16 desc[UR20][R10.64], R82 ;  /* 0x000000520a004986 */ /* 0x0001e2000c101514 */
[----:B------:R-:W-:Y:S01]  /*19db0*/  LOP3.LUT R18, R0, 0xb2, RZ, 0xfc, !PT ;  /* 0x000000b200127812 */ /* 0x000fe200078efcff */
[----:B------:R-:W4:Y:S01]  /*19dc0*/  LDCU UR4, c[0x0][0x39c] ;  /* 0x00007380ff0477ac */ /* 0x000f220008000800 */
[-C--:B---3--:R-:W-:Y:S01]  /*19dd0*/  LEA.HI.X.SX32 R9, R24, R3.reuse, 0x1, P6 ;  /* 0x0000000318097211 */ /* 0x088fe200030f0eff */
[C---:B------:R-:W-:Y:S01]  /*19de0*/  IMAD R24, R125.reuse, 0x2, R24 ;  /* 0x000000027d187824 */ /* 0x040fe200078e0218 */
[----:B0-----:R-:W-:Y:S02]  /*19df0*/  PRMT R11, R82, 0x7632, R11 ;  /* 0x00007632520b7816 */ /* 0x001fe4000000000b */
[----:B------:R-:W-:Y:S02]  /*19e00*/  LOP3.LUT R17, R0, 0xb4, RZ, 0xfc, !PT ;  /* 0x000000b400117812 */ /* 0x000fe400078efcff */
[----:B--2---:R-:W-:Y:S01]  /*19e10*/  ISETP.LT.AND P6, PT, R18, UR5, !P0 ;  /* 0x0000000512007c0c */ /* 0x004fe2000c7c1270 */
[----:B------:R0:W-:Y:S01]  /*19e20*/  @P3 STG.E.U16 desc[UR20][R8.64], R11 ;  /* 0x0000000b08003986 */ /* 0x0001e2000c101514 */
[CC--:B------:R-:W-:Y:S01]  /*19e30*/  LEA R16, P3, R24.reuse, R2.reuse, 0x1 ;  /* 0x0000000218107211 */ /* 0x0c0fe200078608ff */
[----:B------:R-:W-:Y:S01]  /*19e40*/  IMAD R18, R125, 0x2, R24 ;  /* 0x000000027d127824 */ /* 0x000fe200078e0218 */
[----:B-1----:R-:W-:Y:S01]  /*19e50*/  ISETP.LT.AND P4, PT, R17, UR6, !P0 ;  /* 0x0000000611007c0c */ /* 0x002fe2000c781270 */
[----:B------:R-:W1:Y:S01]  /*19e60*/  LDCU UR6, c[0x0][0x39c] ;  /* 0x00007380ff0677ac */ /* 0x000e620008000800 */
[----:B------:R-:W-:Y:S01]  /*19e70*/  LEA.HI.X.SX32 R17, R24, R3, 0x1, P3 ;  /* 0x0000000318117211 */ /* 0x000fe200018f0eff */
[----:B------:R-:W-:Y:S01]  /*19e80*/  IMAD R24, R125, 0x2, R18 ;  /* 0x000000027d187824 */ /* 0x000fe200078e0212 */
[----:B------:R-:W-:Y:S01]  /*19e90*/  LEA R10, P3, R18, R2, 0x1 ;  /* 0x00000002120a7211 */ /* 0x000fe200078608ff */
[----:B------:R-:W2:Y:S01]  /*19ea0*/  LDCU UR5, c[0x0][0x39c] ;  /* 0x00007380ff0577ac */ /* 0x000ea20008000800 */
[----:B------:R-:W-:-:S02]  /*19eb0*/  LOP3.LUT R19, R0, 0xb6, RZ, 0xfc, !PT ;  /* 0x000000b600137812 */ /* 0x000fc400078efcff */
[----:B0-----:R-:W-:Y:S02]  /*19ec0*/  PRMT R9, R83, 0x7632, R9 ;  /* 0x0000763253097816 */ /* 0x001fe40000000009 */
[----:B------:R-:W-:Y:S01]  /*19ed0*/  LEA.HI.X.SX32 R11, R18, R3, 0x1, P3 ;  /* 0x00000003120b7211 */ /* 0x000fe200018f0eff */
[----:B------:R-:W-:Y:S01]  /*19ee0*/  @P2 STG.E.U16 desc[UR20][R16.64], R83 ;  /* 0x0000005310002986 */ /* 0x000fe2000c101514 */
[----:B------:R-:W-:Y:S02]  /*19ef0*/  LEA R8, P3, R24, R2, 0x1 ;  /* 0x0000000218087211 */ /* 0x000fe400078608ff */
[----:B----4-:R-:W-:Y:S01]  /*19f00*/  ISETP.LT.AND P2, PT, R19, UR4, !P0 ;  /* 0x0000000413007c0c */ /* 0x010fe2000c741270 */
[----:B------:R0:W-:Y:S01]  /*19f10*/  @P1 STG.E.U16 desc[UR20][R10.64], R9 ;  /* 0x000000090a001986 */ /* 0x0001e2000c101514 */
[----:B------:R-:W3:Y:S01]  /*19f20*/  LDCU UR4, c[0x0][0x39c] ;  /* 0x00007380ff0477ac */ /* 0x000ee20008000800 */
[C---:B------:R-:W-:Y:S02]  /*19f30*/  LOP3.LUT R18, R0.reuse, 0xba, RZ, 0xfc, !PT ;  /* 0x000000ba00127812 */ /* 0x040fe400078efcff */
[----:B------:R-:W-:-:S02]  /*19f40*/  LOP3.LUT R19, R0, 0xb8, RZ, 0xfc, !PT ;  /* 0x000000b800137812 */ /* 0x000fc400078efcff */
[-C--:B0-----:R-:W-:Y:S01]  /*19f50*/  LEA.HI.X.SX32 R9, R24, R3.reuse, 0x1, P3 ;  /* 0x0000000318097211 */ /* 0x081fe200018f0eff */
[C---:B------:R-:W-:Y:S01]  /*19f60*/  IMAD R24, R125.reuse, 0x2, R24 ;  /* 0x000000027d187824 */ /* 0x040fe200078e0218 */
[----:B-1----:R-:W-:Y:S01]  /*19f70*/  ISETP.LT.AND P3, PT, R18, UR6, !P0 ;  /* 0x0000000612007c0c */ /* 0x002fe2000c761270 */
[----:B------:R-:W0:Y:S02]  /*19f80*/  LDCU UR6, c[0x0][0x39c] ;  /* 0x00007380ff0677ac */ /* 0x000e240008000800 */
[----:B------:R1:W-:Y:S01]  /*19f90*/  @P5 STG.E.U16 desc[UR20][R8.64], R88 ;  /* 0x0000005808005986 */ /* 0x0003e2000c101514 */
[CC--:B------:R-:W-:Y:S01]  /*19fa0*/  LEA R16, P5, R24.reuse, R2.reuse, 0x1 ;  /* 0x0000000218107211 */ /* 0x0c0fe200078a08ff */
[----:B------:R-:W-:Y:S01]  /*19fb0*/  IMAD R18, R125, 0x2, R24 ;  /* 0x000000027d127824 */ /* 0x000fe200078e0218 */
[----:B--2---:R-:W-:Y:S01]  /*19fc0*/  ISETP.LT.AND P1, PT, R19, UR5, !P0 ;  /* 0x0000000513007c0c */ /* 0x004fe2000c721270 */
[----:B------:R-:W2:Y:S01]  /*19fd0*/  LDCU UR5, c[0x0][0x39c] ;  /* 0x00007380ff0577ac */ /* 0x000ea20008000800 */
[----:B------:R-:W-:Y:S01]  /*19fe0*/  LEA.HI.X.SX32 R17, R24, R3, 0x1, P5 ;  /* 0x0000000318117211 */ /* 0x000fe200028f0eff */
[----:B------:R-:W-:Y:S01]  /*19ff0*/  IMAD R24, R125, 0x2, R18 ;  /* 0x000000027d187824 */ /* 0x000fe200078e0212 */
[----:B------:R-:W-:-:S02]  /*1a000*/  LEA R10, P5, R18, R2, 0x1 ;  /* 0x00000002120a7211 */ /* 0x000fc400078a08ff */
[----:B------:R-:W-:Y:S02]  /*1a010*/  LOP3.LUT R19, R0, 0xbc, RZ, 0xfc, !PT ;  /* 0x000000bc00137812 */ /* 0x000fe400078efcff */
[----:B-1----:R-:W-:Y:S02]  /*1a020*/  PRMT R9, R88, 0x7632, R9 ;  /* 0x0000763258097816 */ /* 0x002fe40000000009 */
[----:B------:R-:W-:-:S03]  /*1a030*/  LEA.HI.X.SX32 R11, R18, R3, 0x1, P5 ;  /* 0x00000003120b7211 */ /* 0x000fc600028f0eff */
[----:B------:R1:W-:Y:S01]  /*1a040*/  @P6 STG.E.U16 desc[UR20][R16.64], R9 ;  /* 0x0000000910006986 */ /* 0x0003e2000c101514 */
[----:B------:R-:W-:Y:S02]  /*1a050*/  LEA R8, P6, R24, R2, 0x1 ;  /* 0x0000000218087211 */ /* 0x000fe400078c08ff */
[----:B---3--:R-:W-:Y:S01]  /*1a060*/  ISETP.LT.AND P5, PT, R19, UR4, !P0 ;  /* 0x0000000413007c0c */ /* 0x008fe2000c7a1270 */
[----:B------:R-:W3:Y:S01]  /*1a070*/  LDCU UR4, c[0x0][0x39c] ;  /* 0x00007380ff0477ac */ /* 0x000ee20008000800 */
[----:B------:R-:W-:Y:S01]  /*1a080*/  LOP3.LUT R18, R0, 0xbe, RZ, 0xfc, !PT ;  /* 0x000000be00127812 */ /* 0x000fe200078efcff */
[----:B------:R4:W-:Y:S01]  /*1a090*/  @P4 STG.E.U16 desc[UR20][R10.64], R89 ;  /* 0x000000590a004986 */ /* 0x0009e2000c101514 */
[----:B-1----:R-:W-:Y:S01]  /*1a0a0*/  LEA.HI.X.SX32 R9, R24, R3, 0x1, P6 ;  /* 0x0000000318097211 */ /* 0x002fe200030f0eff */
[----:B------:R-:W-:Y:S01]  /*1a0b0*/  IMAD R24, R125, 0x2, R24 ;  /* 0x000000027d187824 */ /* 0x000fe200078e0218 */
[----:B------:R-:W-:Y:S02]  /*1a0c0*/  LOP3.LUT R17, R0, 0xc0, RZ, 0xfc, !PT ;  /* 0x000000c000117812 */ /* 0x000fe400078efcff */
[----:B----4-:R-:W-:-:S02]  /*1a0d0*/  PRMT R11, R89, 0x7632, R11 ;  /* 0x00007632590b7816 */ /* 0x010fc4000000000b */
[----:B--2---:R-:W-:Y:S01]  /*1a0e0*/  ISETP.LT.AND P4, PT, R18, UR5, !P0 ;  /* 0x0000000512007c0c */ /* 0x004fe2000c781270 */
[----:B------:R-:W-:Y:S01]  /*1a0f0*/  IMAD R18, R125, 0x2, R24 ;  /* 0x000000027d127824 */ /* 0x000fe200078e0218 */
[CC--:B------:R-:W-:Y:S01]  /*1a100*/  LEA R16, P6, R24.reuse, R2.reuse, 0x1 ;  /* 0x0000000218107211 */ /* 0x0c0fe200078c08ff */
[----:B------:R1:W-:Y:S01]  /*1a110*/  @P2 STG.E.U16 desc[UR20][R8.64], R11 ;  /* 0x0000000b08002986 */ /* 0x0003e2000c101514 */
[----:B0-----:R-:W-:Y:S01]  /*1a120*/  ISETP.LT.AND P2, PT, R17, UR6, !P0 ;  /* 0x0000000611007c0c */ /* 0x001fe2000c741270 */
[----:B------:R-:W0:Y:S01]  /*1a130*/  LDCU UR5, c[0x0][0x39c] ;  /* 0x00007380ff0577ac */ /* 0x000e220008000800 */
[----:B------:R-:W-:Y:S02]  /*1a140*/  LEA.HI.X.SX32 R17, R24, R3, 0x1, P6 ;  /* 0x0000000318117211 */ /* 0x000fe400030f0eff */
[----:B------:R-:W-:Y:S01]  /*1a150*/  LEA R10, P6, R18, R2, 0x1 ;  /* 0x00000002120a7211 */ /* 0x000fe200078c08ff */
[----:B------:R-:W2:Y:S01]  /*1a160*/  LDCU UR6, c[0x0][0x39c] ;  /* 0x00007380ff0677ac */ /* 0x000ea20008000800 */
[----:B------:R-:W-:Y:S01]  /*1a170*/  LOP3.LUT R19, R0, 0xc2, RZ, 0xfc, !PT ;  /* 0x000000c200137812 */ /* 0x000fe200078efcff */
[----:B------:R-:W-:Y:S03]  /*1a180*/  @P1 STG.E.U16 desc[UR20][R16.64], R90 ;  /* 0x0000005a10001986 */ /* 0x000fe6000c101514 */
[----:B---3--:R-:W-:Y:S01]  /*1a190*/  ISETP.LT.AND P1, PT, R19, UR4, !P0 ;  /* 0x0000000413007c0c */ /* 0x008fe2000c721270 */
[----:B------:R-:W3:Y:S01]  /*1a1a0*/  LDCU UR4, c[0x0][0x39c] ;  /* 0x00007380ff0477ac */ /* 0x000ee20008000800 */
[----:B-1----:R-:W-:-:S02]  /*1a1b0*/  PRMT R9, R90, 0x7632, R9 ;  /* 0x000076325a097816 */ /* 0x002fc40000000009 */
[----:B------:R-:W-:Y:S01]  /*1a1c0*/  LEA.HI.X.SX32 R11, R18, R3, 0x1, P6 ;  /* 0x00000003120b7211 */ /* 0x000fe200030f0eff */
[----:B------:R-:W-:-:S04]  /*1a1d0*/  IMAD R18, R125, 0x2, R18 ;  /* 0x000000027d127824 */ /* 0x000fc800078e0212 */
[----:B------:R1:W-:Y:S01]  /*1a1e0*/  @P3 STG.E.U16 desc[UR20][R10.64], R9 ;  /* 0x000000090a003986 */ /* 0x0003e2000c101514 */
[-C--:B------:R-:W-:Y:S01]  /*1a1f0*/  LEA R8, P3, R18, R2.reuse, 0x1 ;  /* 0x0000000212087211 */ /* 0x080fe200078608ff */
[----:B------:R-:W-:Y:S01]  /*1a200*/  IMAD R24, R125, 0x2, R18 ;  /* 0x000000027d187824 */ /* 0x000fe200078e0212 */
[----:B------:R-:W-:Y:S02]  /*1a210*/  LOP3.LUT R19, R0, 0xc4, RZ, 0xfc, !PT ;  /* 0x000000c400137812 */ /* 0x000fe400078efcff */
[----:B------:R-:W-:Y:S02]  /*1a220*/  PRMT R25, R91, 0x7632, R25 ;  /* 0x000076325b197816 */ /* 0x000fe40000000019 */
[-C--:B-1----:R-:W-:Y:S02]  /*1a230*/  LEA.HI.X.SX32 R9, R18, R3.reuse, 0x1, P3 ;  /* 0x0000000312097211 */ /* 0x082fe400018f0eff */
[C---:B------:R-:W-:Y:S02]  /*1a240*/  LEA R18, P6, R24.reuse, R2, 0x1 ;  /* 0x0000000218127211 */ /* 0x040fe400078c08ff */
[----:B0-----:R-:W-:Y:S01]  /*1a250*/  ISETP.LT.AND P3, PT, R19, UR5, !P0 ;  /* 0x0000000513007c0c */ /* 0x001fe2000c761270 */
[----:B------:R-:W0:Y:S01]  /*1a260*/  LDCU UR5, c[0x0][0x39c] ;  /* 0x00007380ff0577ac */ /* 0x000e220008000800 */
[----:B------:R-:W-:Y:S01]  /*1a270*/  LEA.HI.X.SX32 R19, R24, R3, 0x1, P6 ;  /* 0x0000000318137211 */ /* 0x000fe200030f0eff */
[----:B------:R-:W-:Y:S01]  /*1a280*/  IMAD R24, R125, 0x2, R24 ;  /* 0x000000027d187824 */ /* 0x000fe200078e0218 */
[----:B------:R-:W-:-:S02]  /*1a290*/  LOP3.LUT R11, R0, 0xc8, RZ, 0xfc, !PT ;  /* 0x000000c8000b7812 */ /* 0x000fc400078efcff */
[----:B------:R-:W-:Y:S01]  /*1a2a0*/  LOP3.LUT R16, R0, 0xc6, RZ, 0xfc, !PT ;  /* 0x000000c600107812 */ /* 0x000fe200078efcff */
[----:B------:R1:W-:Y:S01]  /*1a2b0*/  @P5 STG.E.U16 desc[UR20][R8.64], R91 ;  /* 0x0000005b08005986 */ /* 0x0003e2000c101514 */
[----:B---3--:R-:W-:Y:S01]  /*1a2c0*/  ISETP.LT.AND P5, PT, R11, UR4, !P0 ;  /* 0x000000040b007c0c */ /* 0x008fe2000c7a1270 */
[----:B------:R-:W3:Y:S01]  /*1a2d0*/  LDCU UR4, c[0x0][0x39c] ;  /* 0x00007380ff0477ac */ /* 0x000ee20008000800 */
[----:B--2---:R-:W-:Y:S01]  /*1a2e0*/  ISETP.LT.AND P6, PT, R16, UR6, !P0 ;  /* 0x0000000610007c0c */ /* 0x004fe2000c7c1270 */
[----:B------:R2:W-:Y:S01]  /*1a2f0*/  @P4 STG.E.U16 desc[UR20][R18.64], R25 ;  /* 0x0000001912004986 */ /* 0x0005e2000c101514 */
[C---:B------:R-:W-:Y:S01]  /*1a300*/  LEA R10, P4, R24.reuse, R2, 0x1 ;  /* 0x00000002180a7211 */ /* 0x040fe200078808ff */
[----:B------:R-:W-:Y:S01]  /*1a310*/  IMAD R16, R125, 0x2, R24 ;  /* 0x000000027d107824 */ /* 0x000fe200078e0218 */
[----:B------:R-:W4:Y:S02]  /*1a320*/  LDCU UR6, c[0x0][0x39c] ;  /* 0x00007380ff0677ac */ /* 0x000f240008000800 */
[----:B------:R-:W-:-:S02]  /*1a330*/  LEA.HI.X.SX32 R11, R24, R3, 0x1, P4 ;  /* 0x00000003180b7211 */ /* 0x000fc400020f0eff */
[-C--:B-1----:R-:W-:Y:S01]  /*1a340*/  LEA R8, P4, R16, R2.reuse, 0x1 ;  /* 0x0000000210087211 */ /* 0x082fe200078808ff */
[----:B--2---:R-:W-:Y:S01]  /*1a350*/  IMAD R18, R125, 0x2, R16 ;  /* 0x000000027d127824 */ /* 0x004fe200078e0210 */
[----:B------:R-:W-:Y:S01]  /*1a360*/  LOP3.LUT R17, R0, 0xca, RZ, 0xfc, !PT ;  /* 0x000000ca00117812 */ /* 0x000fe200078efcff */
[----:B------:R1:W-:Y:S01]  /*1a370*/  @P2 STG.E.U16 desc[UR20][R10.64], R96 ;  /* 0x000000600a002986 */ /* 0x0003e2000c101514 */
[----:B------:R-:W-:Y:S02]  /*1a380*/  LEA.HI.X.SX32 R9, R16, R3, 0x1, P4 ;  /* 0x0000000310097211 */ /* 0x000fe400020f0eff */
[----:B------:R-:W-:Y:S02]  /*1a390*/  LEA R16, P2, R18, R2, 0x1 ;  /* 0x0000000212107211 */ /* 0x000fe400078408ff */
[----:B------:R-:W-:Y:S02]  /*1a3a0*/  PRMT R26, R96, 0x7632, R26 ;  /* 0x00007632601a7816 */ /* 0x000fe4000000001a */
[----:B0-----:R-:W-:Y:S01]  /*1a3b0*/  ISETP.LT.AND P4, PT, R17, UR5, !P0 ;  /* 0x0000000511007c0c */ /* 0x001fe2000c781270 */
[----:B------:R-:W0:Y:S01]  /*1a3c0*/  LDCU UR5, c[0x0][0x39c] ;  /* 0x00007380ff0577ac */ /* 0x000e220008000800 */
[----:B------:R-:W-:-:S02]  /*1a3d0*/  LOP3.LUT R19, R0, 0xce, RZ, 0xfc, !PT ;  /* 0x000000ce00137812 */ /* 0x000fc400078efcff */
[-C--:B------:R-:W-:Y:S01]  /*1a3e0*/  LEA.HI.X.SX32 R17, R18, R3.reuse, 0x1, P2 ;  /* 0x0000000312117211 */ /* 0x080fe200010f0eff */
[----:B------:R-:W-:Y:S01]  /*1a3f0*/  IMAD R18, R125, 0x2, R18 ;  /* 0x000000027d127824 */ /* 0x000fe200078e0212 */
[----:B------:R2:W-:Y:S01]  /*1a400*/  @P1 STG.E.U16 desc[UR20][R8.64], R26 ;  /* 0x0000001a08001986 */ /* 0x0005e2000c101514 */
[----:B------:R-:W-:Y:S02]  /*1a410*/  LOP3.LUT R24, R0, 0xcc, RZ, 0xfc, !PT ;  /* 0x000000cc00187812 */ /* 0x000fe400078efcff */
[----:B---3--:R-:W-:Y:S01]  /*1a420*/  ISETP.LT.AND P1, PT, R19, UR4, !P0 ;  /* 0x0000000413007c0c */ /* 0x008fe2000c721270 */
[----:B------:R-:W3:Y:S01]  /*1a430*/  LDCU UR4, c[0x0][0x39c] ;  /* 0x00007380ff0477ac */ /* 0x000ee20008000800 */
[----:B------:R0:W-:Y:S01]  /*1a440*/  @P3 STG.E.U16 desc[UR20][R16.64], R97 ;  /* 0x0000006110003986 */ /* 0x0001e2000c101514 */
[----:B----4-:R-:W-:Y:S01]  /*1a450*/  ISETP.LT.AND P2, PT, R24, UR6, !P0 ;  /* 0x0000000618007c0c */ /* 0x010fe2000c741270 */
[C---:B------:R-:W-:Y:S01]  /*1a460*/  IMAD R24, R125.reuse, 0x2, R18 ;  /* 0x000000027d187824 */ /* 0x040fe200078e0212 */
[CC--:B-1----:R-:W-:Y:S01]  /*1a470*/  LEA R10, P3, R18.reuse, R2.reuse, 0x1 ;  /* 0x00000002120a7211 */ /* 0x0c2fe200078608ff */
[----:B------:R-:W1:Y:S03]  /*1a480*/  LDCU UR6, c[0x0][0x39c] ;  /* 0x00007380ff0677ac */ /* 0x000e660008000800 */
[----:B------:R-:W-:Y:S01]  /*1a490*/  LEA.HI.X.SX32 R11, R18, R3, 0x1, P3 ;  /* 0x00000003120b7211 */ /* 0x000fe200018f0eff */
[----:B------:R-:W-:Y:S01]  /*1a4a0*/  IMAD R18, R125, 0x2, R24 ;  /* 0x000000027d127824 */ /* 0x000fe200078e0218 */
[----:B--2---:R-:W-:-:S02]  /*1a4b0*/  LEA R8, P3, R24, R2, 0x1 ;  /* 0x0000000218087211 */ /* 0x004fc400078608ff */
[----:B0-----:R-:W-:Y:S02]  /*1a4c0*/  PRMT R17, R97, 0x7632, R17 ;  /* 0x0000763261117816 */ /* 0x001fe40000000011 */
[----:B------:R-:W-:Y:S02]  /*1a4d0*/  LOP3.LUT R19, R0, 0xd0, RZ, 0xfc, !PT ;  /* 0x000000d000137812 */ /* 0x000fe400078efcff */
[-C--:B------:R-:W-:Y:S01]  /*1a4e0*/  LEA.HI.X.SX32 R9, R24, R3.reuse, 0x1, P3 ;  /* 0x0000000318097211 */ /* 0x080fe200018f0eff */
[----:B------:R0:W-:Y:S01]  /*1a4f0*/  @P6 STG.E.U16 desc[UR20][R10.64], R17 ;  /* 0x000000110a006986 */ /* 0x0001e2000c101514 */
[----:B------:R-:W-:Y:S02]  /*1a500*/  LEA R16, P6, R18, R2, 0x1 ;  /* 0x0000000212107211 */ /* 0x000fe400078c08ff */
[----:B------:R-:W-:Y:S01]  /*1a510*/  ISETP.LT.AND P3, PT, R19, UR5, !P0 ;  /* 0x0000000513007c0c */ /* 0x000fe2000c761270 */
[----:B------:R2:W-:Y:S01]  /*1a520*/  @P5 STG.E.U16 desc[UR20][R8.64], R98 ;  /* 0x0000006208005986 */ /* 0x0005e2000c101514 */
[----:B------:R-:W-:Y:S01]  /*1a530*/  LOP3.LUT R19, R0, 0xd2, RZ, 0xfc, !PT ;  /* 0x000000d200137812 */ /* 0x000fe200078efcff */
[----:B------:R-:W4:Y:S01]  /*1a540*/  LDCU UR5, c[0x0][0x39c] ;  /* 0x00007380ff0577ac */ /* 0x000f220008000800 */
[----:B0-----:R-:W-:Y:S01]  /*1a550*/  LEA.HI.X.SX32 R17, R18, R3, 0x1, P6 ;  /* 0x0000000312117211 */ /* 0x001fe200030f0eff */
[----:B------:R-:W-:Y:S01]  /*1a560*/  IMAD R18, R125, 0x2, R18 ;  /* 0x000000027d127824 */ /* 0x000fe200078e0212 */
[----:B---3--:R-:W-:Y:S01]  /*1a570*/  ISETP.LT.AND P6, PT, R19, UR4, !P0 ;  /* 0x0000000413007c0c */ /* 0x008fe2000c7c1270 */
[----:B------:R-:W0:Y:S01]  /*1a580*/  LDCU UR4, c[0x0][0x39c] ;  /* 0x00007380ff0477ac */ /* 0x000e220008000800 */
[----:B--2---:R-:W-:Y:S01]  /*1a590*/  PRMT R9, R98, 0x7632, R9 ;  /* 0x0000763262097816 */ /* 0x004fe20000000009 */
[----:B------:R-:W-:Y:S01]  /*1a5a0*/  IMAD R24, R125, 0x2, R18 ;  /* 0x000000027d187824 */ /* 0x000fe200078e0212 */
[----:B------:R-:W-:-:S02]  /*1a5b0*/  LOP3.LUT R11, R0, 0xd4, RZ, 0xfc, !PT ;  /* 0x000000d4000b7812 */ /* 0x000fc400078efcff */
[CC--:B------:R-:W-:Y:S01]  /*1a5c0*/  LEA R10, P5, R18.reuse, R2.reuse, 0x1 ;  /* 0x00000002120a7211 */ /* 0x0c0fe200078a08ff */
[----:B------:R2:W-:Y:S01]  /*1a5d0*/  @P4 STG.E.U16 desc[UR20][R16.64], R9 ;  /* 0x0000000910004986 */ /* 0x0005e2000c101514 */
[----:B-1----:R-:W-:Y:S01]  /*1a5e0*/  ISETP.LT.AND P4, PT, R11, UR6, !P0 ;  /* 0x000000060b007c0c */ /* 0x002fe2000c781270 */
[----:B------:R-:W1:Y:S01]  /*1a5f0*/  LDCU UR6, c[0x0][0x39c] ;  /* 0x00007380ff0677ac */ /* 0x000e620008000800 */
[----:B------:R-:W-:Y:S01]  /*1a600*/  LEA.HI.X.SX32 R11, R18, R3, 0x1, P5 ;  /* 0x00000003120b7211 */ /* 0x000fe200028f0eff */
[----:B------:R-:W-:Y:S01]  /*1a610*/  IMAD R18, R125, 0x2, R24 ;  /* 0x000000027d127824 */ /* 0x000fe200078e0218 */
[----:B------:R-:W-:Y:S02]  /*1a620*/  LEA R8, P5, R24, R2, 0x1 ;  /* 0x0000000218087211 */ /* 0x000fe400078a08ff */
[----:B------:R-:W-:Y:S01]  /*1a630*/  LOP3.LUT R19, R0, 0xd6, RZ, 0xfc, !PT ;  /* 0x000000d600137812 */ /* 0x000fe200078efcff */
[----:B------:R-:W-:Y:S01]  /*1a640*/  @P2 STG.E.U16 desc[UR20][R10.64], R99 ;  /* 0x000000630a002986 */ /* 0x000fe2000c101514 */
[----:B--2---:R-:W-:-:S02]  /*1a650*/  PRMT R17, R99, 0x7632, R17 ;  /* 0x0000763263117816 */ /* 0x004fc40000000011 */
[-C--:B------:R-:W-:Y:S02]  /*1a660*/  LEA.HI.X.SX32 R9, R24, R3.reuse, 0x1, P5 ;  /* 0x0000000318097211 */ /* 0x080fe400028f0eff */
[----:B------:R-:W-:Y:S02]  /*1a670*/  LEA R16, P5, R18, R2, 0x1 ;  /* 0x0000000212107211 */ /* 0x000fe400078a08ff */
[----:B0-----:R-:W-:Y:S01]  /*1a680*/  ISETP.LT.AND P2, PT, R19, UR4, !P0 ;  /* 0x0000000413007c0c */ /* 0x001fe2000c741270 */
[----:B------:R0:W-:Y:S01]  /*1a690*/  @P1 STG.E.U16 desc[UR20][R8.64], R17 ;  /* 0x0000001108001986 */ /* 0x0001e2000c101514 */
[----:B------:R-:W2:Y:S01]  /*1a6a0*/  LDCU UR4, c[0x0][0x39c] ;  /* 0x00007380ff0477ac */ /* 0x000ea20008000800 */
[C---:B------:R-:W-:Y:S02]  /*1a6b0*/  LOP3.LUT R24, R0.reuse, 0xd8, RZ, 0xfc, !PT ;  /* 0x000000d800187812 */ /* 0x040fe400078efcff */
[----:B------:R-:W-:Y:S02]  /*1a6c0*/  LOP3.LUT R19, R0, 0xda, RZ, 0xfc, !PT ;  /* 0x000000da00137812 */ /* 0x000fe400078efcff */
[----:B----4-:R-:W-:Y:S01]  /*1a6d0*/  ISETP.LT.AND P1, PT, R24, UR5, !P0 ;  /* 0x0000000518007c0c */ /* 0x010fe2000c721270 */
[----:B------:R-:W3:Y:S01]  /*1a6e0*/  LDCU UR5, c[0x0][0x39c] ;  /* 0x00007380ff0577ac */ /* 0x000ee20008000800 */
[----:B0-----:R-:W-:Y:S01]  /*1a6f0*/  LEA.HI.X.SX32 R17, R18, R3, 0x1, P5 ;  /* 0x0000000312117211 */ /* 0x001fe200028f0eff */
[----:B------:R-:W-:-:S04]  /*1a700*/  IMAD R18, R125, 0x2, R18 ;  /* 0x000000027d127824 */ /* 0x000fc800078e0212 */
[----:B------:R0:W-:Y:S01]  /*1a710*/  @P3 STG.E.U16 desc[UR20][R16.64], R104 ;  /* 0x0000006810003986 */ /* 0x0001e2000c101514 */
[CC--:B------:R-:W-:Y:S01]  /*1a720*/  LEA R10, P3, R18.reuse, R2.reuse, 0x1 ;  /* 0x00000002120a7211 */ /* 0x0c0fe200078608ff */
[----:B------:R-:W-:Y:S01]  /*1a730*/  IMAD R24, R125, 0x2, R18 ;  /* 0x000000027d187824 */ /* 0x000fe200078e0212 */
[----:B-1----:R-:W-:Y:S01]  /*1a740*/  ISETP.LT.AND P5, PT, R19, UR6, !P0 ;  /* 0x0000000613007c0c */ /* 0x002fe2000c7a1270 */
[----:B------:R-:W1:Y:S01]  /*1a750*/  LDCU UR6, c[0x0][0x39c] ;  /* 0x00007380ff0677ac */ /* 0x000e620008000800 */
[----:B------:R-:W-:Y:S01]  /*1a760*/  LEA.HI.X.SX32 R11, R18, R3, 0x1, P3 ;  /* 0x00000003120b7211 */ /* 0x000fe200018f0eff */
[----:B------:R-:W-:Y:S01]  /*1a770*/  IMAD R18, R125, 0x2, R24 ;  /* 0x000000027d127824 */ /* 0x000fe200078e0218 */
[----:B------:R-:W-:Y:S02]  /*1a780*/  LEA R8, P3, R24, R2, 0x1 ;  /* 0x0000000218087211 */ /* 0x000fe400078608ff */
[----:B0-----:R-:W-:Y:S02]  /*1a790*/  PRMT R17, R104, 0x7632, R17 ;  /* 0x0000763268117816 */ /* 0x001fe40000000011 */
[----:B------:R-:W-:-:S03]  /*1a7a0*/  LOP3.LUT R19, R0, 0xdc, RZ, 0xfc, !PT ;  /* 0x000000dc00137812 */ /* 0x000fc600078efcff */
[----:B------:R0:W-:Y:S01]  /*1a7b0*/  @P6 STG.E.U16 desc[UR20][R10.64], R17 ;  /* 0x000000110a006986 */ /* 0x0001e2000c101514 */
[----:B------:R-:W-:Y:S02]  /*1a7c0*/  LEA R16, P6, R18, R2, 0x1 ;  /* 0x0000000212107211 */ /* 0x000fe400078c08ff */
[-C--:B------:R-:W-:Y:S02]  /*1a7d0*/  LEA.HI.X.SX32 R9, R24, R3.reuse, 0x1, P3 ;  /* 0x0000000318097211 */ /* 0x080fe400018f0eff */
[----:B--2---:R-:W-:Y:S01]  /*1a7e0*/  ISETP.LT.AND P3, PT, R19, UR4, !P0 ;  /* 0x0000000413007c0c */ /* 0x004fe2000c761270 */
[----:B------:R-:W2:Y:S01]  /*1a7f0*/  LDCU UR4, c[0x0][0x39c] ;  /* 0x00007380ff0477ac */ /* 0x000ea20008000800 */
[----:B------:R-:W-:Y:S01]  /*1a800*/  LOP3.LUT R19, R0, 0xde, RZ, 0xfc, !PT ;  /* 0x000000de00137812 */ /* 0x000fe200078efcff */
[----:B------:R4:W-:Y:S01]  /*1a810*/  @P4 STG.E.U16 desc[UR20][R8.64], R105 ;  /* 0x0000006908004986 */ /* 0x0009e2000c101514 */
[----:B0-----:R-:W-:Y:S01]  /*1a820*/  LEA.HI.X.SX32 R17, R18, R3, 0x1, P6 ;  /* 0x0000000312117211 */ /* 0x001fe200030f0eff */
[----:B------:R-:W-:Y:S01]  /*1a830*/  IMAD R18, R125, 0x2, R18 ;  /* 0x000000027d127824 */ /* 0x000fe200078e0212 */
[----:B------:R-:W-:-:S02]  /*1a840*/  LOP3.LUT R11, R0, 0xe0, RZ, 0xfc, !PT ;  /* 0x000000e0000b7812 */ /* 0x000fc400078efcff */
[----:B---3--:R-:W-:Y:S01]  /*1a850*/  ISETP.LT.AND P4, PT, R19, UR5, !P0 ;  /* 0x0000000513007c0c */ /* 0x008fe2000c781270 */
[----:B------:R-:W-:Y:S01]  /*1a860*/  IMAD R24, R125, 0x2, R18 ;  /* 0x000000027d187824 */ /* 0x000fe200078e0212 */
[----:B----4-:R-:W-:Y:S01]  /*1a870*/  PRMT R9, R105, 0x7632, R9 ;  /* 0x0000763269097816 */ /* 0x010fe20000000009 */
[----:B------:R-:W0:Y:S01]  /*1a880*/  LDCU UR5, c[0x0][0x39c] ;  /* 0x00007380ff0577ac */ /* 0x000e220008000800 */
[----:B------:R-:W-:-:S03]  /*1a890*/  LEA R10, P6, R18, R2, 0x1 ;  /* 0x00000002120a7211 */ /* 0x000fc600078c08ff */
[----:B------:R3:W-:Y:S01]  /*1a8a0*/  @P2 STG.E.U16 desc[UR20][R16.64], R9 ;  /* 0x0000000910002986 */ /* 0x0007e2000c101514 */
[----:B-1----:R-:W-:Y:S01]  /*1a8b0*/  ISETP.LT.AND P2, PT, R11, UR6, !P0 ;  /* 0x000000060b007c0c */ /* 0x002fe2000c741270 */
[----:B------:R-:W1:Y:S01]  /*1a8c0*/  LDCU UR6, c[0x0][0x39c] ;  /* 0x00007380ff0677ac */ /* 0x000e620008000800 */
[-C--:B------:R-:W-:Y:S01]  /*1a8d0*/  LEA.HI.X.SX32 R11, R18, R3.reuse, 0x1, P6 ;  /* 0x00000003120b7211 */ /* 0x080fe200030f0eff */
[----:B------:R-:W-:Y:S01]  /*1a8e0*/  IMAD R18, R125, 0x2, R24 ;  /* 0x000000027d127824 */ /* 0x000fe200078e0218 */
[----:B------:R-:W-:Y:S02]  /*1a8f0*/  LEA R8, P6, R24, R2, 0x1 ;  /* 0x0000000218087211 */ /* 0x000fe400078c08ff */
[----:B------:R-:W-:Y:S01]  /*1a900*/  LOP3.LUT R19, R0, 0xe2, RZ, 0xfc, !PT ;  /* 0x000000e200137812 */ /* 0x000fe200078efcff */
[----:B------:R-:W-:Y:S01]  /*1a910*/  @P1 STG.E.U16 desc[UR20][R10.64], R106 ;  /* 0x0000006a0a001986 */ /* 0x000fe2000c101514 */
[----:B---3--:R-:W-:Y:S02]  /*1a920*/  PRMT R17, R106, 0x7632, R17 ;  /* 0x000076326a117816 */ /* 0x008fe40000000011 */
[----:B------:R-:W-:-:S02]  /*1a930*/  LEA.HI.X.SX32 R9, R24, R3, 0x1, P6 ;  /* 0x0000000318097211 */ /* 0x000fc400030f0eff */
[----:B------:R-:W-:Y:S02]  /*1a940*/  LEA R16, P6, R18, R2, 0x1 ;  /* 0x0000000212107211 */ /* 0x000fe400078c08ff */
[----:B--2---:R-:W-:Y:S01]  /*1a950*/  ISETP.LT.AND P1, PT, R19, UR4, !P0 ;  /* 0x0000000413007c0c */ /* 0x004fe2000c721270 */
[----:B------:R-:W2:Y:S01]  /*1a960*/  LDCU UR4, c[0x0][0x39c] ;  /* 0x00007380ff0477ac */ /* 0x000ea20008000800 */
[----:B------:R3:W-:Y:S01]  /*1a970*/  @P5 STG.E.U16 desc[UR20][R8.64], R17 ;  /* 0x0000001108005986 */ /* 0x0007e2000c101514 */
[C---:B------:R-:W-:Y:S02]  /*1a980*/  LOP3.LUT R24, R0.reuse, 0xe4, RZ, 0xfc, !PT ;  /* 0x000000e400187812 */ /* 0x040fe400078efcff */
[----:B------:R-:W-:Y:S02]  /*1a990*/  LOP3.LUT R19, R0, 0xe6, RZ, 0xfc, !PT ;  /* 0x000000e600137812 */ /* 0x000fe400078efcff */
[----:B0-----:R-:W-:Y:S01]  /*1a9a0*/  ISETP.LT.AND P5, PT, R24, UR5, !P0 ;  /* 0x0000000518007c0c */ /* 0x001fe2000c7a1270 */
[----:B------:R-:W0:Y:S01]  /*1a9b0*/  LDCU UR5, c[0x0][0x39c] ;  /* 0x00007380ff0577ac */ /* 0x000e220008000800 */
[----:B---3--:R-:W-:Y:S01]  /*1a9c0*/  LEA.HI.X.SX32 R17, R18, R3, 0x1, P6 ;  /* 0x0000000312117211 */ /* 0x008fe200030f0eff */
        /* <DEDUP_REMOVED lines=9> */
[----:B------:R-:W-:Y:S02]  /*1aa60*/  LOP3.LUT R19, R0, 0xe8, RZ, 0xfc, !PT ;  /* 0x000000e800137812 */ /* 0x000fe400078efcff */
[----:B---3--:R-:W-:-:S02]  /*1aa70*/  PRMT R17, R107, 0x7632, R17 ;  /* 0x000076326b117816 */ /* 0x008fc40000000011 */
[-C--:B------:R-:W-:Y:S01]  /*1aa80*/  LEA.HI.X.SX32 R9, R24, R3.reuse, 0x1, P3 ;  /* 0x0000000318097211 */ /* 0x080fe200018f0eff */
[----:B------:R-:W-:Y:S01]  /*1aa90*/  IMAD R24, R125, 0x2, R18 ;  /* 0x000000027d187824 */ /* 0x000fe200078e0212 */
[-C--:B------:R-:W-:Y:S01]  /*1aaa0*/  LEA R16, P3, R18, R2.reuse, 0x1 ;  /* 0x0000000212107211 */ /* 0x080fe200078608ff */
[----:B------:R3:W-:Y:S01]  /*1aab0*/  @P4 STG.E.U16 desc[UR20][R10.64], R17 ;  /* 0x000000110a004986 */ /* 0x0007e2000c101514 */
[----:B--2---:R-:W-:Y:S01]  /*1aac0*/  ISETP.LT.AND P4, PT, R19, UR4, !P0 ;  /* 0x0000000413007c0c */ /* 0x004fe2000c781270 */
[----:B------:R-:W2:Y:S01]  /*1aad0*/  LDCU UR4, c[0x0][0x39c] ;  /* 0x00007380ff0477ac */ /* 0x000ea20008000800 */
[----:B------:R-:W-:Y:S01]  /*1aae0*/  LOP3.LUT R19, R0, 0xea, RZ, 0xfc, !PT ;  /* 0x000000ea00137812 */ /* 0x000fe200078efcff */
[----:B------:R4:W-:Y:S01]  /*1aaf0*/  @P2 STG.E.U16 desc[UR20][R8.64], R112 ;  /* 0x0000007008002986 */ /* 0x0009e2000c101514 */
[----:B---3--:R-:W-:Y:S02]  /*1ab00*/  LEA.HI.X.SX32 R17, R18, R3, 0x1, P3 ;  /* 0x0000000312117211 */ /* 0x008fe400018f0eff */
[----:B------:R-:W-:-:S02]  /*1ab10*/  LEA R18, P2, R24, R2, 0x1 ;  /* 0x0000000218127211 */ /* 0x000fc400078408ff */
[----:B----4-:R-:W-:Y:S02]  /*1ab20*/  PRMT R9, R112, 0x7632, R9 ;  /* 0x0000763270097816 */ /* 0x010fe40000000009 */
[----:B0-----:R-:W-:Y:S01]  /*1ab30*/  ISETP.LT.AND P3, PT, R19, UR5, !P0 ;  /* 0x0000000513007c0c */ /* 0x001fe2000c761270 */
[C---:B------:R-:W-:Y:S01]  /*1ab40*/  IMAD R8, R125.reuse, 0x2, R24 ;  /* 0x000000027d087824 */ /* 0x040fe200078e0218 */
[----:B------:R-:W-:Y:S01]  /*1ab50*/  LEA.HI.X.SX32 R19, R24, R3, 0x1, P2 ;  /* 0x0000000318137211 */ /* 0x000fe200010f0eff */
[----:B------:R-:W0:Y:S01]  /*1ab60*/  LDCU UR5, c[0x0][0x39c] ;  /* 0x00007380ff0577ac */ /* 0x000e220008000800 */
[----:B------:R3:W-:Y:S01]  /*1ab70*/  @P1 STG.E.U16 desc[UR20][R16.64], R9 ;  /* 0x0000000910001986 */ /* 0x0007e2000c101514 */
[C---:B------:R-:W-:Y:S01]  /*1ab80*/  LOP3.LUT R25, R0.reuse, 0xec, RZ, 0xfc, !PT ;  /* 0x000000ec00197812 */ /* 0x040fe200078efcff */
[----:B------:R-:W-:Y:S01]  /*1ab90*/  IMAD R26, R125, 0x2, R8 ;  /* 0x000000027d1a7824 */ /* 0x000fe200078e0208 */
[----:B------:R-:W-:Y:S01]  /*1aba0*/  LOP3.LUT R10, R0, 0xee, RZ, 0xfc, !PT ;  /* 0x000000ee000a7812 */ /* 0x000fe200078efcff */
[----:B------:R4:W-:Y:S01]  /*1abb0*/  @P5 STG.E.U16 desc[UR20][R18.64], R113 ;  /* 0x0000007112005986 */ /* 0x0009e2000c101514 */
[----:B------:R-:W-:-:S02]  /*1abc0*/  LEA R24, P5, R8, R2, 0x1 ;  /* 0x0000000208187211 */ /* 0x000fc400078a08ff */
[----:B-1----:R-:W-:Y:S01]  /*1abd0*/  ISETP.LT.AND P2, PT, R25, UR6, !P0 ;  /* 0x0000000619007c0c */ /* 0x002fe2000c741270 */
[----:B------:R-:W1:Y:S01]  /*1abe0*/  LDCU UR6, c[0x0][0x39c] ;  /* 0x00007380ff0677ac */ /* 0x000e620008000800 */
[----:B--2---:R-:W-:Y:S02]  /*1abf0*/  ISETP.LT.AND P1, PT, R10, UR4, !P0 ;  /* 0x000000040a007c0c */ /* 0x004fe4000c721270 */
[-C--:B------:R-:W-:Y:S01]  /*1ac00*/  LEA.HI.X.SX32 R25, R8, R3.reuse, 0x1, P5 ;  /* 0x0000000308197211 */ /* 0x080fe200028f0eff */
[----:B------:R-:W2:Y:S01]  /*1ac10*/  LDCU UR4, c[0x0][0x39c] ;  /* 0x00007380ff0477ac */ /* 0x000ea20008000800 */
[CC--:B---3--:R-:W-:Y:S01]  /*1ac20*/  LEA R16, P5, R26.reuse, R2.reuse, 0x1 ;  /* 0x000000021a107211 */ /* 0x0c8fe200078a08ff */
[----:B-----5:R-:W3:Y:S01]  /*1ac30*/  LDS.128 R8, [R123] ;  /* 0x000000007b087984 */ /* 0x020ee20000000c00 */
[----:B----4-:R-:W-:Y:S02]  /*1ac40*/  PRMT R19, R113, 0x7632, R19 ;  /* 0x0000763271137816 */ /* 0x010fe40000000013 */
[----:B------:R-:W-:Y:S01]  /*1ac50*/  LEA.HI.X.SX32 R17, R26, R3, 0x1, P5 ;  /* 0x000000031a117211 */ /* 0x000fe200028f0eff */
[C---:B------:R-:W-:Y:S01]  /*1ac60*/  IMAD R26, R125.reuse, 0x2, R26 ;  /* 0x000000027d1a7824 */ /* 0x040fe200078e021a */
[----:B------:R-:W-:Y:S01]  /*1ac70*/  LOP3.LUT R27, R0, 0xf0, RZ, 0xfc, !PT ;  /* 0x000000f0001b7812 */ /* 0x000fe200078efcff */
[----:B------:R4:W-:Y:S02]  /*1ac80*/  @P6 STG.E.U16 desc[UR20][R24.64], R19 ;  /* 0x0000001318006986 */ /* 0x0009e4000c101514 */
[----:B------:R-:W-:Y:S01]  /*1ac90*/  IMAD R32, R125, 0x2, R26 ;  /* 0x000000027d207824 */ /* 0x000fe200078e021a */
[----:B0-----:R-:W-:Y:S01]  /*1aca0*/  ISETP.LT.AND P5, PT, R27, UR5, !P0 ;  /* 0x000000051b007c0c */ /* 0x001fe2000c7a1270 */
[----:B------:R0:W-:Y:S01]  /*1acb0*/  @P4 STG.E.U16 desc[UR20][R16.64], R114 ;  /* 0x0000007210004986 */ /* 0x0001e2000c101514 */
[----:B------:R-:W-:Y:S01]  /*1acc0*/  LEA R18, P4, R26, R2, 0x1 ;  /* 0x000000021a127211 */ /* 0x000fe200078808ff */
[----:B------:R-:W5:Y:S01]  /*1acd0*/  LDCU UR5, c[0x0][0x39c] ;  /* 0x00007380ff0577ac */ /* 0x000f620008000800 */
[----:B------:R-:W-:-:S02]  /*1ace0*/  LOP3.LUT R27, R0, 0xf2, RZ, 0xfc, !PT ;  /* 0x000000f2001b7812 */ /* 0x000fc400078efcff */
[----:B----4-:R-:W-:Y:S02]  /*1acf0*/  LEA.HI.X.SX32 R19, R26, R3, 0x1, P4 ;  /* 0x000000031a137211 */ /* 0x010fe400020f0eff */
[----:B------:R-:W-:Y:S02]  /*1ad00*/  PRMT R25, R114, 0x7632, R25 ;  /* 0x0000763272197816 */ /* 0x000fe40000000019 */
[----:B------:R-:W-:-:S03]  /*1ad10*/  LEA R24, P6, R32, R2, 0x1 ;  /* 0x0000000220187211 */ /* 0x000fc600078c08ff */
[----:B------:R4:W-:Y:S01]  /*1ad20*/  @P3 STG.E.U16 desc[UR20][R18.64], R25 ;  /* 0x0000001912003986 */ /* 0x0009e2000c101514 */
[----:B------:R-:W-:Y:S02]  /*1ad30*/  LOP3.LUT R26, R0, 0xf4, RZ, 0xfc, !PT ;  /* 0x000000f4001a7812 */ /* 0x000fe400078efcff */
[----:B--2---:R-:W-:Y:S01]  /*1ad40*/  ISETP.LT.AND P4, PT, R27, UR4, !P0 ;  /* 0x000000041b007c0c */ /* 0x004fe2000c781270 */
[----:B------:R-:W2:Y:S01]  /*1ad50*/  LDCU UR4, c[0x0][0x39c] ;  /* 0x00007380ff0477ac */ /* 0x000ea20008000800 */
[----:B-1----:R-:W-:Y:S02]  /*1ad60*/  ISETP.LT.AND P3, PT, R26, UR6, !P0 ;  /* 0x000000061a007c0c */ /* 0x002fe4000c761270 */
[----:B0-----:R-:W-:Y:S01]  /*1ad70*/  LOP3.LUT R17, R0, 0xf6, RZ, 0xfc, !PT ;  /* 0x000000f600117812 */ /* 0x001fe200078efcff */
[----:B------:R-:W0:Y:S01]  /*1ad80*/  LDCU UR6, c[0x0][0x39c] ;  /* 0x00007380ff0677ac */ /* 0x000e220008000800 */
[----:B----4-:R-:W-:Y:S01]  /*1ad90*/  LEA.HI.X.SX32 R25, R32, R3, 0x1, P6 ;  /* 0x0000000320197211 */ /* 0x010fe200030f0eff */
[----:B------:R-:W-:-:S04]  /*1ada0*/  IMAD R32, R125, 0x2, R32 ;  /* 0x000000027d207824 */ /* 0x000fc800078e0220 */
[----:B------:R-:W-:Y:S01]  /*1adb0*/  IMAD R26, R125, 0x2, R32 ;  /* 0x000000027d1a7824 */ /* 0x000fe200078e0220 */
[CC--:B------:R-:W-:Y:S01]  /*1adc0*/  LEA R16, P6, R32.reuse, R2.reuse, 0x1 ;  /* 0x0000000220107211 */ /* 0x0c0fe200078c08ff */
[----:B------:R1:W-:Y:S01]  /*1add0*/  @P2 STG.E.U16 desc[UR20][R24.64], R115 ;  /* 0x0000007318002986 */ /* 0x0003e2000c101514 */
[----:B-----5:R-:W-:Y:S01]  /*1ade0*/  ISETP.LT.AND P2, PT, R17, UR5, !P0 ;  /* 0x0000000511007c0c */ /* 0x020fe2000c741270 */
[----:B------:R-:W4:Y:S01]  /*1adf0*/  LDCU UR5, c[0x0][0x39c] ;  /* 0x00007380ff0577ac */ /* 0x000f220008000800 */
[-C--:B------:R-:W-:Y:S02]  /*1ae00*/  LEA.HI.X.SX32 R17, R32, R3.reuse, 0x1, P6 ;  /* 0x0000000320117211 */ /* 0x080fe400030f0eff */
[----:B------:R-:W-:Y:S02]  /*1ae10*/  LEA R18, P6, R26, R2, 0x1 ;  /* 0x000000021a127211 */ /* 0x000fe400078c08ff */
[----:B------:R-:W-:Y:S02]  /*1ae20*/  LOP3.LUT R27, R0, 0xf8, RZ, 0xfc, !PT ;  /* 0x000000f8001b7812 */ /* 0x000fe400078efcff */
[----:B------:R-:W-:Y:S01]  /*1ae30*/  LEA.HI.X.SX32 R19, R26, R3, 0x1, P6 ;  /* 0x000000031a137211 */ /* 0x000fe200030f0eff */
[----:B------:R-:W-:Y:S01]  /*1ae40*/  IMAD R26, R125, 0x2, R26 ;  /* 0x000000027d1a7824 */ /* 0x000fe200078e021a */
[----:B-1----:R-:W-:-:S03]  /*1ae50*/  PRMT R25, R115, 0x7632, R25 ;  /* 0x0000763273197816 */ /* 0x002fc60000000019 */
[----:B------:R-:W-:Y:S02]  /*1ae60*/  IMAD R32, R125, 0x2, R26 ;  /* 0x000000027d207824 */ /* 0x000fe400078e021a */
[----:B------:R1:W-:Y:S01]  /*1ae70*/  @P1 STG.E.U16 desc[UR20][R16.64], R25 ;  /* 0x0000001910001986 */ /* 0x0003e2000c101514 */
[----:B--2---:R-:W-:Y:S01]  /*1ae80*/  ISETP.LT.AND P1, PT, R27, UR4, !P0 ;  /* 0x000000041b007c0c */ /* 0x004fe2000c721270 */
[----:B------:R-:W2:Y:S02]  /*1ae90*/  LDCU UR4, c[0x0][0x39c] ;  /* 0x00007380ff0477ac */ /* 0x000ea40008000800 */
[----:B---3--:R3:W-:Y:S01]  /*1aea0*/  @P5 STG.E.U16 desc[UR20][R18.64], R8 ;  /* 0x0000000812005986 */ /* 0x0087e2000c101514 */
[----:B------:R-:W-:Y:S02]  /*1aeb0*/  LEA R24, P5, R26, R2, 0x1 ;  /* 0x000000021a187211 */ /* 0x000fe400078a08ff */
[----:B------:R-:W-:Y:S02]  /*1aec0*/  LOP3.LUT R27, R0, 0xfa, RZ, 0xfc, !PT ;  /* 0x000000fa001b7812 */ /* 0x000fe400078efcff */
[----:B-1----:R-:W-:-:S02]  /*1aed0*/  LEA.HI.X.SX32 R25, R26, R3, 0x1, P5 ;  /* 0x000000031a197211 */ /* 0x002fc400028f0eff */
[----:B------:R-:W-:Y:S02]  /*1aee0*/  PRMT R17, R8, 0x7632, R17 ;  /* 0x0000763208117816 */ /* 0x000fe40000000011 */
[----:B------:R-:W-:-:S03]  /*1aef0*/  LEA R16, P6, R32, R2, 0x1 ;  /* 0x0000000220107211 */ /* 0x000fc600078c08ff */
[----:B------:R1:W-:Y:S01]  /*1af00*/  @P4 STG.E.U16 desc[UR20][R24.64], R17 ;  /* 0x0000001118004986 */ /* 0x0003e2000c101514 */
[----:B----4-:R-:W-:Y:S01]  /*1af10*/  ISETP.LT.AND P5, PT, R27, UR5, !P0 ;  /* 0x000000051b007c0c */ /* 0x010fe2000c7a1270 */
[----:B------:R-:W4:Y:S01]  /*1af20*/  LDCU UR5, c[0x0][0x39c] ;  /* 0x00007380ff0577ac */ /* 0x000f220008000800 */
[----:B---3--:R-:W-:Y:S02]  /*1af30*/  LOP3.LUT R19, R0, 0xfe, RZ, 0xfc, !PT ;  /* 0x000000fe00137812 */ /* 0x008fe400078efcff */
[----:B-1----:R-:W-:Y:S01]  /*1af40*/  LEA.HI.X.SX32 R17, R32, R3, 0x1, P6 ;  /* 0x0000000320117211 */ /* 0x002fe200030f0eff */
[----:B------:R-:W-:-:S04]  /*1af50*/  IMAD R32, R125, 0x2, R32 ;  /* 0x000000027d207824 */ /* 0x000fc800078e0220 */
[----:B------:R-:W-:Y:S01]  /*1af60*/  IMAD R8, R125, 0x2, R32 ;  /* 0x000000027d087824 */ /* 0x000fe200078e0220 */
[CC--:B------:R-:W-:Y:S01]  /*1af70*/  LEA R18, P6, R32.reuse, R2.reuse, 0x1 ;  /* 0x0000000220127211 */ /* 0x0c0fe200078c08ff */
[----:B------:R1:W-:Y:S01]  /*1af80*/  @P3 STG.E.U16 desc[UR20][R16.64], R9 ;  /* 0x0000000910003986 */ /* 0x0003e2000c101514 */
[----:B--2---:R-:W-:Y:S01]  /*1af90*/  ISETP.LT.AND P3, PT, R19, UR4, !P0 ;  /* 0x0000000413007c0c */ /* 0x004fe2000c761270 */
[----:B------:R-:W2:Y:S01]  /*1afa0*/  LDCU UR4, c[0x0][0x39c] ;  /* 0x00007380ff0477ac */ /* 0x000ea20008000800 */
[----:B------:R-:W-:Y:S02]  /*1afb0*/  LEA.HI.X.SX32 R19, R32, R3, 0x1, P6 ;  /* 0x0000000320137211 */ /* 0x000fe400030f0eff */
[----:B------:R-:W-:Y:S02]  /*1afc0*/  LOP3.LUT R26, R0, 0xfc, RZ, 0xfc, !PT ;  /* 0x000000fc001a7812 */ /* 0x000fe400078efcff */
[----:B------:R-:W-:Y:S02]  /*1afd0*/  LEA R24, P6, R8, R2, 0x1 ;  /* 0x0000000208187211 */ /* 0x000fe400078c08ff */
[----:B------:R-:W-:-:S02]  /*1afe0*/  PRMT R27, R9, 0x7632, R27 ;  /* 0x00007632091b7816 */ /* 0x000fc4000000001b */
[----:B0-----:R-:W-:Y:S01]  /*1aff0*/  ISETP.LT.AND P4, PT, R26, UR6, !P0 ;  /* 0x000000061a007c0c */ /* 0x001fe2000c781270 */
[C---:B-1----:R-:W-:Y:S01]  /*1b000*/  IMAD R16, R125.reuse, 0x2, R8 ;  /* 0x000000027d107824 */ /* 0x042fe200078e0208 */
[----:B------:R-:W-:Y:S01]  /*1b010*/  LEA.HI.X.SX32 R25, R8, R3, 0x1, P6 ;  /* 0x0000000308197211 */ /* 0x000fe200030f0eff */
[----:B------:R-:W0:Y:S01]  /*1b020*/  LDCU UR6, c[0x0][0x39c] ;  /* 0x00007380ff0677ac */ /* 0x000e220008000800 */
[----:B------:R-:W-:Y:S01]  /*1b030*/  LOP3.LUT R26, R0, 0x100, RZ, 0xfc, !PT ;  /* 0x00000100001a7812 */ /* 0x000fe200078efcff */
[----:B------:R-:W-:Y:S03]  /*1b040*/  @P2 STG.E.U16 desc[UR20][R18.64], R27 ;  /* 0x0000001b12002986 */ /* 0x000fe6000c101514 */
[----:B----4-:R-:W-:Y:S01]  /*1b050*/  ISETP.LT.AND P2, PT, R26, UR5, !P0 ;  /* 0x000000051a007c0c */ /* 0x010fe2000c741270 */
[----:B------:R1:W-:Y:S01]  /*1b060*/  @P1 STG.E.U16 desc[UR20][R24.64], R10 ;  /* 0x0000000a18001986 */ /* 0x0003e2000c101514 */
[----:B------:R-:W-:Y:S01]  /*1b070*/  LEA R8, P1, R16, R2, 0x1 ;  /* 0x0000000210087211 */ /* 0x000fe200078208ff */
[----:B------:R-:W3:Y:S01]  /*1b080*/  LDCU UR5, c[0x0][0x39c] ;  /* 0x00007380ff0577ac */ /* 0x000ee20008000800 */
[----:B------:R-:W-:Y:S01]  /*1b090*/  IMAD R26, R125, 0x2, R16 ;  /* 0x000000027d1a7824 */ /* 0x000fe200078e0210 */
[----:B------:R-:W-:-:S02]  /*1b0a0*/  LOP3.LUT R17, R0, 0x102, RZ, 0xfc, !PT ;  /* 0x0000010200117812 */ /* 0x000fc400078efcff */
[-C--:B------:R-:W-:Y:S02]  /*1b0b0*/  LEA.HI.X.SX32 R9, R16, R3.reuse, 0x1, P1 ;  /* 0x0000000310097211 */ /* 0x080fe400008f0eff */
[-C--:B------:R-:W-:Y:S02]  /*1b0c0*/  LEA R16, P6, R26, R2.reuse, 0x1 ;  /* 0x000000021a107211 */ /* 0x080fe400078c08ff */
[----:B--2---:R-:W-:Y:S01]  /*1b0d0*/  ISETP.LT.AND P1, PT, R17, UR4, !P0 ;  /* 0x0000000411007c0c */ /* 0x004fe2000c721270 */
[----:B------:R-:W2:Y:S01]  /*1b0e0*/  LDCU UR4, c[0x0][0x39c] ;  /* 0x00007380ff0477ac */ /* 0x000ea20008000800 */
[----:B-1----:R-:W-:Y:S02]  /*1b0f0*/  PRMT R25, R10, 0x7632, R25 ;  /* 0x000076320a197816 */ /* 0x002fe40000000019 */
[----:B------:R-:W-:Y:S01]  /*1b100*/  LEA.HI.X.SX32 R17, R26, R3, 0x1, P6 ;  /* 0x000000031a117211 */ /* 0x000fe200030f0eff */
[C---:B------:R-:W-:Y:S01]  /*1b110*/  IMAD R26, R125.reuse, 0x2, R26 ;  /* 0x000000027d1a7824 */ /* 0x040fe200078e021a */
[C---:B------:R-:W-:Y:S01]  /*1b120*/  LOP3.LUT R18, R0.reuse, 0x104, RZ, 0xfc, !PT ;  /* 0x0000010400127812 */ /* 0x040fe200078efcff */
[----:B------:R1:W-:Y:S01]  /*1b130*/  @P5 STG.E.U16 desc[UR20][R8.64], R25 ;  /* 0x0000001908005986 */ /* 0x0003e2000c101514 */
[----:B------:R-:W-:Y:S01]  /*1b140*/  LOP3.LUT R19, R0, 0x106, RZ, 0xfc, !PT ;  /* 0x0000010600137812 */ /* 0x000fe200078efcff */
[----:B------:R-:W-:Y:S01]  /*1b150*/  IMAD R10, R125, 0x2, R26 ;  /* 0x000000027d0a7824 */ /* 0x000fe200078e021a */
[----:B0-----:R-:W-:Y:S01]  /*1b160*/  ISETP.LT.AND P5, PT, R18, UR6, !P0 ;  /* 0x0000000612007c0c */ /* 0x001fe2000c7a1270 */
[----:B------:R0:W-:Y:S01]  /*1b170*/  @P4 STG.E.U16 desc[UR20][R16.64], R11 ;  /* 0x0000000b10004986 */ /* 0x0001e2000c101514 */
[----:B------:R-:W-:Y:S01]  /*1b180*/  LEA R18, P6, R26, R2, 0x1 ;  /* 0x000000021a127211 */ /* 0x000fe200078c08ff */
[----:B------:R-:W4:Y:S01]  /*1b190*/  LDCU UR6, c[0x0][0x39c] ;  /* 0x00007380ff0677ac */ /* 0x000f220008000800 */
[----:B---3--:R-:W-:-:S02]  /*1b1a0*/  ISETP.LT.AND P4, PT, R19, UR5, !P0 ;  /* 0x0000000513007c0c */ /* 0x008fc4000c781270 */
[-C--:B------:R-:W-:Y:S01]  /*1b1b0*/  LEA.HI.X.SX32 R19, R26, R3.reuse, 0x1, P6 ;  /* 0x000000031a137211 */ /* 0x080fe200030f0eff */
[----:B------:R-:W3:Y:S01]  /*1b1c0*/  LDCU UR5, c[0x0][0x39c] ;  /* 0x00007380ff0577ac */ /* 0x000ee20008000800 */
[CC--:B-1----:R-:W-:Y:S02]  /*1b1d0*/  LEA R8, P6, R10.reuse, R2.reuse, 0x1 ;  /* 0x000000020a087211 */ /* 0x0c2fe400078c08ff */
[----:B------:R-:W-:Y:S02]  /*1b1e0*/  PRMT R25, R11, 0x7632, R25 ;  /* 0x000076320b197816 */ /* 0x000fe40000000019 */
[----:B------:R-:W-:Y:S01]  /*1b1f0*/  LEA.HI.X.SX32 R9, R10, R3, 0x1, P6 ;  /* 0x000000030a097211 */ /* 0x000fe200030f0eff */
[C---:B0-----:R-:W-:Y:S01]  /*1b200*/  IMAD R16, R125.reuse, 0x2, R10 ;  /* 0x000000027d107824 */ /* 0x041fe200078e020a */
[----:B------:R-:W-:Y:S01]  /*1b210*/  LOP3.LUT R24, R0, 0x108, RZ, 0xfc, !PT ;  /* 0x0000010800187812 */ /* 0x000fe200078efcff */
[----:B------:R0:W-:Y:S03]  /*1b220*/  @P3 STG.E.U16 desc[UR20][R18.64], R25 ;  /* 0x0000001912003986 */ /* 0x0001e6000c101514 */
[----:B--2---:R-:W-:Y:S01]  /*1b230*/  ISETP.LT.AND P3, PT, R24, UR4, !P0 ;  /* 0x0000000418007c0c */ /* 0x004fe2000c761270 */
[----:B------:R1:W-:Y:S01]  /*1b240*/  @P2 STG.E.U16 desc[UR20][R8.64], R4 ;  /* 0x0000000408002986 */ /* 0x0003e2000c101514 */
[----:B------:R-:W-:Y:S01]  /*1b250*/  LEA R10, P2, R16, R2, 0x1 ;  /* 0x00000002100a7211 */ /* 0x000fe200078408ff */
[----:B------:R-:W2:Y:S01]  /*1b260*/  LDCU UR4, c[0x0][0x39c] ;  /* 0x00007380ff0477ac */ /* 0x000ea20008000800 */
[----:B------:R-:W-:Y:S01]  /*1b270*/  IMAD R24, R125, 0x2, R16 ;  /* 0x000000027d187824 */ /* 0x000fe200078e0210 */
[----:B------:R-:W-:-:S02]  /*1b280*/  LOP3.LUT R17, R0, 0x10a, RZ, 0xfc, !PT ;  /* 0x0000010a00117812 */ /* 0x000fc400078efcff */
[-C--:B------:R-:W-:Y:S02]  /*1b290*/  LEA.HI.X.SX32 R11, R16, R3.reuse, 0x1, P2 ;  /* 0x00000003100b7211 */ /* 0x080fe400010f0eff */
[CC--:B------:R-:W-:Y:S02]  /*1b2a0*/  LEA R16, P6, R24.reuse, R2.reuse, 0x1 ;  /* 0x0000000218107211 */ /* 0x0c0fe400078c08ff */
[----:B---3--:R-:W-:Y:S01]  /*1b2b0*/  ISETP.LT.AND P2, PT, R17, UR5, !P0 ;  /* 0x0000000511007c0c */ /* 0x008fe2000c741270 */
[----:B------:R-:W3:Y:S01]  /*1b2c0*/  LDCU UR5, c[0x0][0x39c] ;  /* 0x00007380ff0577ac */ /* 0x000ee20008000800 */
[-C--:B------:R-:W-:Y:S01]  /*1b2d0*/  LEA.HI.X.SX32 R17, R24, R3.reuse, 0x1, P6 ;  /* 0x0000000318117211 */ /* 0x080fe200030f0eff */
[C---:B------:R-:W-:Y:S01]  /*1b2e0*/  IMAD R24, R125.reuse, 0x2, R24 ;  /* 0x000000027d187824 */ /* 0x040fe200078e0218 */
[----:B0-----:R-:W-:Y:S02]  /*1b2f0*/  PRMT R19, R4, 0x7632, R19 ;  /* 0x0000763204137816 */ /* 0x001fe40000000013 */
[----:B-1----:R-:W-:Y:S01]  /*1b300*/  LOP3.LUT R9, R0, 0x10e, RZ, 0xfc, !PT ;  /* 0x0000010e00097812 */ /* 0x002fe200078efcff */
[----:B------:R-:W-:Y:S01]  /*1b310*/  IMAD R4, R125, 0x2, R24 ;  /* 0x000000027d047824 */ /* 0x000fe200078e0218 */
[C---:B------:R-:W-:Y:S01]  /*1b320*/  LEA R8, P6, R24.reuse, R2, 0x1 ;  /* 0x0000000218087211 */ /* 0x040fe200078c08ff */
[----:B------:R0:W-:Y:S04]  /*1b330*/  @P1 STG.E.U16 desc[UR20][R10.64], R19 ;  /* 0x000000130a001986 */ /* 0x0001e8000c101514 */
[----:B------:R1:W-:Y:S01]  /*1b340*/  @P5 STG.E.U16 desc[UR20][R16.64], R5 ;  /* 0x0000000510005986 */ /* 0x0003e2000c101514 */
[----:B--2---:R-:W-:Y:S01]  /*1b350*/  ISETP.LT.AND P5, PT, R9, UR4, !P0 ;  /* 0x0000000409007c0c */ /* 0x004fe2000c7a1270 */
[----:B------:R-:W2:Y:S01]  /*1b360*/  LDCU UR4, c[0x0][0x39c] ;  /* 0x00007380ff0477ac */ /* 0x000ea20008000800 */
[----:B------:R-:W-:-:S02]  /*1b370*/  LEA.HI.X.SX32 R9, R24, R3, 0x1, P6 ;  /* 0x0000000318097211 */ /* 0x000fc400030f0eff */
[----:B------:R-:W-:Y:S02]  /*1b380*/  LOP3.LUT R18, R0, 0x10c, RZ, 0xfc, !PT ;  /* 0x0000010c00127812 */ /* 0x000fe400078efcff */
[CC--:B0-----:R-:W-:Y:S02]  /*1b390*/  LEA R10, P6, R4.reuse, R2.reuse, 0x1 ;  /* 0x00000002040a7211 */ /* 0x0c1fe400078c08ff */
[----:B------:R-:W-:Y:S02]  /*1b3a0*/  PRMT R19, R5, 0x7632, R19 ;  /* 0x0000763205137816 */ /* 0x000fe40000000013 */
[----:B------:R-:W-:Y:S01]  /*1b3b0*/  LEA.HI.X.SX32 R11, R4, R3, 0x1, P6 ;  /* 0x00000003040b7211 */ /* 0x000fe200030f0eff */
[C---:B-1----:R-:W-:Y:S01]  /*1b3c0*/  IMAD R16, R125.reuse, 0x2, R4 ;  /* 0x000000027d107824 */ /* 0x042fe200078e0204 */
[----:B----4-:R-:W-:Y:S01]  /*1b3d0*/  ISETP.LT.AND P1, PT, R18, UR6, !P0 ;  /* 0x0000000612007c0c */ /* 0x010fe2000c721270 */
[----:B------:R0:W-:Y:S01]  /*1b3e0*/  @P4 STG.E.U16 desc[UR20][R8.64], R19 ;  /* 0x0000001308004986 */ /* 0x0001e2000c101514 */
[----:B------:R-:W-:Y:S01]  /*1b3f0*/  LOP3.LUT R18, R0, 0x110, RZ, 0xfc, !PT ;  /* 0x0000011000127812 */ /* 0x000fe200078efcff */
[----:B------:R-:W1:Y:S02]  /*1b400*/  LDCU UR6, c[0x0][0x39c] ;  /* 0x00007380ff0677ac */ /* 0x000e640008000800 */
[----:B------:R4:W-:Y:S01]  /*1b410*/  @P3 STG.E.U16 desc[UR20][R10.64], R6 ;  /* 0x000000060a003986 */ /* 0x0009e2000c101514 */
[----:B---3--:R-:W-:Y:S01]  /*1b420*/  ISETP.LT.AND P4, PT, R18, UR5, !P0 ;  /* 0x0000000512007c0c */ /* 0x008fe2000c781270 */
[----:B------:R-:W3:Y:S01]  /*1b430*/  LDCU UR5, c[0x0][0x39c] ;  /* 0x00007380ff0577ac */ /* 0x000ee20008000800 */
[----:B------:R-:W-:Y:S01]  /*1b440*/  LEA R4, P3, R16, R2, 0x1 ;  /* 0x0000000210047211 */ /* 0x000fe200078608ff */
[----:B------:R-:W-:-:S03]  /*1b450*/  IMAD R18, R125, 0x2, R16 ;  /* 0x000000027d127824 */ /* 0x000fc600078e0210 */
[----:B------:R-:W-:Y:S02]  /*1b460*/  LEA.HI.X.SX32 R5, R16, R3, 0x1, P3 ;  /* 0x0000000310057211 */ /* 0x000fe400018f0eff */
[----:B0-----:R-:W-:Y:S02]  /*1b470*/  PRMT R9, R6, 0x7632, R9 ;  /* 0x0000763206097816 */ /* 0x001fe40000000009 */
[----:B------:R-:W-:Y:S02]  /*1b480*/  LEA R8, P6, R18, R2, 0x1 ;  /* 0x0000000212087211 */ /* 0x000fe400078c08ff */
[C---:B------:R-:W-:Y:S01]  /*1b490*/  LOP3.LUT R17, R0.reuse, 0x112, RZ, 0xfc, !PT ;  /* 0x0000011200117812 */ /* 0x040fe200078efcff */
[----:B------:R0:W-:Y:S03]  /*1b4a0*/  @P2 STG.E.U16 desc[UR20][R4.64], R9 ;  /* 0x0000000904002986 */ /* 0x0001e6000c101514 */
[----:B--2---:R-:W-:Y:S01]  /*1b4b0*/  ISETP.LT.AND P3, PT, R17, UR4, !P0 ;  /* 0x0000000411007c0c */ /* 0x004fe2000c761270 */
[----:B------:R-:W2:Y:S01]  /*1b4c0*/  LDCU UR4, c[0x0][0x39c] ;  /* 0x00007380ff0477ac */ /* 0x000ea20008000800 */
[----:B----4-:R-:W-:-:S02]  /*1b4d0*/  LOP3.LUT R11, R0, 0x116, RZ, 0xfc, !PT ;  /* 0x00000116000b7812 */ /* 0x010fc400078efcff */
[----:B0-----:R-:W-:Y:S01]  /*1b4e0*/  LEA.HI.X.SX32 R9, R18, R3, 0x1, P6 ;  /* 0x0000000312097211 */ /* 0x001fe200030f0eff */
[----:B------:R-:W-:-:S04]  /*1b4f0*/  IMAD R18, R125, 0x2, R18 ;  /* 0x000000027d127824 */ /* 0x000fc800078e0212 */
[----:B------:R-:W-:Y:S01]  /*1b500*/  IMAD R6, R125, 0x2, R18 ;  /* 0x000000027d067824 */ /* 0x000fe200078e0212 */
[CC--:B------:R-:W-:Y:S01]  /*1b510*/  LEA R10, P6, R18.reuse, R2.reuse, 0x1 ;  /* 0x00000002120a7211 */ /* 0x0c0fe200078c08ff */
[----:B------:R0:W-:Y:S01]  /*1b520*/  @P1 STG.E.U16 desc[UR20][R8.64], R7 ;  /* 0x0000000708001986 */ /* 0x0001e2000c101514 */
[----:B---3--:R-:W-:Y:S01]  /*1b530*/  ISETP.LT.AND P1, PT, R11, UR5, !P0 ;  /* 0x000000050b007c0c */ /* 0x008fe2000c721270 */
[----:B------:R-:W3:Y:S01]  /*1b540*/  LDCU UR5, c[0x0][0x39c] ;  /* 0x00007380ff0577ac */ /* 0x000ee20008000800 */
[----:B------:R-:W-:Y:S02]  /*1b550*/  LEA.HI.X.SX32 R11, R18, R3, 0x1, P6 ;  /* 0x00000003120b7211 */ /* 0x000fe400030f0eff */
[----:B------:R-:W-:Y:S02]  /*1b560*/  LOP3.LUT R16, R0, 0x114, RZ, 0xfc, !PT ;  /* 0x0000011400107812 */ /* 0x000fe400078efcff */
[----:B------:R-:W-:Y:S02]  /*1b570*/  LEA R4, P6, R6, R2, 0x1 ;  /* 0x0000000206047211 */ /* 0x000fe400078c08ff */
[----:B------:R-:W-:-:S02]  /*1b580*/  PRMT R17, R7, 0x7632, R17 ;  /* 0x0000763207117816 */ /* 0x000fc40000000011 */
[----:B-1----:R-:W-:Y:S01]  /*1b590*/  ISETP.LT.AND P2, PT, R16, UR6, !P0 ;  /* 0x0000000610007c0c */ /* 0x002fe2000c741270 */
[C---:B0-----:R-:W-:Y:S01]  /*1b5a0*/  IMAD R8, R125.reuse, 0x2, R6 ;  /* 0x000000027d087824 */ /* 0x041fe200078e0206 */
[----:B------:R-:W-:Y:S01]  /*1b5b0*/  LEA.HI.X.SX32 R5, R6, R3, 0x1, P6 ;  /* 0x0000000306057211 */ /* 0x000fe200030f0eff */
[----:B------:R-:W0:Y:S01]  /*1b5c0*/  LDCU UR6, c[0x0][0x39c] ;  /* 0x00007380ff0677ac */ /* 0x000e220008000800 */
[----:B------:R-:W-:Y:S01]  /*1b5d0*/  LOP3.LUT R16, R0, 0x118, RZ, 0xfc, !PT ;  /* 0x0000011800107812 */ /* 0x000fe200078efcff */
[----:B------:R1:W-:Y:S03]  /*1b5e0*/  @P5 STG.E.U16 desc[UR20][R10.64], R17 ;  /* 0x000000110a005986 */ /* 0x0003e6000c101514 */
[----:B--2---:R-:W-:Y:S01]  /*1b5f0*/  ISETP.LT.AND P5, PT, R16, UR4, !P0 ;  /* 0x0000000410007c0c */ /* 0x004fe2000c7a1270 */
[----:B------:R2:W-:Y:S01]  /*1b600*/  @P4 STG.E.U16 desc[UR20][R4.64], R12 ;  /* 0x0000000c04004986 */ /* 0x0005e2000c101514 */
[----:B------:R-:W-:Y:S01]  /*1b610*/  LEA R6, P4, R8, R2, 0x1 ;  /* 0x0000000208067211 */ /* 0x000fe200078808ff */
[----:B------:R-:W4:Y:S01]  /*1b620*/  LDCU UR4, c[0x0][0x39c] ;  /* 0x00007380ff0477ac */ /* 0x000f220008000800 */
[----:B------:R-:W-:Y:S01]  /*1b630*/  IMAD R16, R125, 0x2, R8 ;  /* 0x000000027d107824 */ /* 0x000fe200078e0208 */
[----:B------:R-:W-:-:S02]  /*1b640*/  LOP3.LUT R9, R0, 0x11a, RZ, 0xfc, !PT ;  /* 0x0000011a00097812 */ /* 0x000fc400078efcff */
[-C--:B------:R-:W-:Y:S02]  /*1b650*/  LEA.HI.X.SX32 R7, R8, R3.reuse, 0x1, P4 ;  /* 0x0000000308077211 */ /* 0x080fe400020f0eff */
[----:B------:R-:W-:Y:S02]  /*1b660*/  LEA R8, P6, R16, R2, 0x1 ;  /* 0x0000000210087211 */ /* 0x000fe400078c08ff */
[----:B-1----:R-:W-:Y:S02]  /*1b670*/  PRMT R11, R12, 0x7632, R11 ;  /* 0x000076320c0b7816 */ /* 0x002fe4000000000b */
[----:B---3--:R-:W-:Y:S01]  /*1b680*/  ISETP.LT.AND P4, PT, R9, UR5, !P0 ;  /* 0x0000000509007c0c */ /* 0x008fe2000c781270 */
[----:B------:R-:W1:Y:S01]  /*1b690*/  LDCU UR5, c[0x0][0x39c] ;  /* 0x00007380ff0577ac */ /* 0x000e620008000800 */
[----:B------:R-:W-:Y:S01]  /*1b6a0*/  LEA.HI.X.SX32 R9, R16, R3, 0x1, P6 ;  /* 0x0000000310097211 */ /* 0x000fe200030f0eff */
[----:B------:R-:W-:Y:S01]  /*1b6b0*/  IMAD R16, R125, 0x2, R16 ;  /* 0x000000027d107824 */ /* 0x000fe200078e0210 */
[C---:B------:R-:W-:Y:S01]  /*1b6c0*/  LOP3.LUT R10, R0.reuse, 0x11c, RZ, 0xfc, !PT ;  /* 0x0000011c000a7812 */ /* 0x040fe200078efcff */
[----:B------:R3:W-:Y:S01]  /*1b6d0*/  @P3 STG.E.U16 desc[UR20][R6.64], R11 ;  /* 0x0000000b06003986 */ /* 0x0007e2000c101514 */
[----:B--2---:R-:W-:-:S02]  /*1b6e0*/  LOP3.LUT R5, R0, 0x11e, RZ, 0xfc, !PT ;  /* 0x0000011e00057812 */ /* 0x004fc400078efcff */
[----:B0-----:R-:W-:Y:S01]  /*1b6f0*/  ISETP.LT.AND P3, PT, R10, UR6, !P0 ;  /* 0x000000060a007c0c */ /* 0x001fe2000c761270 */
[----:B------:R-:W-:Y:S01]  /*1b700*/  IMAD R10, R125, 0x2, R16 ;  /* 0x000000027d0a7824 */ /* 0x000fe200078e0210 */
[CC--:B------:R-:W-:Y:S01]  /*1b710*/  LEA R4, P6, R16.reuse, R2.reuse, 0x1 ;  /* 0x0000000210047211 */ /* 0x0c0fe200078c08ff */
[----:B------:R0:W-:Y:S01]  /*1b720*/  @P2 STG.E.U16 desc[UR20][R8.64], R13 ;  /* 0x0000000d08002986 */ /* 0x0001e2000c101514 */
[----:B----4-:R-:W-:Y:S01]  /*1b730*/  ISETP.LT.AND P2, PT, R5, UR4, !P0 ;  /* 0x0000000405007c0c */ /* 0x010fe2000c741270 */
[----:B------:R-:W2:Y:S01]  /*1b740*/  LDCU UR4, c[0x0][0x39c] ;  /* 0x00007380ff0477ac */ /* 0x000ea20008000800 */
[----:B------:R-:W-:Y:S02]  /*1b750*/  LEA.HI.X.SX32 R5, R16, R3, 0x1, P6 ;  /* 0x0000000310057211 */ /* 0x000fe400030f0eff */
[----:B---3--:R-:W-:Y:S01]  /*1b760*/  LEA R6, P6, R10, R2, 0x1 ;  /* 0x000000020a067211 */ /* 0x008fe200078c08ff */
[----:B------:R-:W3:Y:S01]  /*1b770*/  LDCU UR6, c[0x0][0x39c] ;  /* 0x00007380ff0677ac */ /* 0x000ee20008000800 */
[----:B------:R-:W-:-:S02]  /*1b780*/  LOP3.LUT R11, R0, 0x120, RZ, 0xfc, !PT ;  /* 0x00000120000b7812 */ /* 0x000fc400078efcff */
[----:B------:R-:W-:Y:S02]  /*1b790*/  LEA.HI.X.SX32 R7, R10, R3, 0x1, P6 ;  /* 0x000000030a077211 */ /* 0x000fe400030f0eff */
[----:B0-----:R-:W-:Y:S01]  /*1b7a0*/  PRMT R9, R13, 0x7632, R9 ;  /* 0x000076320d097816 */ /* 0x001fe20000000009 */
[----:B------:R-:W-:-:S04]  /*1b7b0*/  IMAD R10, R125, 0x2, R10 ;  /* 0x000000027d0a7824 */ /* 0x000fc800078e020a */
[----:B------:R0:W-:Y:S01]  /*1b7c0*/  @P1 STG.E.U16 desc[UR20][R4.64], R9 ;  /* 0x0000000904001986 */ /* 0x0001e2000c101514 */
[----:B-1----:R-:W-:Y:S01]  /*1b7d0*/  ISETP.LT.AND P1, PT, R11, UR5, !P0 ;  /* 0x000000050b007c0c */ /* 0x002fe2000c721270 */
[----:B------:R-:W1:Y:S02]  /*1b7e0*/  LDCU UR5, c[0x0][0x39c] ;  /* 0x00007380ff0577ac */ /* 0x000e640008000800 */
[----:B------:R4:W-:Y:S01]  /*1b7f0*/  @P5 STG.E.U16 desc[UR20][R6.64], R14 ;  /* 0x0000000e06005986 */ /* 0x0009e2000c101514 */
[----:B------:R-:W-:Y:S01]  /*1b800*/  LEA R8, P5, R10, R2, 0x1 ;  /* 0x000000020a087211 */ /* 0x000fe200078a08ff */
[----:B------:R-:W-:Y:S01]  /*1b810*/  IMAD R12, R125, 0x2, R10 ;  /* 0x000000027d0c7824 */ /* 0x000fe200078e020a */
[----:B------:R-:W-:Y:S02]  /*1b820*/  LOP3.LUT R11, R0, 0x122, RZ, 0xfc, !PT ;  /* 0x00000122000b7812 */ /* 0x000fe400078efcff */
[----:B0-----:R-:W-:Y:S02]  /*1b830*/  LEA.HI.X.SX32 R9, R10, R3, 0x1, P5 ;  /* 0x000000030a097211 */ /* 0x001fe400028f0eff */
[----:B------:R-:W-:-:S02]  /*1b840*/  PRMT R5, R14, 0x7632, R5 ;  /* 0x000076320e057816 */ /* 0x000fc40000000005 */
[----:B------:R-:W-:-:S03]  /*1b850*/  LEA R4, P6, R12, R2, 0x1 ;  /* 0x000000020c047211 */ /* 0x000fc600078c08ff */
[----:B------:R0:W-:Y:S01]  /*1b860*/  @P4 STG.E.U16 desc[UR20][R8.64], R5 ;  /* 0x0000000508004986 */ /* 0x0001e2000c101514 */
[----:B------:R-:W-:Y:S02]  /*1b870*/  LOP3.LUT R10, R0, 0x124, RZ, 0xfc, !PT ;  /* 0x00000124000a7812 */ /* 0x000fe400078efcff */
[----:B--2---:R-:W-:Y:S01]  /*1b880*/  ISETP.LT.AND P5, PT, R11, UR4, !P0 ;  /* 0x000000040b007c0c */ /* 0x004fe2000c7a1270 */
[----:B------:R-:W2:Y:S01]  /*1b890*/  LDCU UR4, c[0x0][0x39c] ;  /* 0x00007380ff0477ac */ /* 0x000ea20008000800 */
[----:B---3--:R-:W-:Y:S02]  /*1b8a0*/  ISETP.LT.AND P4, PT, R10, UR6, !P0 ;  /* 0x000000060a007c0c */ /* 0x008fe4000c781270 */
[----:B----4-:R-:W-:Y:S01]  /*1b8b0*/  LOP3.LUT R7, R0, 0x126, RZ, 0xfc, !PT ;  /* 0x0000012600077812 */ /* 0x010fe200078efcff */
[----:B------:R-:W3:Y:S01]  /*1b8c0*/  LDCU UR6, c[0x0][0x39c] ;  /* 0x00007380ff0677ac */ /* 0x000ee20008000800 */
[----:B0-----:R-:W-:Y:S01]  /*1b8d0*/  LEA.HI.X.SX32 R5, R12, R3, 0x1, P6 ;  /* 0x000000030c057211 */ /* 0x001fe200030f0eff */
[----:B------:R-:W-:-:S04]  /*1b8e0*/  IMAD R12, R125, 0x2, R12 ;  /* 0x000000027d0c7824 */ /* 0x000fc800078e020c */
[----:B------:R-:W-:Y:S01]  /*1b8f0*/  IMAD R10, R125, 0x2, R12 ;  /* 0x000000027d0a7824 */ /* 0x000fe200078e020c */
[CC--:B------:R-:W-:Y:S01]  /*1b900*/  LEA R6, P6, R12.reuse, R2.reuse, 0x1 ;  /* 0x000000020c067211 */ /* 0x0c0fe200078c08ff */
[----:B------:R0:W-:Y:S01]  /*1b910*/  @P3 STG.E.U16 desc[UR20][R4.64], R15 ;  /* 0x0000000f04003986 */ /* 0x0001e2000c101514 */
[----:B-1----:R-:W-:Y:S01]  /*1b920*/  ISETP.LT.AND P3, PT, R7, UR5, !P0 ;  /* 0x0000000507007c0c */ /* 0x002fe2000c761270 */
[----:B------:R-:W1:Y:S01]  /*1b930*/  LDCU UR5, c[0x0][0x39c] ;  /* 0x00007380ff0577ac */ /* 0x000e620008000800 */
[-C--:B------:R-:W-:Y:S02]  /*1b940*/  LEA.HI.X.SX32 R7, R12, R3.reuse, 0x1, P6 ;  /* 0x000000030c077211 */ /* 0x080fe400030f0eff */
[----:B------:R-:W-:Y:S02]  /*1b950*/  LEA R8, P6, R10, R2, 0x1 ;  /* 0x000000020a087211 */ /* 0x000fe400078c08ff */
[----:B------:R-:W-:Y:S02]  /*1b960*/  LOP3.LUT R11, R0, 0x128, RZ, 0xfc, !PT ;  /* 0x00000128000b7812 */ /* 0x000fe400078efcff */
[----:B------:R-:W-:Y:S01]  /*1b970*/  LEA.HI.X.SX32 R9, R10, R3, 0x1, P6 ;  /* 0x000000030a097211 */ /* 0x000fe200030f0eff */
[----:B------:R-:W-:Y:S01]  /*1b980*/  IMAD R10, R125, 0x2, R10 ;  /* 0x000000027d0a7824 */ /* 0x000fe200078e020a */
[----:B0-----:R-:W-:-:S03]  /*1b990*/  PRMT R5, R15, 0x7632, R5 ;  /* 0x000076320f057816 */ /* 0x001fc60000000005 */
[----:B------:R-:W-:Y:S02]  /*1b9a0*/  IMAD R12, R125, 0x2, R10 ;  /* 0x000000027d0c7824 */ /* 0x000fe400078e020a */
[----:B------:R0:W-:Y:S01]  /*1b9b0*/  @P2 STG.E.U16 desc[UR20][R6.64], R5 ;  /* 0x0000000506002986 */ /* 0x0001e2000c101514 */
[----:B--2---:R-:W-:Y:S01]  /*1b9c0*/  ISETP.LT.AND P2, PT, R11, UR4, !P0 ;  /* 0x000000040b007c0c */ /* 0x004fe2000c741270 */
[----:B------:R-:W2:Y:S02]  /*1b9d0*/  LDCU UR4, c[0x0][0x39c] ;  /* 0x00007380ff0477ac */ /* 0x000ea40008000800 */
[----:B------:R4:W-:Y:S01]  /*1b9e0*/  @P1 STG.E.U16 desc[UR20][R8.64], R20 ;  /* 0x0000001408001986 */ /* 0x0009e2000c101514 */
[----:B------:R-:W-:Y:S02]  /*1b9f0*/  LEA R4, P1, R10, R2, 0x1 ;  /* 0x000000020a047211 */ /* 0x000fe400078208ff */
[----:B------:R-:W-:Y:S02]  /*1ba00*/  LOP3.LUT R11, R0, 0x12a, RZ, 0xfc, !PT ;  /* 0x0000012a000b7812 */ /* 0x000fe400078efcff */
[----:B0-----:R-:W-:-:S02]  /*1ba10*/  LEA.HI.X.SX32 R5, R10, R3, 0x1, P1 ;  /* 0x000000030a057211 */ /* 0x001fc400008f0eff */
[----:B------:R-:W-:Y:S02]  /*1ba20*/  PRMT R7, R20, 0x7632, R7 ;  /* 0x0000763214077816 */ /* 0x000fe40000000007 */
[----:B------:R-:W-:-:S03]  /*1ba30*/  LEA R6, P6, R12, R2, 0x1 ;  /* 0x000000020c067211 */ /* 0x000fc600078c08ff */
[----:B------:R0:W-:Y:S01]  /*1ba40*/  @P5 STG.E.U16 desc[UR20][R4.64], R7 ;  /* 0x0000000704005986 */ /* 0x0001e2000c101514 */
[----:B------:R-:W-:Y:S02]  /*1ba50*/  LOP3.LUT R10, R0, 0x12c, RZ, 0xfc, !PT ;  /* 0x0000012c000a7812 */ /* 0x000fe400078efcff */
[----:B-1----:R-:W-:Y:S01]  /*1ba60*/  ISETP.LT.AND P1, PT, R11, UR5, !P0 ;  /* 0x000000050b007c0c */ /* 0x002fe2000c721270 */
[----:B------:R-:W1:Y:S01]  /*1ba70*/  LDCU UR5, c[0x0][0x39c] ;  /* 0x00007380ff0577ac */ /* 0x000e620008000800 */
        /* <DEDUP_REMOVED lines=8> */
[----:B--2---:R-:W-:Y:S01]  /*1bb00*/  ISETP.LT.AND P4, PT, R9, UR4, !P0 ;  /* 0x0000000409007c0c */ /* 0x004fe2000c781270 */
[----:B------:R-:W2:Y:S01]  /*1bb10*/  LDCU UR4, c[0x0][0x39c] ;  /* 0x00007380ff0477ac */ /* 0x000ea20008000800 */
        /* <DEDUP_REMOVED lines=8> */
[----:B-1----:R-:W-:Y:S01]  /*1bba0*/  ISETP.LT.AND P3, PT, R11, UR5, !P0 ;  /* 0x000000050b007c0c */ /* 0x002fe2000c761270 */
[----:B------:R-:W1:Y:S02]  /*1bbb0*/  LDCU UR5, c[0x0][0x39c] ;  /* 0x00007380ff0577ac */ /* 0x000e640008000800 */
        /* <DEDUP_REMOVED lines=694> */
[-C--:B------:R-:W-:Y:S02]  /*1e720*/  LEA R10, P6, R12, R2.reuse, 0x1 ;  /* 0x000000020c0a7211 */ /* 0x080fe400078c08ff */
[----:B------:R-:W-:Y:S02]  /*1e730*/  PRMT R7, R116, 0x7632, R7 ;  /* 0x0000763274077816 */ /* 0x000fe40000000007 */
[----:B-1----:R-:W-:Y:S01]  /*1e740*/  ISETP.LT.AND P5, PT, R11, UR5, !P0 ;  /* 0x000000050b007c0c */ /* 0x002fe2000c7a1270 */
[----:B------:R-:W0:Y:S01]  /*1e750*/  LDCU UR5, c[0x0][0x39c] ;  /* 0x00007380ff0577ac */ /* 0x000e220008000800 */
[----:B------:R-:W-:Y:S02]  /*1e760*/  LOP3.LUT R6, R0, 0x1ec, RZ, 0xfc, !PT ;  /* 0x000001ec00067812 */ /* 0x000fe400078efcff */
[-C--:B------:R-:W-:Y:S01]  /*1e770*/  LEA.HI.X.SX32 R11, R12, R3.reuse, 0x1, P6 ;  /* 0x000000030c0b7211 */ /* 0x080fe200030f0eff */
[C---:B------:R-:W-:Y:S01]  /*1e780*/  IMAD R12, R125.reuse, 0x2, R12 ;  /* 0x000000027d0c7824 */ /* 0x040fe200078e020c */
[----:B------:R-:W-:Y:S01]  /*1e790*/  @P4 STG.E.U16 desc[UR20][R4.64], R7 ;  /* 0x0000000704004986 */ /* 0x000fe2000c101514 */
[----:B---3--:R-:W-:Y:S01]  /*1e7a0*/  ISETP.LT.AND P4, PT, R6, UR6, !P0 ;  /* 0x0000000606007c0c */ /* 0x008fe2000c781270 */
[----:B------:R-:W1:Y:S01]  /*1e7b0*/  LDCU UR6, c[0x0][0x39c] ;  /* 0x00007380ff0677ac */ /* 0x000e620008000800 */
[----:B------:R-:W-:Y:S01]  /*1e7c0*/  LOP3.LUT R6, R0, 0x1ee, RZ, 0xfc, !PT ;  /* 0x000001ee00067812 */ /* 0x000fe200078efcff */
[----:B------:R-:W-:Y:S01]  /*1e7d0*/  IMAD R14, R125, 0x2, R12 ;  /* 0x000000027d0e7824 */ /* 0x000fe200078e020c */
[-C--:B----4-:R-:W-:Y:S01]  /*1e7e0*/  LEA R8, P6, R12, R2.reuse, 0x1 ;  /* 0x000000020c087211 */ /* 0x090fe200078c08ff */
[----:B------:R3:W-:Y:S01]  /*1e7f0*/  @P3 STG.E.U16 desc[UR20][R10.64], R117 ;  /* 0x000000750a003986 */ /* 0x0007e2000c101514 */
[----:B--2---:R-:W-:Y:S01]  /*1e800*/  ISETP.LT.AND P3, PT, R6, UR4, !P0 ;  /* 0x0000000406007c0c */ /* 0x004fe2000c761270 */
[----:B------:R-:W2:Y:S01]  /*1e810*/  LDCU UR4, c[0x0][0x39c] ;  /* 0x00007380ff0477ac */ /* 0x000ea20008000800 */
[----:B------:R-:W-:Y:S01]  /*1e820*/  LEA.HI.X.SX32 R9, R12, R3, 0x1, P6 ;  /* 0x000000030c097211 */ /* 0x000fe200030f0eff */
[----:B------:R-:W4:Y:S01]  /*1e830*/  LDS.128 R4, [R123+0x1000] ;  /* 0x001000007b047984 */ /* 0x000f220000000c00 */
[----:B------:R-:W-:-:S02]  /*1e840*/  LEA R12, P6, R14, R2, 0x1 ;  /* 0x000000020e0c7211 */ /* 0x000fc400078c08ff */
[----:B------:R-:W-:Y:S02]  /*1e850*/  LOP3.LUT R15, R0, 0x1f0, RZ, 0xfc, !PT ;  /* 0x000001f0000f7812 */ /* 0x000fe400078efcff */
[----:B------:R-:W-:Y:S01]  /*1e860*/  LEA.HI.X.SX32 R13, R14, R3, 0x1, P6 ;  /* 0x000000030e0d7211 */ /* 0x000fe200030f0eff */
[----:B------:R-:W-:Y:S01]  /*1e870*/  IMAD R14, R125, 0x2, R14 ;  /* 0x000000027d0e7824 */ /* 0x000fe200078e020e */
[----:B---3--:R-:W-:-:S03]  /*1e880*/  PRMT R11, R117, 0x7632, R11 ;  /* 0x00007632750b7816 */ /* 0x008fc6000000000b */
[----:B------:R-:W-:Y:S02]  /*1e890*/  IMAD R16, R125, 0x2, R14 ;  /* 0x000000027d107824 */ /* 0x000fe400078e020e */
[----:B------:R3:W-:Y:S01]  /*1e8a0*/  @P2 STG.E.U16 desc[UR20][R8.64], R11 ;  /* 0x0000000b08002986 */ /* 0x0007e2000c101514 */
[----:B0-----:R-:W-:Y:S01]  /*1e8b0*/  ISETP.LT.AND P2, PT, R15, UR5, !P0 ;  /* 0x000000050f007c0c */ /* 0x001fe2000c741270 */
[----:B------:R-:W0:Y:S02]  /*1e8c0*/  LDCU UR5, c[0x0][0x39c] ;  /* 0x00007380ff0577ac */ /* 0x000e240008000800 */
[----:B------:R5:W-:Y:S01]  /*1e8d0*/  @P1 STG.E.U16 desc[UR20][R12.64], R118 ;  /* 0x000000760c001986 */ /* 0x000be2000c101514 */
[----:B------:R-:W-:-:S04]  /*1e8e0*/  LEA R10, P1, R14, R2, 0x1 ;  /* 0x000000020e0a7211 */ /* 0x000fc800078208ff */
[----:B---3--:R-:W-:Y:S02]  /*1e8f0*/  LEA.HI.X.SX32 R11, R14, R3, 0x1, P1 ;  /* 0x000000030e0b7211 */ /* 0x008fe400008f0eff */
[----:B------:R-:W-:Y:S02]  /*1e900*/  PRMT R9, R118, 0x7632, R9 ;  /* 0x0000763276097816 */ /* 0x000fe40000000009 */
[----:B------:R-:W-:-:S03]  /*1e910*/  LEA R8, P6, R16, R2, 0x1 ;  /* 0x0000000210087211 */ /* 0x000fc600078c08ff */
[----:B------:R3:W-:Y:S01]  /*1e920*/  @P5 STG.E.U16 desc[UR20][R10.64], R9 ;  /* 0x000000090a005986 */ /* 0x0007e2000c101514 */
[C---:B------:R-:W-:Y:S02]  /*1e930*/  LOP3.LUT R14, R0.reuse, 0x1f4, RZ, 0xfc, !PT ;  /* 0x000001f4000e7812 */ /* 0x040fe400078efcff */
[----:B------:R-:W-:Y:S02]  /*1e940*/  LOP3.LUT R15, R0, 0x1f2, RZ, 0xfc, !PT ;  /* 0x000001f2000f7812 */ /* 0x000fe400078efcff */
[----:B-1----:R-:W-:Y:S01]  /*1e950*/  ISETP.LT.AND P5, PT, R14, UR6, !P0 ;  /* 0x000000060e007c0c */ /* 0x002fe2000c7a1270 */
[----:B------:R-:W1:Y:S01]  /*1e960*/  LDCU UR6, c[0x0][0x39c] ;  /* 0x00007380ff0677ac */ /* 0x000e620008000800 */
[----:B-----5:R-:W-:Y:S02]  /*1e970*/  LOP3.LUT R13, R0, 0x1f6, RZ, 0xfc, !PT ;  /* 0x000001f6000d7812 */ /* 0x020fe400078efcff */
[-C--:B---3--:R-:W-:Y:S01]  /*1e980*/  LEA.HI.X.SX32 R9, R16, R3.reuse, 0x1, P6 ;  /* 0x0000000310097211 */ /* 0x088fe200030f0eff */
[----:B------:R-:W-:Y:S01]  /*1e990*/  IMAD R16, R125, 0x2, R16 ;  /* 0x000000027d107824 */ /* 0x000fe200078e0210 */
[----:B--2---:R-:W-:Y:S01]  /*1e9a0*/  ISETP.LT.AND P1, PT, R15, UR4, !P0 ;  /* 0x000000040f007c0c */ /* 0x004fe2000c721270 */
[----:B------:R-:W2:Y:S02]  /*1e9b0*/  LDCU UR4, c[0x0][0x39c] ;  /* 0x00007380ff0477ac */ /* 0x000ea40008000800 */
[----:B------:R-:W-:Y:S01]  /*1e9c0*/  IMAD R14, R125, 0x2, R16 ;  /* 0x000000027d0e7824 */ /* 0x000fe200078e0210 */
[CC--:B------:R-:W-:Y:S01]  /*1e9d0*/  LEA R12, P6, R16.reuse, R2.reuse, 0x1 ;  /* 0x00000002100c7211 */ /* 0x0c0fe200078c08ff */
[----:B------:R3:W-:Y:S01]  /*1e9e0*/  @P4 STG.E.U16 desc[UR20][R8.64], R119 ;  /* 0x0000007708004986 */ /* 0x0007e2000c101514 */
[----:B0-----:R-:W-:Y:S01]  /*1e9f0*/  ISETP.LT.AND P4, PT, R13, UR5, !P0 ;  /* 0x000000050d007c0c */ /* 0x001fe2000c781270 */
[----:B------:R-:W0:Y:S01]  /*1ea00*/  LDCU UR5, c[0x0][0x39c] ;  /* 0x00007380ff0577ac */ /* 0x000e220008000800 */
[----:B------:R-:W-:Y:S01]  /*1ea10*/  LEA.HI.X.SX32 R13, R16, R3, 0x1, P6 ;  /* 0x00000003100d7211 */ /* 0x000fe200030f0eff */
[----:B------:R-:W-:Y:S01]  /*1ea20*/  IMAD R16, R125, 0x2, R14 ;  /* 0x000000027d107824 */ /* 0x000fe200078e020e */
[----:B------:R-:W-:-:S04]  /*1ea30*/  LEA R10, P6, R14, R2, 0x1 ;  /* 0x000000020e0a7211 */ /* 0x000fc800078c08ff */
[----:B------:R-:W-:Y:S01]  /*1ea40*/  LEA.HI.X.SX32 R11, R14, R3, 0x1, P6 ;  /* 0x000000030e0b7211 */ /* 0x000fe200030f0eff */
[----:B------:R-:W-:Y:S01]  /*1ea50*/  IMAD R14, R125, 0x2, R16 ;  /* 0x000000027d0e7824 */ /* 0x000fe200078e0210 */
[----:B---3--:R-:W-:-:S03]  /*1ea60*/  PRMT R9, R119, 0x7632, R9 ;  /* 0x0000763277097816 */ /* 0x008fc60000000009 */
[C---:B------:R-:W-:Y:S02]  /*1ea70*/  IMAD R18, R125.reuse, 0x2, R14 ;  /* 0x000000027d127824 */ /* 0x040fe400078e020e */
[----:B------:R3:W-:Y:S04]  /*1ea80*/  @P3 STG.E.U16 desc[UR20][R12.64], R9 ;  /* 0x000000090c003986 */ /* 0x0007e8000c101514 */
[----:B----4-:R4:W-:Y:S01]  /*1ea90*/  @P2 STG.E.U16 desc[UR20][R10.64], R4 ;  /* 0x000000040a002986 */ /* 0x0109e2000c101514 */
[----:B------:R-:W-:Y:S01]  /*1eaa0*/  LEA R8, P2, R16, R2, 0x1 ;  /* 0x0000000210087211 */ /* 0x000fe200078408ff */
[C---:B------:R-:W-:Y:S01]  /*1eab0*/  IMAD R20, R125.reuse, 0x2, R18 ;  /* 0x000000027d147824 */ /* 0x040fe200078e0212 */
[----:B------:R-:W-:Y:S02]  /*1eac0*/  LOP3.LUT R15, R0, 0x1f8, RZ, 0xfc, !PT ;  /* 0x000001f8000f7812 */ /* 0x000fe400078efcff */
[----:B---3--:R-:W-:Y:S01]  /*1ead0*/  LEA.HI.X.SX32 R9, R16, R3, 0x1, P2 ;  /* 0x0000000310097211 */ /* 0x008fe200010f0eff */
[----:B------:R-:W-:Y:S01]  /*1eae0*/  IMAD R22, R125, 0x2, R20 ;  /* 0x000000027d167824 */ /* 0x000fe200078e0214 */
[----:B----4-:R-:W-:-:S02]  /*1eaf0*/  PRMT R11, R4, 0x7632, R11 ;  /* 0x00007632040b7816 */ /* 0x010fc4000000000b */
[----:B--2---:R-:W-:Y:S01]  /*1eb00*/  ISETP.LT.AND P3, PT, R15, UR4, !P0 ;  /* 0x000000040f007c0c */ /* 0x004fe2000c761270 */
[----:B------:R-:W2:Y:S02]  /*1eb10*/  LDCU UR4, c[0x0][0x39c] ;  /* 0x00007380ff0477ac */ /* 0x000ea40008000800 */
[----:B------:R3:W-:Y:S01]  /*1eb20*/  @P1 STG.E.U16 desc[UR20][R8.64], R11 ;  /* 0x0000000b08001986 */ /* 0x0007e2000c101514 */
[----:B------:R-:W-:Y:S01]  /*1eb30*/  LEA R10, P1, R14, R2, 0x1 ;  /* 0x000000020e0a7211 */ /* 0x000fe200078208ff */
[----:B------:R-:W-:Y:S01]  /*1eb40*/  IMAD R4, R125, 0x2, R22 ;  /* 0x000000027d047824 */ /* 0x000fe200078e0216 */
[----:B------:R-:W-:-:S03]  /*1eb50*/  LOP3.LUT R15, R0, 0x1fa, RZ, 0xfc, !PT ;  /* 0x000001fa000f7812 */ /* 0x000fc600078efcff */
[----:B------:R-:W-:Y:S01]  /*1eb60*/  IMAD R125, R125, 0x2, R4 ;  /* 0x000000027d7d7824 */ /* 0x000fe200078e0204 */
[----:B0-----:R-:W-:Y:S02]  /*1eb70*/  ISETP.LT.AND P2, PT, R15, UR5, !P0 ;  /* 0x000000050f007c0c */ /* 0x001fe4000c741270 */
[-C--:B---3--:R-:W-:Y:S02]  /*1eb80*/  LEA.HI.X.SX32 R11, R14, R3.reuse, 0x1, P1 ;  /* 0x000000030e0b7211 */ /* 0x088fe400008f0eff */
[-C--:B------:R-:W-:Y:S02]  /*1eb90*/  LEA R14, P1, R20, R2.reuse, 0x1 ;  /* 0x00000002140e7211 */ /* 0x080fe400078208ff */
[-C--:B------:R-:W-:Y:S02]  /*1eba0*/  LEA R12, P6, R18, R2.reuse, 0x1 ;  /* 0x00000002120c7211 */ /* 0x080fe400078c08ff */
[----:B------:R-:W-:Y:S02]  /*1ebb0*/  LEA.HI.X.SX32 R15, R20, R3, 0x1, P1 ;  /* 0x00000003140f7211 */ /* 0x000fe400008f0eff */
[----:B------:R-:W-:-:S02]  /*1ebc0*/  LEA R8, P1, R125, R2, 0x1 ;  /* 0x000000027d087211 */ /* 0x000fc400078208ff */
[----:B------:R-:W-:Y:S02]  /*1ebd0*/  LOP3.LUT R19, R0, 0x1fe, RZ, 0xfc, !PT ;  /* 0x000001fe00137812 */ /* 0x000fe400078efcff */
[-C--:B------:R-:W-:Y:S02]  /*1ebe0*/  LEA.HI.X.SX32 R13, R18, R3.reuse, 0x1, P6 ;  /* 0x00000003120d7211 */ /* 0x080fe400030f0eff */
[----:B------:R-:W-:Y:S02]  /*1ebf0*/  LOP3.LUT R0, R0, 0x1fc, RZ, 0xfc, !PT ;  /* 0x000001fc00007812 */ /* 0x000fe400078efcff */
[----:B------:R-:W-:Y:S02]  /*1ec00*/  LEA R16, P6, R22, R2, 0x1 ;  /* 0x0000000216107211 */ /* 0x000fe400078c08ff */
[----:B------:R-:W-:Y:S02]  /*1ec10*/  LEA.HI.X.SX32 R9, R125, R3, 0x1, P1 ;  /* 0x000000037d097211 */ /* 0x000fe400008f0eff */
[----:B-1----:R-:W-:-:S02]  /*1ec20*/  ISETP.LT.AND P1, PT, R19, UR6, !P0 ;  /* 0x0000000613007c0c */ /* 0x002fc4000c721270 */
[----:B--2---:R-:W-:Y:S02]  /*1ec30*/  ISETP.LT.AND P0, PT, R0, UR4, !P0 ;  /* 0x0000000400007c0c */ /* 0x004fe4000c701270 */
[-C--:B------:R-:W-:Y:S02]  /*1ec40*/  LEA.HI.X.SX32 R17, R22, R3.reuse, 0x1, P6 ;  /* 0x0000000316117211 */ /* 0x080fe400030f0eff */
[C---:B------:R-:W-:Y:S02]  /*1ec50*/  LEA R2, P6, R4.reuse, R2, 0x1 ;  /* 0x0000000204027211 */ /* 0x040fe400078c08ff */
[----:B------:R-:W-:Y:S02]  /*1ec60*/  PRMT R0, R5, 0x7632, R0 ;  /* 0x0000763205007816 */ /* 0x000fe40000000000 */
[----:B------:R-:W-:Y:S01]  /*1ec70*/  LEA.HI.X.SX32 R3, R4, R3, 0x1, P6 ;  /* 0x0000000304037211 */ /* 0x000fe200030f0eff */
[----:B------:R0:W-:Y:S01]  /*1ec80*/  @P5 STG.E.U16 desc[UR20][R10.64], R5 ;  /* 0x000000050a005986 */ /* 0x0001e2000c101514 */
[----:B------:R-:W-:-:S03]  /*1ec90*/  PRMT R4, R6, 0x7632, R4 ;  /* 0x0000763206047816 */ /* 0x000fc60000000004 */
[----:B------:R1:W-:Y:S04]  /*1eca0*/  @P4 STG.E.U16 desc[UR20][R12.64], R0 ;  /* 0x000000000c004986 */ /* 0x0003e8000c101514 */
[----:B------:R1:W-:Y:S01]  /*1ecb0*/  @P3 STG.E.U16 desc[UR20][R14.64], R6 ;  /* 0x000000060e003986 */ /* 0x0003e2000c101514 */
[----:B0-----:R-:W-:-:S03]  /*1ecc0*/  PRMT R11, R7, 0x7632, R11 ;  /* 0x00007632070b7816 */ /* 0x001fc6000000000b */
[----:B------:R1:W-:Y:S04]  /*1ecd0*/  @P2 STG.E.U16 desc[UR20][R16.64], R4 ;  /* 0x0000000410002986 */ /* 0x0003e8000c101514 */
[----:B------:R1:W-:Y:S04]  /*1ece0*/  @P0 STG.E.U16 desc[UR20][R2.64], R7 ;  /* 0x0000000702000986 */ /* 0x0003e8000c101514 */
[----:B------:R1:W-:Y:S01]  /*1ecf0*/  @P1 STG.E.U16 desc[UR20][R8.64], R11 ;  /* 0x0000000b08001986 */ /* 0x0003e2000c101514 */
[----:B------:R-:W-:Y:S06]  /*1ed00*/  BAR.SYNC.DEFER_BLOCKING 0x0 ;  /* 0x0000000000007b1d */ /* 0x000fec0000010000 */
[----:B------:R-:W-:Y:S05]  /*1ed10*/  BRA.U UP0, `(.L_x_13) ;  /* 0x0000000100a07547 */ /* 0x000fea000b800000 */
[----:B------:R-:W0:Y:S01]  /*1ed20*/  S2UR UR5, SR_CgaCtaId ;  /* 0x00000000000579c3 */ /* 0x000e220000008800 */
[----:B------:R-:W-:Y:S01]  /*1ed30*/  NOP ;  /* 0x0000000000007918 */ /* 0x000fe20000000000 */
[----:B------:R-:W-:Y:S01]  /*1ed40*/  UMOV UR4, 0x50 ;  /* 0x0000005000047882 */ /* 0x000fe20000000000 */
[----:B-1----:R-:W-:Y:S02]  /*1ed50*/  IMAD.U32 R0, RZ, RZ, UR8 ;  /* 0x00000008ff007e24 */ /* 0x002fe4000f8e00ff */
[----:B------:R-:W-:Y:S02]  /*1ed60*/  IMAD.MOV.U32 R3, RZ, RZ, 0xffff ;  /* 0x0000ffffff037424 */ /* 0x000fe400078e00ff */
[----:B------:R-:W-:Y:S01]  /*1ed70*/  IMAD.MOV.U32 R7, RZ, RZ, 0x1 ;  /* 0x00000001ff077424 */ /* 0x000fe200078e00ff */
[----:B------:R-:W-:-:S04]  /*1ed80*/  LOP3.LUT R0, R0, 0xffff, RZ, 0xc0, !PT ;  /* 0x0000ffff00007812 */ /* 0x000fc800078ec0ff */
[----:B------:R-:W-:-:S05]  /*1ed90*/  SHF.R.U32.HI R0, RZ, 0x5, R0 ;  /* 0x00000005ff007819 */ /* 0x000fca0000011600 */
[----:B------:R-:W-:Y:S01]  /*1eda0*/  VIADD R2, R0, 0x10 ;  /* 0x0000001000027836 */ /* 0x000fe20000000000 */
[----:B------:R-:W-:Y:S01]  /*1edb0*/  SHF.L.U32 R0, R3, R0, RZ ;  /* 0x0000000003007219 */ /* 0x000fe200000006ff */
[----:B0-----:R-:W-:-:S03]  /*1edc0*/  ULEA UR6, UR5, UR4, 0x18 ;  /* 0x0000000405067291 */ /* 0x001fc6000f8ec0ff */
[----:B------:R-:W-:-:S04]  /*1edd0*/  SHF.L.U32 R3, R7, R2, RZ ;  /* 0x0000000207037219 */ /* 0x000fc800000006ff */
[----:B------:R-:W-:Y:S02]  /*1ede0*/  LOP3.LUT R0, R3, R0, RZ, 0xfc, !PT ;  /* 0x0000000003007212 */ /* 0x000fe400078efcff */
[----:B------:R-:W0:Y:S02]  /*1edf0*/  LDS R5, [UR6] ;  /* 0x00000006ff057984 */ /* 0x000e240008000800 */
[C---:B------:R-:W-:Y:S02]  /*1ee00*/  LOP3.LUT R2, R0.reuse, 0xffff, RZ, 0xc0, !PT ;  /* 0x0000ffff00027812 */ /* 0x040fe400078ec0ff */
[----:B0-----:R-:W-:-:S04]  /*1ee10*/  LOP3.LUT R3, R0, 0xffff, R5, 0x80, !PT ;  /* 0x0000ffff00037812 */ /* 0x001fc800078e8005 */
[----:B------:R-:W-:-:S13]  /*1ee20*/  ISETP.NE.AND P0, PT, R3, R2, PT ;  /* 0x000000020300720c */ /* 0x000fda0003f05270 */
[----:B------:R-:W-:Y:S05]  /*1ee30*/  @P0 BRA `(.L_x_14) ;  /* 0x0000000000500947 */ /* 0x000fea0003800000 */
[----:B------:R-:W-:Y:S02]  /*1ee40*/  SHF.R.U32.HI R5, RZ, 0x10, R5 ;  /* 0x00000010ff057819 */ /* 0x000fe40000011605 */
[----:B------:R-:W-:-:S04]  /*1ee50*/  SHF.R.U32.HI R2, RZ, 0x10, R0 ;  /* 0x00000010ff027819 */ /* 0x000fc80000011600 */
[----:B------:R-:W-:-:S04]  /*1ee60*/  LOP3.LUT R5, R5, R2, RZ, 0xc0, !PT ;  /* 0x0000000205057212 */ /* 0x000fc800078ec0ff */
[----:B------:R-:W-:-:S13]  /*1ee70*/  ISETP.NE.AND P0, PT, R5, R2, PT ;  /* 0x000000020500720c */ /* 0x000fda0003f05270 */
[----:B------:R-:W-:Y:S05]  /*1ee80*/  @P0 BRA `(.L_x_15) ;  /* 0x0000000000300947 */ /* 0x000fea0003800000 */
[----:B------:R-:W-:Y:S01]  /*1ee90*/  R2UR UR4, R0 ;  /* 0x00000000000472ca */ /* 0x000fe200000e0000 */
[----:B------:R-:W-:Y:S01]  /*1eea0*/  VOTEU.ANY UR5, UPT, PT ;  /* 0x0000000000057886 */ /* 0x000fe200038e0100 */
[----:B------:R-:W0:Y:S01]  /*1eeb0*/  S2R R0, SR_LANEID ;  /* 0x0000000000007919 */ /* 0x000e220000000000 */
[----:B------:R-:W-:-:S10]  /*1eec0*/  UFLO.U32 UR5, UR5 ;  /* 0x00000005000572bd */ /* 0x000fd400080e0000 */
[----:B------:R-:W-:-:S06]  /*1eed0*/  ULOP3.LUT UR4, URZ, UR4, URZ, 0x33, !UPT ;  /* 0x00000004ff047292 */ /* 0x000fcc000f8e33ff */
[----:B------:R-:W-:-:S04]  /*1eee0*/  IMAD.U32 R2, RZ, RZ, UR4 ;  /* 0x00000004ff027e24 */ /* 0x000fc8000f8e00ff */
[----:B------:R-:W1:Y:S02]  /*1eef0*/  REDUX UR7, R2 ;  /* 0x00000000020773c4 */ /* 0x000e640000000000 */
[----:B------:R2:W-:Y:S01]  /*1ef00*/  UTCATOMSWS.AND URZ, UR4 ;  /* 0x0000000400ff79e3 */ /* 0x0005e20008000000 */
[----:B0-----:R-:W-:Y:S01]  /*1ef10*/  ISETP.EQ.U32.AND P0, PT, R0, UR5, PT ;  /* 0x0000000500007c0c */ /* 0x001fe2000bf02070 */
[----:B-1----:R-:W-:-:S12]  /*1ef20*/  IMAD.U32 R0, RZ, RZ, UR7 ;  /* 0x00000007ff007e24 */ /* 0x002fd8000f8e00ff */
[----:B------:R2:W-:Y:S01]  /*1ef30*/  @P0 ATOMS.AND RZ, [UR6], R0 ;  /* 0x00000000ffff098c */ /* 0x0005e2000a800006 */
[----:B------:R-:W-:Y:S05]  /*1ef40*/  BRA `(.L_x_13) ;  /* 0x0000000000147947 */ /* 0x000fea0003800000 */
.L_x_15:
[----:B------:R-:W-:-:S07]  /*1ef50*/  MOV R2, 0x1ef70 ;  /* 0x0001ef7000027802 */ /* 0x000fce0000000f00 */
[----:B------:R-:W-:Y:S05]  /*1ef60*/  CALL.REL.NOINC `($__internal_0_$__cuda_sm10x_tcgen05_guardrail_trap_col_being_dealloced_not_returned_by_alloc) ;  /* 0x0000000000387944 */ /* 0x000fea0003c00000 */
[----:B------:R-:W-:Y:S05]  /*1ef70*/  BRA `(.L_x_13) ;  /* 0x0000000000087947 */ /* 0x000fea0003800000 */
.L_x_14:
[----:B------:R-:W-:-:S07]  /*1ef80*/  MOV R2, 0x1efa0 ;  /* 0x0001efa000027802 */ /* 0x000fce0000000f00 */
[----:B------:R-:W-:Y:S05]  /*1ef90*/  CALL.REL.NOINC `($__internal_2_$__cuda_sm10x_tcgen05_guardrail_trap_unallocated_columns_being_dealloced) ;  /* 0x0000000000447944 */ /* 0x000fea0003c00000 */
.L_x_13:
[----:B------:R-:W-:Y:S01]  /*1efa0*/  NOP ;  /* 0x0000000000007918 */ /* 0x000fe20000000000 */
[----:B--2---:R-:W-:Y:S05]  /*1efb0*/  EXIT ;  /* 0x000000000000794d */ /* 0x004fea0003800000 */
.L_x_8:
[----:B-----5:R1:W-:Y:S04]  /*1efc0*/  STL [R1+0x414], R0 ;  /* 0x0004140001007387 */ /* 0x0203e80000100800 */
[----:B-1----:R-:W2:Y:S02]  /*1efd0*/  LDL R0, [R1+0x338] ;  /* 0x0003380001007983 */ /* 0x002ea40000100800 */
[----:B--2---:R1:W2:Y:S02]  /*1efe0*/  SYNCS.PHASECHK.TRANS64.TRYWAIT P6, [UR11], R0 ;  /* 0x00000000ff0075a7 */ /* 0x0042a400080c110b */
[----:B-1----:R1:W5:Y:S02]  /*1eff0*/  LDL.LU R0, [R1+0x414] ;  /* 0x0004140001007983 */ /* 0x0023640000300800 */
[----:B-12---:R-:W-:Y:S05]  /*1f000*/  @!P6 BRA `(.L_x_8) ;  /* 0xfffffffc00ece947 */ /* 0x006fea000383ffff */
[----:B------:R-:W-:Y:S05]  /*1f010*/  BRA `(.L_x_16) ;  /* 0xffffff0800187947 */ /* 0x000fea000383ffff */
.L_x_12:
[----:B------:R-:W0:Y:S02]  /*1f020*/  SYNCS.PHASECHK.TRANS64.TRYWAIT P0, [UR11], R2 ;  /* 0x00000002ff0075a7 */ /* 0x000e24000800110b */
[----:B0-----:R-:W-:Y:S05]  /*1f030*/  @!P0 BRA `(.L_x_12) ;  /* 0xfffffffc00f88947 */ /* 0x001fea000383ffff */
[----:B------:R-:W-:Y:S05]  /*1f040*/  BRA `(.L_x_11) ;  /* 0xffffff5800d47947 */ /* 0x000fea000383ffff */
        .weak           $__internal_0_$__cuda_sm10x_tcgen05_guardrail_trap_col_being_dealloced_not_returned_by_alloc
        .type           $__internal_0_$__cuda_sm10x_tcgen05_guardrail_trap_col_being_dealloced_not_returned_by_alloc,@function
        .size           $__internal_0_$__cuda_sm10x_tcgen05_guardrail_trap_col_being_dealloced_not_returned_by_alloc,($__internal_1_$__cuda_sm10x_tcgen05_guardrail_trap_phase_invalid_during_alloc - $__internal_0_$__cuda_sm10x_tcgen05_guardrail_trap_col_being_dealloced_not_returned_by_alloc)
$__internal_0_$__cuda_sm10x_tcgen05_guardrail_trap_col_being_dealloced_not_returned_by_alloc:
[----:B------:R-:W-:Y:S05]  /*1f050*/  BPT.TRAP 0x1 ;  /* 0x000000040000795c */ /* 0x000fea0000300000 */
[----:B------:R-:W-:-:S04]  /*1f060*/  IMAD.MOV.U32 R3, RZ, RZ, 0x0 ;  /* 0x00000000ff037424 */ /* 0x000fc800078e00ff */
[----:B------:R-:W-:Y:S05]  /*1f070*/  RET.REL.NODEC R2 `(matmul_kernel) ;  /* 0xfffffe0c02e07950 */ /* 0x000fea0003c3ffff */
        .weak           $__internal_1_$__cuda_sm10x_tcgen05_guardrail_trap_phase_invalid_during_alloc
        .type           $__internal_1_$__cuda_sm10x_tcgen05_guardrail_trap_phase_invalid_during_alloc,@function
        .size           $__internal_1_$__cuda_sm10x_tcgen05_guardrail_trap_phase_invalid_during_alloc,($__internal_2_$__cuda_sm10x_tcgen05_guardrail_trap_unallocated_columns_being_dealloced - $__internal_1_$__cuda_sm10x_tcgen05_guardrail_trap_phase_invalid_during_alloc)
$__internal_1_$__cuda_sm10x_tcgen05_guardrail_trap_phase_invalid_during_alloc:
[----:B------:R-:W-:Y:S05]  /*1f080*/  BPT.TRAP 0x1 ;  /* 0x000000040000795c */ /* 0x000fea0000300000 */
[----:B------:R-:W-:-:S04]  /*1f090*/  IMAD.MOV.U32 R3, RZ, RZ, 0x0 ;  /* 0x00000000ff037424 */ /* 0x000fc800078e00ff */
[----:B------:R-:W-:Y:S05]  /*1f0a0*/  RET.REL.NODEC R2 `(matmul_kernel) ;  /* 0xfffffe0c02d47950 */ /* 0x000fea0003c3ffff */
        .weak           $__internal_2_$__cuda_sm10x_tcgen05_guardrail_trap_unallocated_columns_being_dealloced
        .type           $__internal_2_$__cuda_sm10x_tcgen05_guardrail_trap_unallocated_columns_being_dealloced,@function
        .size           $__internal_2_$__cuda_sm10x_tcgen05_guardrail_trap_unallocated_columns_being_dealloced,(.L_x_20 - $__internal_2_$__cuda_sm10x_tcgen05_guardrail_trap_unallocated_columns_being_dealloced)
$__internal_2_$__cuda_sm10x_tcgen05_guardrail_trap_unallocated_columns_being_dealloced:
[----:B------:R-:W-:Y:S05]  /*1f0b0*/  BPT.TRAP 0x1 ;  /* 0x000000040000795c */ /* 0x000fea0000300000 */
[----:B------:R-:W-:-:S04]  /*1f0c0*/  IMAD.MOV.U32 R3, RZ, RZ, 0x0 ;  /* 0x00000000ff037424 */ /* 0x000fc800078e00ff */
[----:B------:R-:W-:Y:S05]  /*1f0d0*/  RET.REL.NODEC R2 `(matmul_kernel) ;  /* 0xfffffe0c02c87950 */ /* 0x000fea0003c3ffff */
.L_x_17:
[----:B------:R-:W-:-:S00]  /*1f0e0*/  BRA `(.L_x_17) ;  /* 0xfffffffc00fc7947 */ /* 0x000fc0000383ffff */
[----:B------:R-:W-:-:S00]  /*1f0f0*/  NOP ;  /* 0x0000000000007918 */ /* 0x000fc00000000000 */
        /* <DEDUP_REMOVED lines=8> */
.L_x_20:


//--------------------- .nv.shared.matmul_kernel  --------------------------
	.section	.nv.shared.matmul_kernel,"aw",@nobits
	.sectionflags	@""
	.align	16
	.zero		1024


//--------------------- .nv.shared.reserved.0     --------------------------
	.section	.nv.shared.reserved.0,"aw",@nobits
	.align	8
	.weak		__nv_reservedSMEM_offset_0_alias
	.size		__nv_reservedSMEM_offset_0_alias, 0, 64
	.other		__nv_reservedSMEM_offset_0_alias,@"STO_CUDA_RESERVED_SHARED STV_DEFAULT"
__nv_reservedSMEM_offset_0_alias:
	.zero		0
.nv.shared.reserved.0:
	.zero		64
	.weak		__nv_reservedSMEM_allocation_phase
	.type		__nv_reservedSMEM_allocation_phase,@object
	.size		__nv_reservedSMEM_allocation_phase,(.L_0 - __nv_reservedSMEM_allocation_phase)
__nv_reservedSMEM_allocation_phase:
	.zero		1
.L_0:
	.zero		7
	.weak		__nv_reservedSMEM_devtool_atexit_pc
	.type		__nv_reservedSMEM_devtool_atexit_pc,@object
	.size		__nv_reservedSMEM_devtool_atexit_pc,(__nv_reservedSMEM_allocation_mask - __nv_reservedSMEM_devtool_atexit_pc)
__nv_reservedSMEM_devtool_atexit_pc:
	.zero		8
	.weak		__nv_reservedSMEM_allocation_mask
	.type		__nv_reservedSMEM_allocation_mask,@object
	.size		__nv_reservedSMEM_allocation_mask,(.L_2 - __nv_reservedSMEM_allocation_mask)
__nv_reservedSMEM_allocation_mask:
	.zero		4
.L_2:


//--------------------- .nv.constant0.matmul_kernel --------------------------
	.section	.nv.constant0.matmul_kernel,"a",@progbits
	.sectionflags	@""
	.align	4
.nv.constant0.matmul_kernel:
	.zero		976


//--------------------- SYMBOLS --------------------------

	.type		.nv.reservedSmem.offset0,@object
	.size		.nv.reservedSmem.offset0,0x4
	.type		.nv.reservedSmem.cap,@object
	.size		.nv.reservedSmem.cap,0x4
